// auto-generated by cutlass_sweep.fmha — config: {"arch": "sm_100", "dtype": "bf16", "head_dim": 64, "mask": "none", "schedule": "persistent", "tile_kv": 128, "tile_q": 256}
#include "cutlass/cutlass.h"
#include "cute/tensor.hpp"
#include "cutlass/device_kernel.h"
#include "cutlass/kernel_hardware_info.h"
#include "77_blackwell_fmha/collective/fmha_fusion.hpp"
#include "77_blackwell_fmha/collective/sm100_fmha_load_tma_warpspecialized.hpp"
#include "77_blackwell_fmha/collective/sm100_fmha_fwd_mainloop_tma_warpspecialized.hpp"
#include "77_blackwell_fmha/collective/sm100_fmha_fwd_epilogue_tma_warpspecialized.hpp"
#include "77_blackwell_fmha/kernel/fmha_tile_scheduler.hpp"
#include "77_blackwell_fmha/kernel/sm100_fmha_fwd_kernel_tma_warpspecialized.hpp"

using namespace cute;
using Element    = cutlass::bfloat16_t;
using ElementOut = cutlass::half_t;
using TileShape  = Shape<_256, _128, _64>;

using ProblemShape = cute::tuple<int, int, int, cute::tuple<cute::tuple<int, int>, int>>;
using StrideQ   = cute::tuple<int, _1, cute::tuple<cute::tuple<int, int>, int>>;
using StrideK   = cute::tuple<int, _1, cute::tuple<cute::tuple<_0, int>, int>>;
using StrideV   = StrideK;
using StrideO   = StrideQ;
using StrideLSE = cute::tuple<_1, cute::tuple<cute::tuple<int, int>, int>>;

using TileScheduler = std::conditional_t<
    cute::true_type::value,
    cutlass::fmha::kernel::PersistentTileScheduler,
    cutlass::fmha::kernel::IndividualTileScheduler>;

using Mainloop = cutlass::fmha::collective::Sm100FmhaFwdMainloopTmaWarpspecialized<
    Element, float, float, TileShape, StrideQ, StrideK, StrideV,
    cutlass::fmha::collective::NoMask>;

using Kernel = cutlass::fmha::kernel::Sm100FmhaFwdKernelTmaWarpspecialized<
    ProblemShape, Mainloop,
    cutlass::fmha::collective::Sm100FmhaFwdEpilogueTmaWarpspecialized<
        ElementOut, float, typename Mainloop::TileShapePV, StrideO, StrideLSE>,
    TileScheduler>;

auto* _anchor = &cutlass::device_kernel<Kernel>;


// ===== COMPILED SASS (sm_100a) =====

	.target	sm_100a

	.elftype	@"ET_EXEC"


//--------------------- .note.nv.tkinfo           --------------------------
	.section	.note.nv.tkinfo,"",@"SHT_NOTE"
	.sectionflags	@"SHF_NOTE_NV_TKINFO"
	.tkinfo
        /*0018*/ 	.word	0x00000002
        /*0030*/ 	.string	""
        /*0030*/ 	.string	"ptxas"
        /*0030*/ 	.string	"Cuda compilation tools, release 13.0, V13.0.88"
        /*0030*/ 	.string	"Build cuda_13.0.r13.0/compiler.36424714_0"
        /*0030*/ 	.string	"-arch sm_100a -m 64 "



//--------------------- .note.nv.cuinfo           --------------------------
	.section	.note.nv.cuinfo,"",@"SHT_NOTE"
	.sectionflags	@"SHF_NOTE_NV_CUINFO"
        /*0018*/ 	.short	0x0002
        /*001a*/ 	.short	0x0064
        /*001c*/ 	.short	0x0082
	.zero		2


//--------------------- .nv.info                  --------------------------
	.section	.nv.info,"",@"SHT_CUDA_INFO"
	.align	4


	//----- nvinfo : EIATTR_REGCOUNT
	.align		4
        /*0000*/ 	.byte	0x04, 0x2f
        /*0002*/ 	.short	(.L_34 - .L_33)
	.align		4
.L_33:
        /*0004*/ 	.word	index@(_ZN7cutlass13device_kernelINS_4fmha6kernel36Sm100FmhaFwdKernelTmaWarpspecializedIN4cute5tupleIJiiiNS5_IJNS5_IJiiEEEiEEEEEENS1_10collective38Sm100FmhaFwdMainloopTmaWarpspecializedINS_10bfloat16_tEffNS5_IJNS4_1CILi256EEENSC_ILi128EEENSC_ILi64EEEEEENS5_IJiNSC_ILi1EEES7_EEENS5_IJiSH_NS5_IJNS5_IJNSC_ILi0EEEiEEEiEEEEEESM_NS9_6NoMaskENS5_IJNSC_ILi2EEESH_SH_EEENSC_ILb0EEEEENS9_38Sm100FmhaFwdEpilogueTmaWarpspecializedINS_6half_tEfNS5_IJSE_SF_SE_EEESI_NS5_IJSH_S7_EEESQ_EENS2_23PersistentTileSchedulerENS2_41Sm100FmhaCtxKernelWarpspecializedScheduleEEEEEvNT_6ParamsE)
        /*0008*/ 	.word	0x00000080


	//----- nvinfo : EIATTR_FRAME_SIZE
	.align		4
.L_34:
        /*000c*/ 	.byte	0x04, 0x11
        /*000e*/ 	.short	(.L_36 - .L_35)
	.align		4
.L_35:
        /*0010*/ 	.word	index@($__internal_3_$__cuda_sm3x_div_rn_noftz_f32_slowpath)
        /*0014*/ 	.word	0x00000070


	//----- nvinfo : EIATTR_FRAME_SIZE
	.align		4
.L_36:
        /*0018*/ 	.byte	0x04, 0x11
        /*001a*/ 	.short	(.L_38 - .L_37)
	.align		4
.L_37:
        /*001c*/ 	.word	index@($__internal_2_$__cuda_sm10x_tcgen05_guardrail_trap_unallocated_columns_being_dealloced)
        /*0020*/ 	.word	0x00000070


	//----- nvinfo : EIATTR_FRAME_SIZE
	.align		4
.L_38:
        /*0024*/ 	.byte	0x04, 0x11
        /*0026*/ 	.short	(.L_40 - .L_39)
	.align		4
.L_39:
        /*0028*/ 	.word	index@($__internal_1_$__cuda_sm10x_tcgen05_guardrail_trap_phase_invalid_during_alloc)
        /*002c*/ 	.word	0x00000070


	//----- nvinfo : EIATTR_FRAME_SIZE
	.align		4
.L_40:
        /*0030*/ 	.byte	0x04, 0x11
        /*0032*/ 	.short	(.L_42 - .L_41)
	.align		4
.L_41:
        /*0034*/ 	.word	index@($__internal_0_$__cuda_sm10x_tcgen05_guardrail_trap_col_being_dealloced_not_returned_by_alloc)
        /*0038*/ 	.word	0x00000070


	//----- nvinfo : EIATTR_FRAME_SIZE
	.align		4
.L_42:
        /*003c*/ 	.byte	0x04, 0x11
        /*003e*/ 	.short	(.L_44 - .L_43)
	.align		4
.L_43:
        /*0040*/ 	.word	index@(_ZN7cutlass13device_kernelINS_4fmha6kernel36Sm100FmhaFwdKernelTmaWarpspecializedIN4cute5tupleIJiiiNS5_IJNS5_IJiiEEEiEEEEEENS1_10collective38Sm100FmhaFwdMainloopTmaWarpspecializedINS_10bfloat16_tEffNS5_IJNS4_1CILi256EEENSC_ILi128EEENSC_ILi64EEEEEENS5_IJiNSC_ILi1EEES7_EEENS5_IJiSH_NS5_IJNS5_IJNSC_ILi0EEEiEEEiEEEEEESM_NS9_6NoMaskENS5_IJNSC_ILi2EEESH_SH_EEENSC_ILb0EEEEENS9_38Sm100FmhaFwdEpilogueTmaWarpspecializedINS_6half_tEfNS5_IJSE_SF_SE_EEESI_NS5_IJSH_S7_EEESQ_EENS2_23PersistentTileSchedulerENS2_41Sm100FmhaCtxKernelWarpspecializedScheduleEEEEEvNT_6ParamsE)
        /*0044*/ 	.word	0x00000070


	//----- nvinfo : EIATTR_MIN_STACK_SIZE
	.align		4
.L_44:
        /*0048*/ 	.byte	0x04, 0x12
        /*004a*/ 	.short	(.L_46 - .L_45)
	.align		4
.L_45:
        /*004c*/ 	.word	index@(_ZN7cutlass13device_kernelINS_4fmha6kernel36Sm100FmhaFwdKernelTmaWarpspecializedIN4cute5tupleIJiiiNS5_IJNS5_IJiiEEEiEEEEEENS1_10collective38Sm100FmhaFwdMainloopTmaWarpspecializedINS_10bfloat16_tEffNS5_IJNS4_1CILi256EEENSC_ILi128EEENSC_ILi64EEEEEENS5_IJiNSC_ILi1EEES7_EEENS5_IJiSH_NS5_IJNS5_IJNSC_ILi0EEEiEEEiEEEEEESM_NS9_6NoMaskENS5_IJNSC_ILi2EEESH_SH_EEENSC_ILb0EEEEENS9_38Sm100FmhaFwdEpilogueTmaWarpspecializedINS_6half_tEfNS5_IJSE_SF_SE_EEESI_NS5_IJSH_S7_EEESQ_EENS2_23PersistentTileSchedulerENS2_41Sm100FmhaCtxKernelWarpspecializedScheduleEEEEEvNT_6ParamsE)
        /*0050*/ 	.word	0x00000070
.L_46:


//--------------------- .nv.compat                --------------------------
	.section	.nv.compat,"",@"SHT_CUDA_COMPAT_INFO"
	.align	4
        /*0000*/ 	.byte	0x02, 0x09, 0x01, 0x00, 0x02, 0x02, 0x02, 0x00, 0x02, 0x05, 0x05, 0x00, 0x03, 0x07, 0x01, 0x01
        /*0010*/ 	.byte	0x02, 0x03, 0x01, 0x00, 0x02, 0x06, 0x01, 0x00, 0x04, 0x0b, 0x08, 0x00, 0x01, 0x00, 0x00, 0x00
        /*0020*/ 	.byte	0x00, 0x00, 0x00, 0x00


//--------------------- .nv.info._ZN7cutlass13device_kernelINS_4fmha6kernel36Sm100FmhaFwdKernelTmaWarpspecializedIN4cute5tupleIJiiiNS5_IJNS5_IJiiEEEiEEEEEENS1_10collective38Sm100FmhaFwdMainloopTmaWarpspecializedINS_10bfloat16_tEffNS5_IJNS4_1CILi256EEENSC_ILi128EEENSC_ILi64EEEEEENS5_IJiNSC_ILi1EEES7_EEENS5_IJiSH_NS5_IJNS5_IJNSC_ILi0EEEiEEEiEEEEEESM_NS9_6NoMaskENS5_IJNSC_ILi2EEESH_SH_EEENSC_ILb0EEEEENS9_38Sm100FmhaFwdEpilogueTmaWarpspecializedINS_6half_tEfNS5_IJSE_SF_SE_EEESI_NS5_IJSH_S7_EEESQ_EENS2_23PersistentTileSchedulerENS2_41Sm100FmhaCtxKernelWarpspecializedScheduleEEEEEvNT_6ParamsE --------------------------
	.section	.nv.info._ZN7cutlass13device_kernelINS_4fmha6kernel36Sm100FmhaFwdKernelTmaWarpspecializedIN4cute5tupleIJiiiNS5_IJNS5_IJiiEEEiEEEEEENS1_10collective38Sm100FmhaFwdMainloopTmaWarpspecializedINS_10bfloat16_tEffNS5_IJNS4_1CILi256EEENSC_ILi128EEENSC_ILi64EEEEEENS5_IJiNSC_ILi1EEES7_EEENS5_IJiSH_NS5_IJNS5_IJNSC_ILi0EEEiEEEiEEEEEESM_NS9_6NoMaskENS5_IJNSC_ILi2EEESH_SH_EEENSC_ILb0EEEEENS9_38Sm100FmhaFwdEpilogueTmaWarpspecializedINS_6half_tEfNS5_IJSE_SF_SE_EEESI_NS5_IJSH_S7_EEESQ_EENS2_23PersistentTileSchedulerENS2_41Sm100FmhaCtxKernelWarpspecializedScheduleEEEEEvNT_6ParamsE,"",@"SHT_CUDA_INFO"
	.sectionflags	@""
	.align	4


	//----- nvinfo : EIATTR_CUDA_API_VERSION
	.align		4
        /*0000*/ 	.byte	0x04, 0x37
        /*0002*/ 	.short	(.L_48 - .L_47)
.L_47:
        /*0004*/ 	.word	0x00000082


	//----- nvinfo : EIATTR_KPARAM_INFO
	.align		4
.L_48:
        /*0008*/ 	.byte	0x04, 0x17
        /*000a*/ 	.short	(.L_50 - .L_49)
.L_49:
        /*000c*/ 	.word	0x00000000
        /*0010*/ 	.short	0x0000
        /*0012*/ 	.short	0x0000
        /*0014*/ 	.byte	0x00, 0xf0, 0x01, 0x18


	//----- nvinfo : EIATTR_AT_ENTRY_FRAGMENTS
	.align		4
.L_50:
        /*0018*/ 	.byte	0x04, 0x4f
        /*001a*/ 	.short	(.L_52 - .L_51)


	//   ....[0]....
.L_51:
        /*001c*/ 	.word	0x00000006


	//----- nvinfo : EIATTR_RESERVED_SMEM_USED
	.align		4
.L_52:
        /*0020*/ 	.byte	0x01, 0x41
	.zero		2


	//----- nvinfo : EIATTR_SPARSE_MMA_MASK
	.align		4
        /*0024*/ 	.byte	0x03, 0x50
        /*0026*/ 	.short	0x0000


	//----- nvinfo : EIATTR_TCGEN05_1CTA_USED
	.align		4
        /*0028*/ 	.byte	0x01, 0x51
	.zero		2


	//----- nvinfo : EIATTR_MAXREG_COUNT
	.align		4
        /*002c*/ 	.byte	0x03, 0x1b
        /*002e*/ 	.short	0x0080


	//----- nvinfo : EIATTR_NUM_BARRIERS
	.align		4
        /*0030*/ 	.byte	0x02, 0x4c
        /*0032*/ 	.byte	0x01
	.zero		1


	//----- nvinfo : EIATTR_EXTERNS
	.align		4
        /*0034*/ 	.byte	0x04, 0x0f
        /*0036*/ 	.short	(.L_54 - .L_53)


	//   ....[0]....
	.align		4
.L_53:
        /*0038*/ 	.word	index@(vprintf)


	//   ....[1]....
	.align		4
        /*003c*/ 	.word	index@(__assertfail)


	//----- nvinfo : EIATTR_ANNOTATIONS
	.align		4
.L_54:
        /*0040*/ 	.byte	0x04, 0x55
        /*0042*/ 	.short	(.L_56 - .L_55)


	//   ....[0]....
.L_55:
        /*0044*/ 	.word	0x00000001
        /*0048*/ 	.byte	0x60, 0xdf, 0x00, 0x00, 0x01, 0x00, 0x00, 0x00, 0x70, 0xdf, 0x00, 0x00, 0x01, 0x00, 0x00, 0x00
        /* <DEDUP_REMOVED lines=22> */
        /*01b8*/ 	.byte	0xb0, 0x10, 0x01, 0x00, 0x01, 0x00, 0x00, 0x00, 0xc0, 0x10, 0x01, 0x00


	//----- nvinfo : EIATTR_MERCURY_ISA_VERSION
	.align		4
.L_56:
        /*01c4*/ 	.byte	0x03, 0x5f
        /*01c6*/ 	.short	0x0101


	//----- nvinfo : EIATTR_INT_WARP_WIDE_INSTR_OFFSETS
	.align		4
        /*01c8*/ 	.byte	0x04, 0x31
        /*01ca*/ 	.short	(.L_58 - .L_57)


	//   ....[0]....
.L_57:
        /*01cc*/ 	.word	0x00014d60


	//   ....[1]....
        /*01d0*/ 	.word	0x00014da0


	//   ....[2]....
        /*01d4*/ 	.word	0x00014dd0


	//----- nvinfo : EIATTR_COOP_GROUP_MASK_REGIDS
	.align		4
.L_58:
        /*01d8*/ 	.byte	0x04, 0x29
        /*01da*/ 	.short	(.L_60 - .L_59)


	//   ....[0]....
.L_59:
        /*01dc*/ 	.word	0xffffffff


	//   ....[1]....
        /*01e0*/ 	.word	0xffffffff


	//   ....[2]....
        /*01e4*/ 	.word	0xffffffff


	//   ....[3]....
        /*01e8*/ 	.word	0xffffffff


	//   ....[4]....
        /*01ec*/ 	.word	0xffffffff


	//   ....[5]....
        /*01f0*/ 	.word	0xffffffff


	//   ....[6]....
        /*01f4*/ 	.word	0xffffffff


	//   ....[7]....
        /*01f8*/ 	.word	0xffffffff


	//   ....[8]....
        /*01fc*/ 	.word	0xffffffff


	//   ....[9]....
        /*0200*/ 	.word	0xffffffff


	//   ....[10]....
        /*0204*/ 	.word	0xffffffff


	//   ....[11]....
        /*0208*/ 	.word	0xffffffff


	//   ....[12]....
        /*020c*/ 	.word	0xffffffff


	//   ....[13]....
        /*0210*/ 	.word	0xffffffff


	//   ....[14]....
        /*0214*/ 	.word	0xffffffff


	//   ....[15]....
        /*0218*/ 	.word	0xffffffff


	//   ....[16]....
        /*021c*/ 	.word	0xffffffff


	//   ....[17]....
        /*0220*/ 	.word	0xffffffff


	//----- nvinfo : EIATTR_COOP_GROUP_INSTR_OFFSETS
	.align		4
.L_60:
        /*0224*/ 	.byte	0x04, 0x28
        /*0226*/ 	.short	(.L_62 - .L_61)


	//   ....[0]....
.L_61:
        /*0228*/ 	.word	0x00000120


	//   ....[1]....
        /*022c*/ 	.word	0x000008e0


	//   ....[2]....
        /*0230*/ 	.word	0x00000b10


	//   ....[3]....
        /*0234*/ 	.word	0x00000c40


	//   ....[4]....
        /*0238*/ 	.word	0x00000d80


	//   ....[5]....
        /*023c*/ 	.word	0x00001040


	//   ....[6]....
        /*0240*/ 	.word	0x00001230


	//   ....[7]....
        /*0244*/ 	.word	0x00001320


	//   ....[8]....
        /*0248*/ 	.word	0x00001480


	//   ....[9]....
        /*024c*/ 	.word	0x000015e0


	//   ....[10]....
        /*0250*/ 	.word	0x000019c0


	//   ....[11]....
        /*0254*/ 	.word	0x00001bd0


	//   ....[12]....
        /*0258*/ 	.word	0x00001be0


	//   ....[13]....
        /*025c*/ 	.word	0x00008e80


	//   ....[14]....
        /*0260*/ 	.word	0x00009900


	//   ....[15]....
        /*0264*/ 	.word	0x0000d110


	//   ....[16]....
        /*0268*/ 	.word	0x00014c70


	//   ....[17]....
        /*026c*/ 	.word	0x00014ea0


	//----- nvinfo : EIATTR_REG_RECONFIG
	.align		4
.L_62:
        /*0270*/ 	.byte	0x01, 0x54
	.zero		2


	//----- nvinfo : EIATTR_VRC_CTA_INIT_COUNT
	.align		4
        /*0274*/ 	.byte	0x02, 0x4a
        /*0276*/ 	.byte	0x80
	.zero		1


	//----- nvinfo : EIATTR_SYSCALL_OFFSETS
	.align		4
        /*0278*/ 	.byte	0x04, 0x46
        /*027a*/ 	.short	(.L_64 - .L_63)


	//   ....[0]....
.L_63:
        /*027c*/ 	.word	0x00004ac0


	//   ....[1]....
        /*0280*/ 	.word	0x00004b80


	//   ....[2]....
        /*0284*/ 	.word	0x00004bf0


	//   ....[3]....
        /*0288*/ 	.word	0x00004c60


	//   ....[4]....
        /*028c*/ 	.word	0x00004cd0


	//   ....[5]....
        /*0290*/ 	.word	0x00004d70


	//   ....[6]....
        /*0294*/ 	.word	0x00004e50


	//   ....[7]....
        /*0298*/ 	.word	0x00004ef0


	//   ....[8]....
        /*029c*/ 	.word	0x00004f90


	//   ....[9]....
        /*02a0*/ 	.word	0x00005030


	//   ....[10]....
        /*02a4*/ 	.word	0x000050a0


	//   ....[11]....
        /*02a8*/ 	.word	0x00005140


	//   ....[12]....
        /*02ac*/ 	.word	0x000051e0


	//   ....[13]....
        /*02b0*/ 	.word	0x00005250


	//   ....[14]....
        /*02b4*/ 	.word	0x000052f0


	//   ....[15]....
        /*02b8*/ 	.word	0x00005390


	//   ....[16]....
        /*02bc*/ 	.word	0x00005430


	//   ....[17]....
        /*02c0*/ 	.word	0x000054d0


	//   ....[18]....
        /*02c4*/ 	.word	0x00005540


	//   ....[19]....
        /*02c8*/ 	.word	0x000055e0


	//   ....[20]....
        /*02cc*/ 	.word	0x00005680


	//   ....[21]....
        /*02d0*/ 	.word	0x000056f0


	//   ....[22]....
        /*02d4*/ 	.word	0x00005790


	//   ....[23]....
        /*02d8*/ 	.word	0x00005830


	//   ....[24]....
        /*02dc*/ 	.word	0x000058d0


	//   ....[25]....
        /*02e0*/ 	.word	0x00005970


	//   ....[26]....
        /*02e4*/ 	.word	0x000059e0


	//   ....[27]....
        /*02e8*/ 	.word	0x00005a80


	//   ....[28]....
        /*02ec*/ 	.word	0x00005b20


	//   ....[29]....
        /*02f0*/ 	.word	0x00005b90


	//   ....[30]....
        /*02f4*/ 	.word	0x00005c30


	//   ....[31]....
        /*02f8*/ 	.word	0x00005cd0


	//   ....[32]....
        /*02fc*/ 	.word	0x00005d70


	//   ....[33]....
        /*0300*/ 	.word	0x00005e10


	//   ....[34]....
        /*0304*/ 	.word	0x00005eb0


	//   ....[35]....
        /*0308*/ 	.word	0x00005f50


	//   ....[36]....
        /*030c*/ 	.word	0x00005fc0


	//   ....[37]....
        /*0310*/ 	.word	0x00006060


	//   ....[38]....
        /*0314*/ 	.word	0x00006100


	//   ....[39]....
        /*0318*/ 	.word	0x00006170


	//   ....[40]....
        /*031c*/ 	.word	0x00006210


	//   ....[41]....
        /*0320*/ 	.word	0x000062b0


	//   ....[42]....
        /*0324*/ 	.word	0x00006350


	//   ....[43]....
        /*0328*/ 	.word	0x000063f0


	//   ....[44]....
        /*032c*/ 	.word	0x00006460


	//   ....[45]....
        /*0330*/ 	.word	0x00006500


	//   ....[46]....
        /*0334*/ 	.word	0x000065a0


	//   ....[47]....
        /*0338*/ 	.word	0x00006610


	//   ....[48]....
        /*033c*/ 	.word	0x000066a0


	//   ....[49]....
        /*0340*/ 	.word	0x00006740


	//   ....[50]....
        /*0344*/ 	.word	0x000067e0


	//   ....[51]....
        /*0348*/ 	.word	0x00006880


	//   ....[52]....
        /*034c*/ 	.word	0x000068f0


	//   ....[53]....
        /*0350*/ 	.word	0x00006980


	//   ....[54]....
        /*0354*/ 	.word	0x00006a20


	//   ....[55]....
        /*0358*/ 	.word	0x00006a90


	//   ....[56]....
        /*035c*/ 	.word	0x00006b30


	//   ....[57]....
        /*0360*/ 	.word	0x00006bd0


	//   ....[58]....
        /*0364*/ 	.word	0x00006c70


	//   ....[59]....
        /*0368*/ 	.word	0x00006d10


	//   ....[60]....
        /*036c*/ 	.word	0x00009020


	//   ....[61]....
        /*0370*/ 	.word	0x00009250


	//   ....[62]....
        /*0374*/ 	.word	0x00009480


	//   ....[63]....
        /*0378*/ 	.word	0x00009aa0


	//   ....[64]....
        /*037c*/ 	.word	0x00009cd0


	//   ....[65]....
        /*0380*/ 	.word	0x00009f00


	//   ....[66]....
        /*0384*/ 	.word	0x0000a870


	//   ....[67]....
        /*0388*/ 	.word	0x0000abb0


	//   ....[68]....
        /*038c*/ 	.word	0x0000aef0


	//   ....[69]....
        /*0390*/ 	.word	0x0000bd50


	//   ....[70]....
        /*0394*/ 	.word	0x0000c090


	//   ....[71]....
        /*0398*/ 	.word	0x0000c3d0


	//   ....[72]....
        /*039c*/ 	.word	0x0000d350


	//   ....[73]....
        /*03a0*/ 	.word	0x0000d4c0


	//   ....[74]....
        /*03a4*/ 	.word	0x0000d630


	//   ....[75]....
        /*03a8*/ 	.word	0x0000d7a0


	//   ....[76]....
        /*03ac*/ 	.word	0x0000dd30


	//   ....[77]....
        /*03b0*/ 	.word	0x000108e0


	//   ....[78]....
        /*03b4*/ 	.word	0x00010be0


	//   ....[79]....
        /*03b8*/ 	.word	0x00011640


	//----- nvinfo : EIATTR_MBARRIER_INSTR_OFFSETS
	.align		4
.L_64:
        /*03bc*/ 	.byte	0x04, 0x39
        /*03be*/ 	.short	(.L_66 - .L_65)


	//   ....[0]....
.L_65:
        /*03c0*/ 	.word	0x000009c0
        /*03c4*/ 	.word	0x000000ff
        /*03c8*/ 	.word	0x0001c000
        /*03cc*/ 	.short	0x0100
        /*03ce*/ 	.byte	0x05
	.zero		1


	//   ....[1]....
        /*03d0*/ 	.word	0x000009d0
        /*03d4*/ 	.word	0x000000ff
        /*03d8*/ 	.word	0x0001c010
        /*03dc*/ 	.short	0x0100
        /*03de*/ 	.byte	0x05
	.zero		1


	//   ....[2]....
        /*03e0*/ 	.word	0x000009e0
        /*03e4*/ 	.word	0x000000ff
        /*03e8*/ 	.word	0x0001c008
        /*03ec*/ 	.short	0x0100
        /*03ee*/ 	.byte	0x05
	.zero		1


	//   ....[3]....
        /*03f0*/ 	.word	0x000009f0
        /*03f4*/ 	.word	0x000000ff
        /*03f8*/ 	.word	0x0001c018
        /*03fc*/ 	.short	0x0100
        /*03fe*/ 	.byte	0x05
	.zero		1


	//   ....[4]....
        /*0400*/ 	.word	0x00000bd0
        /*0404*/ 	.word	0x000000ff
        /*0408*/ 	.word	0x0001c020
        /*040c*/ 	.short	0x0100
        /*040e*/ 	.byte	0x05
	.zero		1


	//   ....[5]....
        /*0410*/ 	.word	0x00000be0
        /*0414*/ 	.word	0x000000ff
        /*0418*/ 	.word	0x0001c038
        /*041c*/ 	.short	0x0100
        /*041e*/ 	.byte	0x05
	.zero		1


	//   ....[6]....
        /*0420*/ 	.word	0x00000bf0
        /*0424*/ 	.word	0x000000ff
        /*0428*/ 	.word	0x0001c028
        /*042c*/ 	.short	0x0100
        /*042e*/ 	.byte	0x05
	.zero		1


	//   ....[7]....
        /*0430*/ 	.word	0x00000c00
        /*0434*/ 	.word	0x000000ff
        /*0438*/ 	.word	0x0001c040
        /*043c*/ 	.short	0x0100
        /*043e*/ 	.byte	0x05
	.zero		1


	//   ....[8]....
        /*0440*/ 	.word	0x00000c10
        /*0444*/ 	.word	0x000000ff
        /*0448*/ 	.word	0x0001c030
        /*044c*/ 	.short	0x0100
        /*044e*/ 	.byte	0x05
	.zero		1


	//   ....[9]....
        /*0450*/ 	.word	0x00000c20
        /*0454*/ 	.word	0x000000ff
        /*0458*/ 	.word	0x0001c048
        /*045c*/ 	.short	0x0100
        /*045e*/ 	.byte	0x05
	.zero		1


	//   ....[10]....
        /*0460*/ 	.word	0x00000d50
        /*0464*/ 	.word	0x000000ff
        /*0468*/ 	.word	0x0001c050
        /*046c*/ 	.short	0x0100
        /*046e*/ 	.byte	0x06
	.zero		1


	//   ....[11]....
        /*0470*/ 	.word	0x00000d60
        /*0474*/ 	.word	0x000000ff
        /*0478*/ 	.word	0x0001c058
        /*047c*/ 	.short	0x0100
        /*047e*/ 	.byte	0x06
	.zero		1


	//   ....[12]....
        /*0480*/ 	.word	0x00000f10
        /*0484*/ 	.word	0x000000ff
        /*0488*/ 	.word	0x0001c060
        /*048c*/ 	.short	0x0100
        /*048e*/ 	.byte	0x08
	.zero		1


	//   ....[13]....
        /*0490*/ 	.word	0x00000f20
        /*0494*/ 	.word	0x000000ff
        /*0498*/ 	.word	0x0001c068
        /*049c*/ 	.short	0x0100
        /*049e*/ 	.byte	0x08
	.zero		1


	//   ....[14]....
        /*04a0*/ 	.word	0x00001100
        /*04a4*/ 	.word	0x000000ff
        /*04a8*/ 	.word	0x0001c070
        /*04ac*/ 	.short	0x0100
        /*04ae*/ 	.byte	0x08
	.zero		1


	//   ....[15]....
        /*04b0*/ 	.word	0x00001110
        /*04b4*/ 	.word	0x000000ff
        /*04b8*/ 	.word	0x0001c078
        /*04bc*/ 	.short	0x0100
        /*04be*/ 	.byte	0x08
	.zero		1


	//   ....[16]....
        /*04c0*/ 	.word	0x000012f0
        /*04c4*/ 	.word	0x000000ff
        /*04c8*/ 	.word	0x0001c080
        /*04cc*/ 	.short	0x0100
        /*04ce*/ 	.byte	0x09
	.zero		1


	//   ....[17]....
        /*04d0*/ 	.word	0x00001300
        /*04d4*/ 	.word	0x000000ff
        /*04d8*/ 	.word	0x0001c088
        /*04dc*/ 	.short	0x0100
        /*04de*/ 	.byte	0x09
	.zero		1


	//   ....[18]....
        /*04e0*/ 	.word	0x00001430
        /*04e4*/ 	.word	0x000000ff
        /*04e8*/ 	.word	0x0001c090
        /*04ec*/ 	.short	0x0100
        /*04ee*/ 	.byte	0x0a
	.zero		1


	//   ....[19]....
        /*04f0*/ 	.word	0x00001440
        /*04f4*/ 	.word	0x000000ff
        /*04f8*/ 	.word	0x0001c0a0
        /*04fc*/ 	.short	0x0100
        /*04fe*/ 	.byte	0x0a
	.zero		1


	//   ....[20]....
        /*0500*/ 	.word	0x00001450
        /*0504*/ 	.word	0x000000ff
        /*0508*/ 	.word	0x0001c098
        /*050c*/ 	.short	0x0100
        /*050e*/ 	.byte	0x0a
	.zero		1


	//   ....[21]....
        /*0510*/ 	.word	0x00001460
        /*0514*/ 	.word	0x000000ff
        /*0518*/ 	.word	0x0001c0a8
        /*051c*/ 	.short	0x0100
        /*051e*/ 	.byte	0x0a
	.zero		1


	//   ....[22]....
        /*0520*/ 	.word	0x00001590
        /*0524*/ 	.word	0x000000ff
        /*0528*/ 	.word	0x0001c0b0
        /*052c*/ 	.short	0x0100
        /*052e*/ 	.byte	0x0a
	.zero		1


	//   ....[23]....
        /*0530*/ 	.word	0x000015a0
        /*0534*/ 	.word	0x000000ff
        /*0538*/ 	.word	0x0001c0c0
        /*053c*/ 	.short	0x0100
        /*053e*/ 	.byte	0x0a
	.zero		1


	//   ....[24]....
        /*0540*/ 	.word	0x000015b0
        /*0544*/ 	.word	0x000000ff
        /*0548*/ 	.word	0x0001c0b8
        /*054c*/ 	.short	0x0100
        /*054e*/ 	.byte	0x0a
	.zero		1


	//   ....[25]....
        /*0550*/ 	.word	0x000015c0
        /*0554*/ 	.word	0x000000ff
        /*0558*/ 	.word	0x0001c0c8
        /*055c*/ 	.short	0x0100
        /*055e*/ 	.byte	0x0a
	.zero		1


	//   ....[26]....
        /*0560*/ 	.word	0x000016c0
        /*0564*/ 	.word	0x000000ff
        /*0568*/ 	.word	0x0001c0d0
        /*056c*/ 	.short	0x0100
        /*056e*/ 	.byte	0x09
	.zero		1


	//   ....[27]....
        /*0570*/ 	.word	0x000016d0
        /*0574*/ 	.word	0x000000ff
        /*0578*/ 	.word	0x0001c0d8
        /*057c*/ 	.short	0x0100
        /*057e*/ 	.byte	0x09
	.zero		1


	//   ....[28]....
        /*0580*/ 	.word	0x00001cb0
        /*0584*/ 	.word	0x000000ff
        /*0588*/ 	.word	0x0001c000
        /*058c*/ 	.short	0x010a
        /*058e*/ 	.byte	0x14
	.zero		1


	//   ....[29]....
        /*0590*/ 	.word	0x00001d30
        /*0594*/ 	.word	0x000000ff
        /*0598*/ 	.word	0x0001c020
        /*059c*/ 	.short	0x010a
        /*059e*/ 	.byte	0x06
	.zero		1


	//   ....[30]....
        /*05a0*/ 	.word	0x00001e10
        /*05a4*/ 	.word	0x000000ff
        /*05a8*/ 	.word	0x0001c058
        /*05ac*/ 	.short	0x010a
        /*05ae*/ 	.byte	0x14
	.zero		1


	//   ....[31]....
        /*05b0*/ 	.word	0x000020f0
        /*05b4*/ 	.word	0x000000ff
        /*05b8*/ 	.word	0x0001c008
        /*05bc*/ 	.short	0x010a
        /*05be*/ 	.byte	0x14
	.zero		1


	//   ....[32]....
        /*05c0*/ 	.word	0x00002180
        /*05c4*/ 	.word	0x000000ff
        /*05c8*/ 	.word	0x0001c068
        /*05cc*/ 	.short	0x010a
        /*05ce*/ 	.byte	0x14
	.zero		1


	//   ....[33]....
        /*05d0*/ 	.word	0x00002450
        /*05d4*/ 	.word	0x000000ff
        /*05d8*/ 	.word	0x0001c020
        /*05dc*/ 	.short	0x010a
        /*05de*/ 	.byte	0x04
	.zero		1


	//   ....[34]....
        /*05e0*/ 	.word	0x00002500
        /*05e4*/ 	.word	0x000000ff
        /*05e8*/ 	.word	0x0001c0a0
        /*05ec*/ 	.short	0x010a
        /*05ee*/ 	.byte	0x14
	.zero		1


	//   ....[35]....
        /*05f0*/ 	.word	0x00002580
        /*05f4*/ 	.word	0x000000ff
        /*05f8*/ 	.word	0x0001c058
        /*05fc*/ 	.short	0x010a
        /*05fe*/ 	.byte	0x14
	.zero		1


	//   ....[36]....
        /*0600*/ 	.word	0x00002bc0
        /*0604*/ 	.word	0x000000ff
        /*0608*/ 	.word	0x0001c020
        /*060c*/ 	.short	0x010a
        /*060e*/ 	.byte	0x07
	.zero		1


	//   ....[37]....
        /*0610*/ 	.word	0x00002fa0
        /*0614*/ 	.word	0x000000ff
        /*0618*/ 	.word	0x0001c0a8
        /*061c*/ 	.short	0x010a
        /*061e*/ 	.byte	0x14
	.zero		1


	//   ....[38]....
        /*0620*/ 	.word	0x00003020
        /*0624*/ 	.word	0x000000ff
        /*0628*/ 	.word	0x0001c068
        /*062c*/ 	.short	0x010a
        /*062e*/ 	.byte	0x14
	.zero		1


	//   ....[39]....
        /*0630*/ 	.word	0x00003850
        /*0634*/ 	.word	0x000000ff
        /*0638*/ 	.word	0x0001c020
        /*063c*/ 	.short	0x010a
        /*063e*/ 	.byte	0x04
	.zero		1


	//   ....[40]....
        /*0640*/ 	.word	0x00003900
        /*0644*/ 	.word	0x000000ff
        /*0648*/ 	.word	0x0001c0a0
        /*064c*/ 	.short	0x010a
        /*064e*/ 	.byte	0x14
	.zero		1


	//   ....[41]....
        /*0650*/ 	.word	0x000039b0
        /*0654*/ 	.word	0x000000ff
        /*0658*/ 	.word	0x0001c058
        /*065c*/ 	.short	0x010a
        /*065e*/ 	.byte	0x14
	.zero		1


	//   ....[42]....
        /*0660*/ 	.word	0x00003f50
        /*0664*/ 	.word	0x000000ff
        /*0668*/ 	.word	0x0001c0a8
        /*066c*/ 	.short	0x010a
        /*066e*/ 	.byte	0x14
	.zero		1


	//   ....[43]....
        /*0670*/ 	.word	0x00003fd0
        /*0674*/ 	.word	0x000000ff
        /*0678*/ 	.word	0x0001c068
        /*067c*/ 	.short	0x010a
        /*067e*/ 	.byte	0x14
	.zero		1


	//   ....[44]....
        /*0680*/ 	.word	0x000049c0
        /*0684*/ 	.word	0x0000004c
        /*0688*/ 	.word	0x0001c0c0
        /*068c*/ 	.short	0x010a
        /*068e*/ 	.byte	0xff
	.zero		1


	//   ....[45]....
        /*0690*/ 	.word	0x00007b30
        /*0694*/ 	.word	0x0000004c
        /*0698*/ 	.word	0x0001c0b0
        /*069c*/ 	.short	0x0101
        /*069e*/ 	.byte	0xff
	.zero		1


	//   ....[46]....
        /*06a0*/ 	.word	0x000085e0
        /*06a4*/ 	.word	0x0000004c
        /*06a8*/ 	.word	0x0001c0c8
        /*06ac*/ 	.short	0x010a
        /*06ae*/ 	.byte	0xff
	.zero		1


	//   ....[47]....
        /*06b0*/ 	.word	0x000089e0
        /*06b4*/ 	.word	0x0000004c
        /*06b8*/ 	.word	0x0001c0b8
        /*06bc*/ 	.short	0x0101
        /*06be*/ 	.byte	0xff
	.zero		1


	//   ....[48]....
        /*06c0*/ 	.word	0x00008a90
        /*06c4*/ 	.word	0x0000003c
        /*06c8*/ 	.word	0x0001c070
        /*06cc*/ 	.short	0x010a
        /*06ce*/ 	.byte	0xff
	.zero		1


	//   ....[49]....
        /*06d0*/ 	.word	0x00008b20
        /*06d4*/ 	.word	0x00000000
        /*06d8*/ 	.word	0x00000000
        /*06dc*/ 	.short	0x0101
        /*06de*/ 	.byte	0xff
	.zero		1


	//   ....[50]....
        /*06e0*/ 	.word	0x00008b80
        /*06e4*/ 	.word	0x0000003c
        /*06e8*/ 	.word	0x0001c080
        /*06ec*/ 	.short	0x010a
        /*06ee*/ 	.byte	0xff
	.zero		1


	//   ....[51]....
        /*06f0*/ 	.word	0x00008ce0
        /*06f4*/ 	.word	0x0000003c
        /*06f8*/ 	.word	0x0001c070
        /*06fc*/ 	.short	0x010a
        /*06fe*/ 	.byte	0xff
	.zero		1


	//   ....[52]....
        /*0700*/ 	.word	0x00008e60
        /*0704*/ 	.word	0x0000003c
        /*0708*/ 	.word	0x0001c090
        /*070c*/ 	.short	0x010a
        /*070e*/ 	.byte	0xff
	.zero		1


	//   ....[53]....
        /*0710*/ 	.word	0x000096a0
        /*0714*/ 	.word	0x00000000
        /*0718*/ 	.word	0x00000000
        /*071c*/ 	.short	0x0101
        /*071e*/ 	.byte	0xff
	.zero		1


	//   ....[54]....
        /*0720*/ 	.word	0x00009720
        /*0724*/ 	.word	0x00000000
        /*0728*/ 	.word	0x00000000
        /*072c*/ 	.short	0x0101
        /*072e*/ 	.byte	0xff
	.zero		1


	//   ....[55]....
        /*0730*/ 	.word	0x00009780
        /*0734*/ 	.word	0x0000003c
        /*0738*/ 	.word	0x0001c080
        /*073c*/ 	.short	0x010a
        /*073e*/ 	.byte	0xff
	.zero		1


	//   ....[56]....
        /*0740*/ 	.word	0x000098e0
        /*0744*/ 	.word	0x0000003c
        /*0748*/ 	.word	0x0001c098
        /*074c*/ 	.short	0x010a
        /*074e*/ 	.byte	0xff
	.zero		1


	//   ....[57]....
        /*0750*/ 	.word	0x0000a100
        /*0754*/ 	.word	0x00000000
        /*0758*/ 	.word	0x00000000
        /*075c*/ 	.short	0x0101
        /*075e*/ 	.byte	0xff
	.zero		1


	//   ....[58]....
        /*0760*/ 	.word	0x0000a190
        /*0764*/ 	.word	0x00000002
        /*0768*/ 	.word	0x00000000
        /*076c*/ 	.short	0x0101
        /*076e*/ 	.byte	0xff
	.zero		1


	//   ....[59]....
        /*0770*/ 	.word	0x0000a220
        /*0774*/ 	.word	0x00000003
        /*0778*/ 	.word	0x00000000
        /*077c*/ 	.short	0x0101
        /*077e*/ 	.byte	0xff
	.zero		1


	//   ....[60]....
        /*0780*/ 	.word	0x0000a270
        /*0784*/ 	.word	0x0000003c
        /*0788*/ 	.word	0x0001c070
        /*078c*/ 	.short	0x010a
        /*078e*/ 	.byte	0xff
	.zero		1


	//   ....[61]....
        /*0790*/ 	.word	0x0000a300
        /*0794*/ 	.word	0x00000000
        /*0798*/ 	.word	0x00000000
        /*079c*/ 	.short	0x0101
        /*079e*/ 	.byte	0xff
	.zero		1


	//   ....[62]....
        /*07a0*/ 	.word	0x0000a360
        /*07a4*/ 	.word	0x0000003c
        /*07a8*/ 	.word	0x0001c090
        /*07ac*/ 	.short	0x010a
        /*07ae*/ 	.byte	0xff
	.zero		1


	//   ....[63]....
        /*07b0*/ 	.word	0x0000a3e0
        /*07b4*/ 	.word	0x0000003c
        /*07b8*/ 	.word	0x0001c0c0
        /*07bc*/ 	.short	0x010a
        /*07be*/ 	.byte	0xff
	.zero		1


	//   ....[64]....
        /*07c0*/ 	.word	0x0000b710
        /*07c4*/ 	.word	0x00000000
        /*07c8*/ 	.word	0x00000000
        /*07cc*/ 	.short	0x0101
        /*07ce*/ 	.byte	0xff
	.zero		1


	//   ....[65]....
        /*07d0*/ 	.word	0x0000b740
        /*07d4*/ 	.word	0x0000003c
        /*07d8*/ 	.word	0x0001c0b0
        /*07dc*/ 	.short	0x0101
        /*07de*/ 	.byte	0xff
	.zero		1


	//   ....[66]....
        /*07e0*/ 	.word	0x0000b7c0
        /*07e4*/ 	.word	0x0000003c
        /*07e8*/ 	.word	0x0001c080
        /*07ec*/ 	.short	0x010a
        /*07ee*/ 	.byte	0xff
	.zero		1


	//   ....[67]....
        /*07f0*/ 	.word	0x0000b850
        /*07f4*/ 	.word	0x00000000
        /*07f8*/ 	.word	0x00000000
        /*07fc*/ 	.short	0x0101
        /*07fe*/ 	.byte	0xff
	.zero		1


	//   ....[68]....
        /*0800*/ 	.word	0x0000b8a0
        /*0804*/ 	.word	0x0000003c
        /*0808*/ 	.word	0x0001c098
        /*080c*/ 	.short	0x010a
        /*080e*/ 	.byte	0xff
	.zero		1


	//   ....[69]....
        /*0810*/ 	.word	0x0000b920
        /*0814*/ 	.word	0x0000003c
        /*0818*/ 	.word	0x0001c0c8
        /*081c*/ 	.short	0x010a
        /*081e*/ 	.byte	0xff
	.zero		1


	//   ....[70]....
        /*0820*/ 	.word	0x0000cc00
        /*0824*/ 	.word	0x0000003e
        /*0828*/ 	.word	0x00000000
        /*082c*/ 	.short	0x0101
        /*082e*/ 	.byte	0xff
	.zero		1


	//   ....[71]....
        /*0830*/ 	.word	0x0000cc30
        /*0834*/ 	.word	0x0000003c
        /*0838*/ 	.word	0x0001c0b8
        /*083c*/ 	.short	0x0101
        /*083e*/ 	.byte	0xff
	.zero		1


	//   ....[72]....
        /*0840*/ 	.word	0x0000cfd0
        /*0844*/ 	.word	0x000000ff
        /*0848*/ 	.word	0x00000000
        /*084c*/ 	.short	0x010a
        /*084e*/ 	.byte	0x07
	.zero		1


	//   ....[73]....
        /*0850*/ 	.word	0x0000d230
        /*0854*/ 	.word	0x000000ff
        /*0858*/ 	.word	0x00000000
        /*085c*/ 	.short	0x010a
        /*085e*/ 	.byte	0x05
	.zero		1


	//   ....[74]....
        /*0860*/ 	.word	0x0000de60
        /*0864*/ 	.word	0x000000ff
        /*0868*/ 	.word	0x00000000
        /*086c*/ 	.short	0x0101
        /*086e*/ 	.byte	0x04
	.zero		1


	//   ....[75]....
        /*0870*/ 	.word	0x0000ded0
        /*0874*/ 	.word	0x000000ff
        /*0878*/ 	.word	0x00000000
        /*087c*/ 	.short	0x010a
        /*087e*/ 	.byte	0x2a
	.zero		1


	//   ....[76]....
        /*0880*/ 	.word	0x0000e140
        /*0884*/ 	.word	0x000000ff
        /*0888*/ 	.word	0x00000000
        /*088c*/ 	.short	0x0101
        /*088e*/ 	.byte	0x29
	.zero		1


	//   ....[77]....
        /*0890*/ 	.word	0x00010ce0
        /*0894*/ 	.word	0x000000ff
        /*0898*/ 	.word	0x00000000
        /*089c*/ 	.short	0x0101
        /*089e*/ 	.byte	0x05
	.zero		1


	//   ....[78]....
        /*08a0*/ 	.word	0x00010e80
        /*08a4*/ 	.word	0x000000ff
        /*08a8*/ 	.word	0x00000000
        /*08ac*/ 	.short	0x010a
        /*08ae*/ 	.byte	0x06
	.zero		1


	//   ....[79]....
        /*08b0*/ 	.word	0x00011520
        /*08b4*/ 	.word	0x000000ff
        /*08b8*/ 	.word	0x00000000
        /*08bc*/ 	.short	0x010a
        /*08be*/ 	.byte	0x06
	.zero		1


	//   ....[80]....
        /*08c0*/ 	.word	0x00011780
        /*08c4*/ 	.word	0x000000ff
        /*08c8*/ 	.word	0x00000000
        /*08cc*/ 	.short	0x0101
        /*08ce*/ 	.byte	0x04
	.zero		1


	//   ....[81]....
        /*08d0*/ 	.word	0x00011810
        /*08d4*/ 	.word	0x000000ff
        /*08d8*/ 	.word	0x00000000
        /*08dc*/ 	.short	0x010a
        /*08de*/ 	.byte	0x04
	.zero		1


	//   ....[82]....
        /*08e0*/ 	.word	0x000118c0
        /*08e4*/ 	.word	0x000000ff
        /*08e8*/ 	.word	0x00000000
        /*08ec*/ 	.short	0x0101
        /*08ee*/ 	.byte	0x04
	.zero		1


	//   ....[83]....
        /*08f0*/ 	.word	0x00011f20
        /*08f4*/ 	.word	0x000000ff
        /*08f8*/ 	.word	0x0001c010
        /*08fc*/ 	.short	0x010a
        /*08fe*/ 	.byte	0x08
	.zero		1


	//   ....[84]....
        /*0900*/ 	.word	0x000120d0
        /*0904*/ 	.word	0x000000ff
        /*0908*/ 	.word	0x0001c038
        /*090c*/ 	.short	0x010a
        /*090e*/ 	.byte	0x11
	.zero		1


	//   ....[85]....
        /*0910*/ 	.word	0x000122d0
        /*0914*/ 	.word	0x000000ff
        /*0918*/ 	.word	0x0001c018
        /*091c*/ 	.short	0x010a
        /*091e*/ 	.byte	0x08
	.zero		1


	//   ....[86]....
        /*0920*/ 	.word	0x000124c0
        /*0924*/ 	.word	0x000000ff
        /*0928*/ 	.word	0x0001c038
        /*092c*/ 	.short	0x010a
        /*092e*/ 	.byte	0x11
	.zero		1


	//   ....[87]....
        /*0930*/ 	.word	0x00012800
        /*0934*/ 	.word	0x000000ff
        /*0938*/ 	.word	0x0001c038
        /*093c*/ 	.short	0x010a
        /*093e*/ 	.byte	0x11
	.zero		1


	//   ....[88]....
        /*0940*/ 	.word	0x00012a30
        /*0944*/ 	.word	0x000000ff
        /*0948*/ 	.word	0x0001c038
        /*094c*/ 	.short	0x010a
        /*094e*/ 	.byte	0x11
	.zero		1


	//   ....[89]....
        /*0950*/ 	.word	0x00012c30
        /*0954*/ 	.word	0x000000ff
        /*0958*/ 	.word	0x0001c038
        /*095c*/ 	.short	0x010a
        /*095e*/ 	.byte	0x11
	.zero		1


	//   ....[90]....
        /*0960*/ 	.word	0x00012e30
        /*0964*/ 	.word	0x000000ff
        /*0968*/ 	.word	0x0001c038
        /*096c*/ 	.short	0x010a
        /*096e*/ 	.byte	0x11
	.zero		1


	//   ....[91]....
        /*0970*/ 	.word	0x00013030
        /*0974*/ 	.word	0x000000ff
        /*0978*/ 	.word	0x0001c038
        /*097c*/ 	.short	0x010a
        /*097e*/ 	.byte	0x11
	.zero		1


	//   ....[92]....
        /*0980*/ 	.word	0x00013230
        /*0984*/ 	.word	0x000000ff
        /*0988*/ 	.word	0x0001c038
        /*098c*/ 	.short	0x010a
        /*098e*/ 	.byte	0x11
	.zero		1


	//   ....[93]....
        /*0990*/ 	.word	0x00013440
        /*0994*/ 	.word	0x000000ff
        /*0998*/ 	.word	0x0001c038
        /*099c*/ 	.short	0x010a
        /*099e*/ 	.byte	0x11
	.zero		1


	//   ....[94]....
        /*09a0*/ 	.word	0x00013640
        /*09a4*/ 	.word	0x000000ff
        /*09a8*/ 	.word	0x0001c038
        /*09ac*/ 	.short	0x010a
        /*09ae*/ 	.byte	0x11
	.zero		1


	//   ....[95]....
        /*09b0*/ 	.word	0x00013890
        /*09b4*/ 	.word	0x000000ff
        /*09b8*/ 	.word	0x0001c038
        /*09bc*/ 	.short	0x010a
        /*09be*/ 	.byte	0x11
	.zero		1


	//   ....[96]....
        /*09c0*/ 	.word	0x00013a90
        /*09c4*/ 	.word	0x000000ff
        /*09c8*/ 	.word	0x0001c038
        /*09cc*/ 	.short	0x010a
        /*09ce*/ 	.byte	0x11
	.zero		1


	//   ....[97]....
        /*09d0*/ 	.word	0x00013cb0
        /*09d4*/ 	.word	0x000000ff
        /*09d8*/ 	.word	0x0001c038
        /*09dc*/ 	.short	0x010a
        /*09de*/ 	.byte	0x11
	.zero		1


	//   ....[98]....
        /*09e0*/ 	.word	0x00013eb0
        /*09e4*/ 	.word	0x000000ff
        /*09e8*/ 	.word	0x0001c038
        /*09ec*/ 	.short	0x010a
        /*09ee*/ 	.byte	0x11
	.zero		1


	//   ....[99]....
        /*09f0*/ 	.word	0x000140e0
        /*09f4*/ 	.word	0x000000ff
        /*09f8*/ 	.word	0x0001c038
        /*09fc*/ 	.short	0x010a
        /*09fe*/ 	.byte	0x11
	.zero		1


	//   ....[100]....
        /*0a00*/ 	.word	0x000142e0
        /*0a04*/ 	.word	0x000000ff
        /*0a08*/ 	.word	0x0001c038
        /*0a0c*/ 	.short	0x010a
        /*0a0e*/ 	.byte	0x09
	.zero		1


	//   ....[101]....
        /*0a10*/ 	.word	0x000149a0
        /*0a14*/ 	.word	0x000000ff
        /*0a18*/ 	.word	0x0001c0b0
        /*0a1c*/ 	.short	0x010a
        /*0a1e*/ 	.byte	0x11
	.zero		1


	//   ....[102]....
        /*0a20*/ 	.word	0x00014a40
        /*0a24*/ 	.word	0x000000ff
        /*0a28*/ 	.word	0x0001c0b8
        /*0a2c*/ 	.short	0x010a
        /*0a2e*/ 	.byte	0x11
	.zero		1


	//   ....[103]....
        /*0a30*/ 	.word	0x00014b20
        /*0a34*/ 	.word	0x000000ff
        /*0a38*/ 	.word	0x00000000
        /*0a3c*/ 	.short	0x0101
        /*0a3e*/ 	.byte	0x08
	.zero		1


	//   ....[104]....
        /*0a40*/ 	.word	0x00014ba0
        /*0a44*/ 	.word	0x000000ff
        /*0a48*/ 	.word	0x00000000
        /*0a4c*/ 	.short	0x0101
        /*0a4e*/ 	.byte	0x11
	.zero		1


	//   ....[105]....
        /*0a50*/ 	.word	0x00014ed0
        /*0a54*/ 	.word	0x00000002
        /*0a58*/ 	.word	0x0001c000
        /*0a5c*/ 	.short	0x010a
        /*0a5e*/ 	.byte	0xff
	.zero		1


	//   ....[106]....
        /*0a60*/ 	.word	0x00014f30
        /*0a64*/ 	.word	0x00000005
        /*0a68*/ 	.word	0x0001c020
        /*0a6c*/ 	.short	0x010a
        /*0a6e*/ 	.byte	0xff
	.zero		1


	//   ....[107]....
        /*0a70*/ 	.word	0x00014f90
        /*0a74*/ 	.word	0x00000005
        /*0a78*/ 	.word	0x0001c058
        /*0a7c*/ 	.short	0x010a
        /*0a7e*/ 	.byte	0xff
	.zero		1


	//   ....[108]....
        /*0a80*/ 	.word	0x00014ff0
        /*0a84*/ 	.word	0x00000002
        /*0a88*/ 	.word	0x0001c008
        /*0a8c*/ 	.short	0x010a
        /*0a8e*/ 	.byte	0xff
	.zero		1


	//   ....[109]....
        /*0a90*/ 	.word	0x00015050
        /*0a94*/ 	.word	0x00000002
        /*0a98*/ 	.word	0x0001c068
        /*0a9c*/ 	.short	0x010a
        /*0a9e*/ 	.byte	0xff
	.zero		1


	//   ....[110]....
        /*0aa0*/ 	.word	0x000150b0
        /*0aa4*/ 	.word	0x00000002
        /*0aa8*/ 	.word	0x0001c020
        /*0aac*/ 	.short	0x010a
        /*0aae*/ 	.byte	0xff
	.zero		1


	//   ....[111]....
        /*0ab0*/ 	.word	0x00015110
        /*0ab4*/ 	.word	0x00000002
        /*0ab8*/ 	.word	0x0001c0a0
        /*0abc*/ 	.short	0x010a
        /*0abe*/ 	.byte	0xff
	.zero		1


	//   ....[112]....
        /*0ac0*/ 	.word	0x00015170
        /*0ac4*/ 	.word	0x00000002
        /*0ac8*/ 	.word	0x0001c058
        /*0acc*/ 	.short	0x010a
        /*0ace*/ 	.byte	0xff
	.zero		1


	//   ....[113]....
        /*0ad0*/ 	.word	0x000151d0
        /*0ad4*/ 	.word	0x00000002
        /*0ad8*/ 	.word	0x0001c020
        /*0adc*/ 	.short	0x010a
        /*0ade*/ 	.byte	0xff
	.zero		1


	//   ....[114]....
        /*0ae0*/ 	.word	0x00015230
        /*0ae4*/ 	.word	0x00000002
        /*0ae8*/ 	.word	0x0001c0a8
        /*0aec*/ 	.short	0x010a
        /*0aee*/ 	.byte	0xff
	.zero		1


	//   ....[115]....
        /*0af0*/ 	.word	0x00015290
        /*0af4*/ 	.word	0x00000002
        /*0af8*/ 	.word	0x0001c068
        /*0afc*/ 	.short	0x010a
        /*0afe*/ 	.byte	0xff
	.zero		1


	//   ....[116]....
        /*0b00*/ 	.word	0x000152f0
        /*0b04*/ 	.word	0x00000002
        /*0b08*/ 	.word	0x0001c020
        /*0b0c*/ 	.short	0x010a
        /*0b0e*/ 	.byte	0xff
	.zero		1


	//   ....[117]....
        /*0b10*/ 	.word	0x00015350
        /*0b14*/ 	.word	0x00000002
        /*0b18*/ 	.word	0x0001c0a0
        /*0b1c*/ 	.short	0x010a
        /*0b1e*/ 	.byte	0xff
	.zero		1


	//   ....[118]....
        /*0b20*/ 	.word	0x000153d0
        /*0b24*/ 	.word	0x00000002
        /*0b28*/ 	.word	0x0001c058
        /*0b2c*/ 	.short	0x010a
        /*0b2e*/ 	.byte	0xff
	.zero		1


	//   ....[119]....
        /*0b30*/ 	.word	0x00015430
        /*0b34*/ 	.word	0x00000002
        /*0b38*/ 	.word	0x0001c0a8
        /*0b3c*/ 	.short	0x010a
        /*0b3e*/ 	.byte	0xff
	.zero		1


	//   ....[120]....
        /*0b40*/ 	.word	0x00015490
        /*0b44*/ 	.word	0x00000002
        /*0b48*/ 	.word	0x0001c068
        /*0b4c*/ 	.short	0x010a
        /*0b4e*/ 	.byte	0xff
	.zero		1


	//   ....[121]....
        /*0b50*/ 	.word	0x000154e0
        /*0b54*/ 	.word	0x0000004c
        /*0b58*/ 	.word	0x0001c0c0
        /*0b5c*/ 	.short	0x010a
        /*0b5e*/ 	.byte	0xff
	.zero		1


	//   ....[122]....
        /*0b60*/ 	.word	0x00015530
        /*0b64*/ 	.word	0x0000004c
        /*0b68*/ 	.word	0x0001c0c8
        /*0b6c*/ 	.short	0x010a
        /*0b6e*/ 	.byte	0xff
	.zero		1


	//   ....[123]....
        /*0b70*/ 	.word	0x00015580
        /*0b74*/ 	.word	0x0000003c
        /*0b78*/ 	.word	0x0001c070
        /*0b7c*/ 	.short	0x010a
        /*0b7e*/ 	.byte	0xff
	.zero		1


	//   ....[124]....
        /*0b80*/ 	.word	0x000155d0
        /*0b84*/ 	.word	0x0000003c
        /*0b88*/ 	.word	0x0001c080
        /*0b8c*/ 	.short	0x010a
        /*0b8e*/ 	.byte	0xff
	.zero		1


	//   ....[125]....
        /*0b90*/ 	.word	0x00015620
        /*0b94*/ 	.word	0x0000003c
        /*0b98*/ 	.word	0x0001c070
        /*0b9c*/ 	.short	0x010a
        /*0b9e*/ 	.byte	0xff
	.zero		1


	//   ....[126]....
        /*0ba0*/ 	.word	0x00015670
        /*0ba4*/ 	.word	0x0000003c
        /*0ba8*/ 	.word	0x0001c090
        /*0bac*/ 	.short	0x010a
        /*0bae*/ 	.byte	0xff
	.zero		1


	//   ....[127]....
        /*0bb0*/ 	.word	0x000156c0
        /*0bb4*/ 	.word	0x0000003c
        /*0bb8*/ 	.word	0x0001c080
        /*0bbc*/ 	.short	0x010a
        /*0bbe*/ 	.byte	0xff
	.zero		1


	//   ....[128]....
        /*0bc0*/ 	.word	0x00015710
        /*0bc4*/ 	.word	0x0000003c
        /*0bc8*/ 	.word	0x0001c098
        /*0bcc*/ 	.short	0x010a
        /*0bce*/ 	.byte	0xff
	.zero		1


	//   ....[129]....
        /*0bd0*/ 	.word	0x00015760
        /*0bd4*/ 	.word	0x0000003c
        /*0bd8*/ 	.word	0x0001c070
        /*0bdc*/ 	.short	0x010a
        /*0bde*/ 	.byte	0xff
	.zero		1


	//   ....[130]....
        /*0be0*/ 	.word	0x000157b0
        /*0be4*/ 	.word	0x0000003c
        /*0be8*/ 	.word	0x0001c090
        /*0bec*/ 	.short	0x010a
        /*0bee*/ 	.byte	0xff
	.zero		1


	//   ....[131]....
        /*0bf0*/ 	.word	0x00015800
        /*0bf4*/ 	.word	0x0000003c
        /*0bf8*/ 	.word	0x0001c0c0
        /*0bfc*/ 	.short	0x010a
        /*0bfe*/ 	.byte	0xff
	.zero		1


	//   ....[132]....
        /*0c00*/ 	.word	0x00015850
        /*0c04*/ 	.word	0x0000003c
        /*0c08*/ 	.word	0x0001c080
        /*0c0c*/ 	.short	0x010a
        /*0c0e*/ 	.byte	0xff
	.zero		1


	//   ....[133]....
        /*0c10*/ 	.word	0x000158a0
        /*0c14*/ 	.word	0x0000003c
        /*0c18*/ 	.word	0x0001c098
        /*0c1c*/ 	.short	0x010a
        /*0c1e*/ 	.byte	0xff
	.zero		1


	//   ....[134]....
        /*0c20*/ 	.word	0x000158f0
        /*0c24*/ 	.word	0x0000003c
        /*0c28*/ 	.word	0x0001c0c8
        /*0c2c*/ 	.short	0x010a
        /*0c2e*/ 	.byte	0xff
	.zero		1


	//   ....[135]....
        /*0c30*/ 	.word	0x00015950
        /*0c34*/ 	.word	0x00000002
        /*0c38*/ 	.word	0x00000000
        /*0c3c*/ 	.short	0x010a
        /*0c3e*/ 	.byte	0xff
	.zero		1


	//   ....[136]....
        /*0c40*/ 	.word	0x000159b0
        /*0c44*/ 	.word	0x00000002
        /*0c48*/ 	.word	0x00000000
        /*0c4c*/ 	.short	0x010a
        /*0c4e*/ 	.byte	0xff
	.zero		1


	//   ....[137]....
        /*0c50*/ 	.word	0x00015a10
        /*0c54*/ 	.word	0x00000003
        /*0c58*/ 	.word	0x00000000
        /*0c5c*/ 	.short	0x010a
        /*0c5e*/ 	.byte	0xff
	.zero		1


	//   ....[138]....
        /*0c60*/ 	.word	0x00015a70
        /*0c64*/ 	.word	0x00000002
        /*0c68*/ 	.word	0x00000000
        /*0c6c*/ 	.short	0x010a
        /*0c6e*/ 	.byte	0xff
	.zero		1


	//   ....[139]....
        /*0c70*/ 	.word	0x00015ad0
        /*0c74*/ 	.word	0x00000002
        /*0c78*/ 	.word	0x00000000
        /*0c7c*/ 	.short	0x010a
        /*0c7e*/ 	.byte	0xff
	.zero		1


	//   ....[140]....
        /*0c80*/ 	.word	0x00015b30
        /*0c84*/ 	.word	0x00000002
        /*0c88*/ 	.word	0x00000000
        /*0c8c*/ 	.short	0x010a
        /*0c8e*/ 	.byte	0xff
	.zero		1


	//   ....[141]....
        /*0c90*/ 	.word	0x00015b90
        /*0c94*/ 	.word	0x00000003
        /*0c98*/ 	.word	0x0001c010
        /*0c9c*/ 	.short	0x010a
        /*0c9e*/ 	.byte	0xff
	.zero		1


	//   ....[142]....
        /*0ca0*/ 	.word	0x00015bf0
        /*0ca4*/ 	.word	0x00000005
        /*0ca8*/ 	.word	0x0001c038
        /*0cac*/ 	.short	0x010a
        /*0cae*/ 	.byte	0xff
	.zero		1


	//   ....[143]....
        /*0cb0*/ 	.word	0x00015c50
        /*0cb4*/ 	.word	0x00000005
        /*0cb8*/ 	.word	0x0001c018
        /*0cbc*/ 	.short	0x010a
        /*0cbe*/ 	.byte	0xff
	.zero		1


	//   ....[144]....
        /*0cc0*/ 	.word	0x00015cb0
        /*0cc4*/ 	.word	0x00000003
        /*0cc8*/ 	.word	0x0001c038
        /*0ccc*/ 	.short	0x010a
        /*0cce*/ 	.byte	0xff
	.zero		1


	//   ....[145]....
        /*0cd0*/ 	.word	0x00015d10
        /*0cd4*/ 	.word	0x00000003
        /*0cd8*/ 	.word	0x0001c038
        /*0cdc*/ 	.short	0x010a
        /*0cde*/ 	.byte	0xff
	.zero		1


	//   ....[146]....
        /*0ce0*/ 	.word	0x00015d70
        /*0ce4*/ 	.word	0x00000003
        /*0ce8*/ 	.word	0x0001c038
        /*0cec*/ 	.short	0x010a
        /*0cee*/ 	.byte	0xff
	.zero		1


	//   ....[147]....
        /*0cf0*/ 	.word	0x00015dd0
        /*0cf4*/ 	.word	0x00000003
        /*0cf8*/ 	.word	0x0001c038
        /*0cfc*/ 	.short	0x010a
        /*0cfe*/ 	.byte	0xff
	.zero		1


	//   ....[148]....
        /*0d00*/ 	.word	0x00015e30
        /*0d04*/ 	.word	0x00000003
        /*0d08*/ 	.word	0x0001c038
        /*0d0c*/ 	.short	0x010a
        /*0d0e*/ 	.byte	0xff
	.zero		1


	//   ....[149]....
        /*0d10*/ 	.word	0x00015e90
        /*0d14*/ 	.word	0x00000003
        /*0d18*/ 	.word	0x0001c038
        /*0d1c*/ 	.short	0x010a
        /*0d1e*/ 	.byte	0xff
	.zero		1


	//   ....[150]....
        /*0d20*/ 	.word	0x00015ef0
        /*0d24*/ 	.word	0x00000003
        /*0d28*/ 	.word	0x0001c038
        /*0d2c*/ 	.short	0x010a
        /*0d2e*/ 	.byte	0xff
	.zero		1


	//   ....[151]....
        /*0d30*/ 	.word	0x00015f50
        /*0d34*/ 	.word	0x00000003
        /*0d38*/ 	.word	0x0001c038
        /*0d3c*/ 	.short	0x010a
        /*0d3e*/ 	.byte	0xff
	.zero		1


	//   ....[152]....
        /*0d40*/ 	.word	0x00015fb0
        /*0d44*/ 	.word	0x00000003
        /*0d48*/ 	.word	0x0001c038
        /*0d4c*/ 	.short	0x010a
        /*0d4e*/ 	.byte	0xff
	.zero		1


	//   ....[153]....
        /*0d50*/ 	.word	0x00016010
        /*0d54*/ 	.word	0x00000003
        /*0d58*/ 	.word	0x0001c038
        /*0d5c*/ 	.short	0x010a
        /*0d5e*/ 	.byte	0xff
	.zero		1


	//   ....[154]....
        /*0d60*/ 	.word	0x00016070
        /*0d64*/ 	.word	0x00000003
        /*0d68*/ 	.word	0x0001c038
        /*0d6c*/ 	.short	0x010a
        /*0d6e*/ 	.byte	0xff
	.zero		1


	//   ....[155]....
        /*0d70*/ 	.word	0x000160d0
        /*0d74*/ 	.word	0x00000003
        /*0d78*/ 	.word	0x0001c038
        /*0d7c*/ 	.short	0x010a
        /*0d7e*/ 	.byte	0xff
	.zero		1


	//   ....[156]....
        /*0d80*/ 	.word	0x00016130
        /*0d84*/ 	.word	0x00000003
        /*0d88*/ 	.word	0x0001c038
        /*0d8c*/ 	.short	0x010a
        /*0d8e*/ 	.byte	0xff
	.zero		1


	//   ....[157]....
        /*0d90*/ 	.word	0x00016190
        /*0d94*/ 	.word	0x00000003
        /*0d98*/ 	.word	0x0001c038
        /*0d9c*/ 	.short	0x010a
        /*0d9e*/ 	.byte	0xff
	.zero		1


	//   ....[158]....
        /*0da0*/ 	.word	0x000161f0
        /*0da4*/ 	.word	0x00000003
        /*0da8*/ 	.word	0x0001c038
        /*0dac*/ 	.short	0x010a
        /*0dae*/ 	.byte	0xff
	.zero		1


	//   ....[159]....
        /*0db0*/ 	.word	0x00016250
        /*0db4*/ 	.word	0x00000002
        /*0db8*/ 	.word	0x0001c0b0
        /*0dbc*/ 	.short	0x010a
        /*0dbe*/ 	.byte	0xff
	.zero		1


	//   ....[160]....
        /*0dc0*/ 	.word	0x000162b0
        /*0dc4*/ 	.word	0x00000002
        /*0dc8*/ 	.word	0x0001c0b8
        /*0dcc*/ 	.short	0x010a
        /*0dce*/ 	.byte	0xff
	.zero		1


	//----- nvinfo : EIATTR_NUM_MBARRIERS
	.align		4
.L_66:
        /*0dd0*/ 	.byte	0x03, 0x38
        /*0dd2*/ 	.short	0x001c


	//----- nvinfo : EIATTR_EXIT_INSTR_OFFSETS
	.align		4
        /*0dd4*/ 	.byte	0x04, 0x1c
        /*0dd6*/ 	.short	(.L_68 - .L_67)


	//   ....[0]....
.L_67:
        /*0dd8*/ 	.word	0x000017a0


	//   ....[1]....
        /*0ddc*/ 	.word	0x000045b0


	//   ....[2]....
        /*0de0*/ 	.word	0x00004610


	//   ....[3]....
        /*0de4*/ 	.word	0x0000ccd0


	//   ....[4]....
        /*0de8*/ 	.word	0x0000cd40


	//   ....[5]....
        /*0dec*/ 	.word	0x00011960


	//   ....[6]....
        /*0df0*/ 	.word	0x000119f0


	//   ....[7]....
        /*0df4*/ 	.word	0x00011a40


	//   ....[8]....
        /*0df8*/ 	.word	0x000144d0


	//   ....[9]....
        /*0dfc*/ 	.word	0x00014520


	//   ....[10]....
        /*0e00*/ 	.word	0x00014bf0


	//   ....[11]....
        /*0e04*/ 	.word	0x00014eb0


	//----- nvinfo : EIATTR_INDIRECT_BRANCH_TARGETS
	.align		4
.L_68:
        /*0e08*/ 	.byte	0x04, 0x34
        /*0e0a*/ 	.short	(.L_70 - .L_69)


	//   ....[0]....
.L_69:
        /*0e0c*/ 	.word	.L_x_483@srel
        /*0e10*/ 	.short	0x0
        /*0e12*/ 	.short	0x0
        /*0e14*/ 	.word	0x3
        /*0e18*/ 	.word	.L_x_484@srel
        /*0e1c*/ 	.word	.L_x_485@srel
        /*0e20*/ 	.word	.L_x_486@srel


	//----- nvinfo : EIATTR_MAX_THREADS
	.align		4
.L_70:
        /*0e24*/ 	.byte	0x04, 0x05
        /*0e26*/ 	.short	(.L_72 - .L_71)
.L_71:
        /*0e28*/ 	.word	0x00000200
        /*0e2c*/ 	.word	0x00000001
        /*0e30*/ 	.word	0x00000001


	//----- nvinfo : EIATTR_CRS_STACK_SIZE
	.align		4
.L_72:
        /*0e34*/ 	.byte	0x04, 0x1e
        /*0e36*/ 	.short	(.L_74 - .L_73)
.L_73:
        /*0e38*/ 	.word	0x00000000


	//----- nvinfo : EIATTR_CBANK_PARAM_SIZE
	.align		4
.L_74:
        /*0e3c*/ 	.byte	0x03, 0x19
        /*0e3e*/ 	.short	0x0600


	//----- nvinfo : EIATTR_PARAM_CBANK
	.align		4
        /*0e40*/ 	.byte	0x04, 0x0a
        /*0e42*/ 	.short	(.L_76 - .L_75)
	.align		4
.L_75:
        /*0e44*/ 	.word	index@(.nv.constant0._ZN7cutlass13device_kernelINS_4fmha6kernel36Sm100FmhaFwdKernelTmaWarpspecializedIN4cute5tupleIJiiiNS5_IJNS5_IJiiEEEiEEEEEENS1_10collective38Sm100FmhaFwdMainloopTmaWarpspecializedINS_10bfloat16_tEffNS5_IJNS4_1CILi256EEENSC_ILi128EEENSC_ILi64EEEEEENS5_IJiNSC_ILi1EEES7_EEENS5_IJiSH_NS5_IJNS5_IJNSC_ILi0EEEiEEEiEEEEEESM_NS9_6NoMaskENS5_IJNSC_ILi2EEESH_SH_EEENSC_ILb0EEEEENS9_38Sm100FmhaFwdEpilogueTmaWarpspecializedINS_6half_tEfNS5_IJSE_SF_SE_EEESI_NS5_IJSH_S7_EEESQ_EENS2_23PersistentTileSchedulerENS2_41Sm100FmhaCtxKernelWarpspecializedScheduleEEEEEvNT_6ParamsE)
        /*0e48*/ 	.short	0x0380
        /*0e4a*/ 	.short	0x0600


	//----- nvinfo : EIATTR_SW_WAR
	.align		4
.L_76:
        /*0e4c*/ 	.byte	0x04, 0x36
        /*0e4e*/ 	.short	(.L_78 - .L_77)
.L_77:
        /*0e50*/ 	.word	0x00000008
.L_78:


//--------------------- .nv.callgraph             --------------------------
	.section	.nv.callgraph,"",@"SHT_CUDA_CALLGRAPH"
	.align	4
	.sectionentsize	8
	.align		4
        /*0000*/ 	.word	0x00000000
	.align		4
        /*0004*/ 	.word	0xffffffff
	.align		4
        /*0008*/ 	.word	index@(_ZN7cutlass13device_kernelINS_4fmha6kernel36Sm100FmhaFwdKernelTmaWarpspecializedIN4cute5tupleIJiiiNS5_IJNS5_IJiiEEEiEEEEEENS1_10collective38Sm100FmhaFwdMainloopTmaWarpspecializedINS_10bfloat16_tEffNS5_IJNS4_1CILi256EEENSC_ILi128EEENSC_ILi64EEEEEENS5_IJiNSC_ILi1EEES7_EEENS5_IJiSH_NS5_IJNS5_IJNSC_ILi0EEEiEEEiEEEEEESM_NS9_6NoMaskENS5_IJNSC_ILi2EEESH_SH_EEENSC_ILb0EEEEENS9_38Sm100FmhaFwdEpilogueTmaWarpspecializedINS_6half_tEfNS5_IJSE_SF_SE_EEESI_NS5_IJSH_S7_EEESQ_EENS2_23PersistentTileSchedulerENS2_41Sm100FmhaCtxKernelWarpspecializedScheduleEEEEEvNT_6ParamsE)
	.align		4
        /*000c*/ 	.word	index@(__assertfail)
	.align		4
        /*0010*/ 	.word	index@(_ZN7cutlass13device_kernelINS_4fmha6kernel36Sm100FmhaFwdKernelTmaWarpspecializedIN4cute5tupleIJiiiNS5_IJNS5_IJiiEEEiEEEEEENS1_10collective38Sm100FmhaFwdMainloopTmaWarpspecializedINS_10bfloat16_tEffNS5_IJNS4_1CILi256EEENSC_ILi128EEENSC_ILi64EEEEEENS5_IJiNSC_ILi1EEES7_EEENS5_IJiSH_NS5_IJNS5_IJNSC_ILi0EEEiEEEiEEEEEESM_NS9_6NoMaskENS5_IJNSC_ILi2EEESH_SH_EEENSC_ILb0EEEEENS9_38Sm100FmhaFwdEpilogueTmaWarpspecializedINS_6half_tEfNS5_IJSE_SF_SE_EEESI_NS5_IJSH_S7_EEESQ_EENS2_23PersistentTileSchedulerENS2_41Sm100FmhaCtxKernelWarpspecializedScheduleEEEEEvNT_6ParamsE)
	.align		4
        /*0014*/ 	.word	index@(vprintf)
	.align		4
        /*0018*/ 	.word	0x00000000
	.align		4
        /*001c*/ 	.word	0xfffffffe
	.align		4
        /*0020*/ 	.word	0x00000000
	.align		4
        /*0024*/ 	.word	0xfffffffd
	.align		4
        /*0028*/ 	.word	0x00000000
	.align		4
        /*002c*/ 	.word	0xfffffffc


//--------------------- .nv.constant4             --------------------------
	.section	.nv.constant4,"a",@progbits
	.align	8
	.align		8
.nv.constant4:
        /*0000*/ 	.dword	vprintf
	.align		8
        /*0008*/ 	.dword	__assertfail
	.align		8
        /*0010*/ 	.dword	__unnamed_1
	.align		8
        /*0018*/ 	.dword	__unnamed_2
	.align		8
        /*0020*/ 	.dword	__unnamed_3
	.align		8
        /*0028*/ 	.dword	__unnamed_4
	.align		8
        /*0030*/ 	.dword	__unnamed_5
	.align		8
        /*0038*/ 	.dword	__unnamed_6
	.align		8
        /*0040*/ 	.dword	__unnamed_7
	.align		8
        /*0048*/ 	.dword	_ZN39_INTERNAL_0a7b2957_4_k_cu_d19eed4d_26504cuda3std3__45__cpo5beginE
	.align		8
        /*0050*/ 	.dword	_ZN39_INTERNAL_0a7b2957_4_k_cu_d19eed4d_26504cuda3std3__45__cpo3endE
	.align		8
        /*0058*/ 	.dword	_ZN39_INTERNAL_0a7b2957_4_k_cu_d19eed4d_26504cuda3std3__45__cpo6cbeginE
	.align		8
        /*0060*/ 	.dword	_ZN39_INTERNAL_0a7b2957_4_k_cu_d19eed4d_26504cuda3std3__45__cpo4cendE
	.align		8
        /*0068*/ 	.dword	_ZN39_INTERNAL_0a7b2957_4_k_cu_d19eed4d_26504cuda3std3__441_GLOBAL__N__0a7b2957_4_k_cu_d19eed4d_26506ignoreE
	.align		8
        /*0070*/ 	.dword	_ZN39_INTERNAL_0a7b2957_4_k_cu_d19eed4d_26504cuda3std3__419piecewise_constructE
	.align		8
        /*0078*/ 	.dword	_ZN39_INTERNAL_0a7b2957_4_k_cu_d19eed4d_26504cuda3std3__48in_placeE
	.align		8
        /*0080*/ 	.dword	_ZN39_INTERNAL_0a7b2957_4_k_cu_d19eed4d_26504cuda3std6ranges3__45__cpo4swapE
	.align		8
        /*0088*/ 	.dword	_ZN39_INTERNAL_0a7b2957_4_k_cu_d19eed4d_26504cuda3std6ranges3__45__cpo9iter_moveE
	.align		8
        /*0090*/ 	.dword	_ZN39_INTERNAL_0a7b2957_4_k_cu_d19eed4d_26504cute7productE
	.align		8
        /*0098*/ 	.dword	_ZN39_INTERNAL_0a7b2957_4_k_cu_d19eed4d_26504cute1_E
	.align		8
        /*00a0*/ 	.dword	$str$22
	.align		8
        /*00a8*/ 	.dword	$str$23
	.align		8
        /*00b0*/ 	.dword	$str$26
	.align		8
        /*00b8*/ 	.dword	$str$27
	.align		8
        /*00c0*/ 	.dword	$str$28
	.align		8
        /*00c8*/ 	.dword	$str$29
	.align		8
        /*00d0*/ 	.dword	$str$30
	.align		8
        /*00d8*/ 	.dword	$str$31
	.align		8
        /*00e0*/ 	.dword	$str$32
	.align		8
        /*00e8*/ 	.dword	$str$33
	.align		8
        /*00f0*/ 	.dword	$str$34
	.align		8
        /*00f8*/ 	.dword	$str$35
	.align		8
        /*0100*/ 	.dword	$str$36
	.align		8
        /*0108*/ 	.dword	$str$37


//--------------------- .nv.constant2._ZN7cutlass13device_kernelINS_4fmha6kernel36Sm100FmhaFwdKernelTmaWarpspecializedIN4cute5tupleIJiiiNS5_IJNS5_IJiiEEEiEEEEEENS1_10collective38Sm100FmhaFwdMainloopTmaWarpspecializedINS_10bfloat16_tEffNS5_IJNS4_1CILi256EEENSC_ILi128EEENSC_ILi64EEEEEENS5_IJiNSC_ILi1EEES7_EEENS5_IJiSH_NS5_IJNS5_IJNSC_ILi0EEEiEEEiEEEEEESM_NS9_6NoMaskENS5_IJNSC_ILi2EEESH_SH_EEENSC_ILb0EEEEENS9_38Sm100FmhaFwdEpilogueTmaWarpspecializedINS_6half_tEfNS5_IJSE_SF_SE_EEESI_NS5_IJSH_S7_EEESQ_EENS2_23PersistentTileSchedulerENS2_41Sm100FmhaCtxKernelWarpspecializedScheduleEEEEEvNT_6ParamsE --------------------------
	.section	.nv.constant2._ZN7cutlass13device_kernelINS_4fmha6kernel36Sm100FmhaFwdKernelTmaWarpspecializedIN4cute5tupleIJiiiNS5_IJNS5_IJiiEEEiEEEEEENS1_10collective38Sm100FmhaFwdMainloopTmaWarpspecializedINS_10bfloat16_tEffNS5_IJNS4_1CILi256EEENSC_ILi128EEENSC_ILi64EEEEEENS5_IJiNSC_ILi1EEES7_EEENS5_IJiSH_NS5_IJNS5_IJNSC_ILi0EEEiEEEiEEEEEESM_NS9_6NoMaskENS5_IJNSC_ILi2EEESH_SH_EEENSC_ILb0EEEEENS9_38Sm100FmhaFwdEpilogueTmaWarpspecializedINS_6half_tEfNS5_IJSE_SF_SE_EEESI_NS5_IJSH_S7_EEESQ_EENS2_23PersistentTileSchedulerENS2_41Sm100FmhaCtxKernelWarpspecializedScheduleEEEEEvNT_6ParamsE,"a",@progbits
	.sectionflags	@""
	.align	4
.nv.constant2._ZN7cutlass13device_kernelINS_4fmha6kernel36Sm100FmhaFwdKernelTmaWarpspecializedIN4cute5tupleIJiiiNS5_IJNS5_IJiiEEEiEEEEEENS1_10collective38Sm100FmhaFwdMainloopTmaWarpspecializedINS_10bfloat16_tEffNS5_IJNS4_1CILi256EEENSC_ILi128EEENSC_ILi64EEEEEENS5_IJiNSC_ILi1EEES7_EEENS5_IJiSH_NS5_IJNS5_IJNSC_ILi0EEEiEEEiEEEEEESM_NS9_6NoMaskENS5_IJNSC_ILi2EEESH_SH_EEENSC_ILb0EEEEENS9_38Sm100FmhaFwdEpilogueTmaWarpspecializedINS_6half_tEfNS5_IJSE_SF_SE_EEESI_NS5_IJSH_S7_EEESQ_EENS2_23PersistentTileSchedulerENS2_41Sm100FmhaCtxKernelWarpspecializedScheduleEEEEEvNT_6ParamsE:
        /*0000*/ 	.byte	0x00, 0x1a, 0x01, 0x00, 0xe0, 0x44, 0x01, 0x00, 0xd0, 0x19, 0x01, 0x00


//--------------------- .text._ZN7cutlass13device_kernelINS_4fmha6kernel36Sm100FmhaFwdKernelTmaWarpspecializedIN4cute5tupleIJiiiNS5_IJNS5_IJiiEEEiEEEEEENS1_10collective38Sm100FmhaFwdMainloopTmaWarpspecializedINS_10bfloat16_tEffNS5_IJNS4_1CILi256EEENSC_ILi128EEENSC_ILi64EEEEEENS5_IJiNSC_ILi1EEES7_EEENS5_IJiSH_NS5_IJNS5_IJNSC_ILi0EEEiEEEiEEEEEESM_NS9_6NoMaskENS5_IJNSC_ILi2EEESH_SH_EEENSC_ILb0EEEEENS9_38Sm100FmhaFwdEpilogueTmaWarpspecializedINS_6half_tEfNS5_IJSE_SF_SE_EEESI_NS5_IJSH_S7_EEESQ_EENS2_23PersistentTileSchedulerENS2_41Sm100FmhaCtxKernelWarpspecializedScheduleEEEEEvNT_6ParamsE --------------------------
	.section	.text._ZN7cutlass13device_kernelINS_4fmha6kernel36Sm100FmhaFwdKernelTmaWarpspecializedIN4cute5tupleIJiiiNS5_IJNS5_IJiiEEEiEEEEEENS1_10collective38Sm100FmhaFwdMainloopTmaWarpspecializedINS_10bfloat16_tEffNS5_IJNS4_1CILi256EEENSC_ILi128EEENSC_ILi64EEEEEENS5_IJiNSC_ILi1EEES7_EEENS5_IJiSH_NS5_IJNS5_IJNSC_ILi0EEEiEEEiEEEEEESM_NS9_6NoMaskENS5_IJNSC_ILi2EEESH_SH_EEENSC_ILb0EEEEENS9_38Sm100FmhaFwdEpilogueTmaWarpspecializedINS_6half_tEfNS5_IJSE_SF_SE_EEESI_NS5_IJSH_S7_EEESQ_EENS2_23PersistentTileSchedulerENS2_41Sm100FmhaCtxKernelWarpspecializedScheduleEEEEEvNT_6ParamsE,"ax",@progbits
	.align	128
.text._ZN7cutlass13device_kernelINS_4fmha6kernel36Sm100FmhaFwdKernelTmaWarpspecializedIN4cute5tupleIJiiiNS5_IJNS5_IJiiEEEiEEEEEENS1_10collective38Sm100FmhaFwdMainloopTmaWarpspecializedINS_10bfloat16_tEffNS5_IJNS4_1CILi256EEENSC_ILi128EEENSC_ILi64EEEEEENS5_IJiNSC_ILi1EEES7_EEENS5_IJiSH_NS5_IJNS5_IJNSC_ILi0EEEiEEEiEEEEEESM_NS9_6NoMaskENS5_IJNSC_ILi2EEESH_SH_EEENSC_ILb0EEEEENS9_38Sm100FmhaFwdEpilogueTmaWarpspecializedINS_6half_tEfNS5_IJSE_SF_SE_EEESI_NS5_IJSH_S7_EEESQ_EENS2_23PersistentTileSchedulerENS2_41Sm100FmhaCtxKernelWarpspecializedScheduleEEEEEvNT_6ParamsE:
        .type           _ZN7cutlass13device_kernelINS_4fmha6kernel36Sm100FmhaFwdKernelTmaWarpspecializedIN4cute5tupleIJiiiNS5_IJNS5_IJiiEEEiEEEEEENS1_10collective38Sm100FmhaFwdMainloopTmaWarpspecializedINS_10bfloat16_tEffNS5_IJNS4_1CILi256EEENSC_ILi128EEENSC_ILi64EEEEEENS5_IJiNSC_ILi1EEES7_EEENS5_IJiSH_NS5_IJNS5_IJNSC_ILi0EEEiEEEiEEEEEESM_NS9_6NoMaskENS5_IJNSC_ILi2EEESH_SH_EEENSC_ILb0EEEEENS9_38Sm100FmhaFwdEpilogueTmaWarpspecializedINS_6half_tEfNS5_IJSE_SF_SE_EEESI_NS5_IJSH_S7_EEESQ_EENS2_23PersistentTileSchedulerENS2_41Sm100FmhaCtxKernelWarpspecializedScheduleEEEEEvNT_6ParamsE,@function
        .size           _ZN7cutlass13device_kernelINS_4fmha6kernel36Sm100FmhaFwdKernelTmaWarpspecializedIN4cute5tupleIJiiiNS5_IJNS5_IJiiEEEiEEEEEENS1_10collective38Sm100FmhaFwdMainloopTmaWarpspecializedINS_10bfloat16_tEffNS5_IJNS4_1CILi256EEENSC_ILi128EEENSC_ILi64EEEEEENS5_IJiNSC_ILi1EEES7_EEENS5_IJiSH_NS5_IJNS5_IJNSC_ILi0EEEiEEEiEEEEEESM_NS9_6NoMaskENS5_IJNSC_ILi2EEESH_SH_EEENSC_ILb0EEEEENS9_38Sm100FmhaFwdEpilogueTmaWarpspecializedINS_6half_tEfNS5_IJSE_SF_SE_EEESI_NS5_IJSH_S7_EEESQ_EENS2_23PersistentTileSchedulerENS2_41Sm100FmhaCtxKernelWarpspecializedScheduleEEEEEvNT_6ParamsE,(.L_x_487 - _ZN7cutlass13device_kernelINS_4fmha6kernel36Sm100FmhaFwdKernelTmaWarpspecializedIN4cute5tupleIJiiiNS5_IJNS5_IJiiEEEiEEEEEENS1_10collective38Sm100FmhaFwdMainloopTmaWarpspecializedINS_10bfloat16_tEffNS5_IJNS4_1CILi256EEENSC_ILi128EEENSC_ILi64EEEEEENS5_IJiNSC_ILi1EEES7_EEENS5_IJiSH_NS5_IJNS5_IJNSC_ILi0EEEiEEEiEEEEEESM_NS9_6NoMaskENS5_IJNSC_ILi2EEESH_SH_EEENSC_ILb0EEEEENS9_38Sm100FmhaFwdEpilogueTmaWarpspecializedINS_6half_tEfNS5_IJSE_SF_SE_EEESI_NS5_IJSH_S7_EEESQ_EENS2_23PersistentTileSchedulerENS2_41Sm100FmhaCtxKernelWarpspecializedScheduleEEEEEvNT_6ParamsE)
        .other          _ZN7cutlass13device_kernelINS_4fmha6kernel36Sm100FmhaFwdKernelTmaWarpspecializedIN4cute5tupleIJiiiNS5_IJNS5_IJiiEEEiEEEEEENS1_10collective38Sm100FmhaFwdMainloopTmaWarpspecializedINS_10bfloat16_tEffNS5_IJNS4_1CILi256EEENSC_ILi128EEENSC_ILi64EEEEEENS5_IJiNSC_ILi1EEES7_EEENS5_IJiSH_NS5_IJNS5_IJNSC_ILi0EEEiEEEiEEEEEESM_NS9_6NoMaskENS5_IJNSC_ILi2EEESH_SH_EEENSC_ILb0EEEEENS9_38Sm100FmhaFwdEpilogueTmaWarpspecializedINS_6half_tEfNS5_IJSE_SF_SE_EEESI_NS5_IJSH_S7_EEESQ_EENS2_23PersistentTileSchedulerENS2_41Sm100FmhaCtxKernelWarpspecializedScheduleEEEEEvNT_6ParamsE,@"STO_CUDA_ENTRY STV_DEFAULT"
_ZN7cutlass13device_kernelINS_4fmha6kernel36Sm100FmhaFwdKernelTmaWarpspecializedIN4cute5tupleIJiiiNS5_IJNS5_IJiiEEEiEEEEEENS1_10collective38Sm100FmhaFwdMainloopTmaWarpspecializedINS_10bfloat16_tEffNS5_IJNS4_1CILi256EEENSC_ILi128EEENSC_ILi64EEEEEENS5_IJiNSC_ILi1EEES7_EEENS5_IJiSH_NS5_IJNS5_IJNSC_ILi0EEEiEEEiEEEEEESM_NS9_6NoMaskENS5_IJNSC_ILi2EEESH_SH_EEENSC_ILb0EEEEENS9_38Sm100FmhaFwdEpilogueTmaWarpspecializedINS_6half_tEfNS5_IJSE_SF_SE_EEESI_NS5_IJSH_S7_EEESQ_EENS2_23PersistentTileSchedulerENS2_41Sm100FmhaCtxKernelWarpspecializedScheduleEEEEEvNT_6ParamsE:
[----:B------:R-:W1:Y:S02]  /*0000*/  LDC R1, c[0x0][0x37c] ;  /* 0x0000df00ff017b82 */ /* 0x000e640000000800 */
[----:B-1----:R-:W-:-:S04]  /*0010*/  IADD3 R1, PT, PT, R1, -0x70, RZ ;  /* 0xffffff9001017810 */ /* 0x002fc80007ffe0ff */
[----:B------:R-:W-:Y:S01]  /*0020*/  R2UR UR38, R1 ;  /* 0x00000000012672ca */ /* 0x000fe200000e0000 */
[----:B------:R-:W1:Y:S01]  /*0030*/  S2R R79, SR_TID.X ;  /* 0x00000000004f7919 */ /* 0x000e620000002100 */
[----:B------:R-:W2:Y:S01]  /*0040*/  LDCU UR4, c[0x0][0x2f8] ;  /* 0x00005f00ff0477ac */ /* 0x000ea20008000800 */
[----:B------:R-:W3:Y:S01]  /*0050*/  LDCU UR37, c[0x0][0x2fc] ;  /* 0x00005f80ff2577ac */ /* 0x000ee20008000800 */
[----:B------:R-:W-:Y:S02]  /*0060*/  UPLOP3.LUT UP3, UPT, UPT, UPT, UPT, 0x40, 0x4 ;  /* 0x000000000004789c */ /* 0x000fe40003f6e870 */
[----:B------:R-:W-:Y:S02]  /*0070*/  UPLOP3.LUT UP1, UPT, UPT, UPT, UPT, 0x80, 0x8 ;  /* 0x000000000008789c */ /* 0x000fe40003f2f070 */
[----:B------:R-:W-:Y:S02]  /*0080*/  UPLOP3.LUT UP0, UPT, UPT, UPT, UPT, 0x40, 0x4 ;  /* 0x000000000004789c */ /* 0x000fe40003f0e870 */
[----:B------:R-:W-:-:S02]  /*0090*/  UPLOP3.LUT UP6, UPT, UPT, UPT, UPT, 0x40, 0x4 ;  /* 0x000000000004789c */ /* 0x000fc40003fce870 */
[----:B------:R-:W-:Y:S02]  /*00a0*/  UPLOP3.LUT UP5, UPT, UPT, UPT, UPT, 0x40, 0x4 ;  /* 0x000000000004789c */ /* 0x000fe40003fae870 */
[----:B--2---:R-:W-:Y:S02]  /*00b0*/  UIADD3 UR38, UP2, UPT, UR38, UR4, URZ ;  /* 0x0000000426267290 */ /* 0x004fe4000ff5e0ff */
[----:B------:R-:W-:Y:S02]  /*00c0*/  UP2UR UR41, UPR, URZ, 0x8 ;  /* 0x00000008ff297883 */ /* 0x000fe40008000000 */
[----:B---3--:R-:W-:Y:S02]  /*00d0*/  UIADD3.X UR37, UPT, UPT, URZ, UR37, URZ, UP2, !UPT ;  /* 0x00000025ff257290 */ /* 0x008fe400097fe4ff */
[----:B------:R-:W-:Y:S02]  /*00e0*/  UPLOP3.LUT UP2, UPT, UPT, UPT, UPT, 0x80, 0x8 ;  /* 0x000000000008789c */ /* 0x000fe40003f4f070 */
[----:B------:R-:W-:-:S02]  /*00f0*/  UPLOP3.LUT UP4, UPT, UPT, UPT, UPT, 0x40, 0x4 ;  /* 0x000000000004789c */ /* 0x000fc40003f8e870 */
[----:B------:R-:W-:Y:S01]  /*0100*/  UP2UR UR51, UPR, URZ, 0x4 ;  /* 0x00000004ff337883 */ /* 0x000fe20008000000 */
[----:B-1----:R-:W-:-:S05]  /*0110*/  SHF.R.U32.HI R3, RZ, 0x5, R79 ;  /* 0x00000005ff037819 */ /* 0x002fca000001164f */
[----:B------:R-:W1:Y:S02]  /*0120*/  SHFL.IDX PT, R2, R3, RZ, 0x1f ;  /* 0x00001fff03027589 */ /* 0x000e6400000e0000 */
[----:B-1----:R-:W-:-:S04]  /*0130*/  SHF.R.S32.HI R0, RZ, 0x1f, R2 ;  /* 0x0000001fff007819 */ /* 0x002fc80000011402 */
[----:B------:R-:W-:-:S04]  /*0140*/  LEA.HI R0, R0, R2, RZ, 0x2 ;  /* 0x0000000200007211 */ /* 0x000fc800078f10ff */
[----:B------:R-:W-:-:S04]  /*0150*/  SHF.R.S32.HI R0, RZ, 0x2, R0 ;  /* 0x00000002ff007819 */ /* 0x000fc80000011400 */
[----:B------:R-:W-:-:S13]  /*0160*/  ISETP.NE.AND P0, PT, R0, RZ, PT ;  /* 0x000000ff0000720c */ /* 0x000fda0003f05270 */
[----:B------:R-:W-:Y:S05]  /*0170*/  @!P0 BRA `(.L_x_0) ;  /* 0x0000000400248947 */ /* 0x000fea0003800000 */
[----:B------:R-:W-:-:S13]  /*0180*/  ISETP.NE.AND P0, PT, R0, 0x2, PT ;  /* 0x000000020000780c */ /* 0x000fda0003f05270 */
[----:B------:R-:W-:Y:S05]  /*0190*/  @!P0 BRA `(.L_x_1) ;  /* 0x0000000000f48947 */ /* 0x000fea0003800000 */
[----:B------:R-:W-:-:S13]  /*01a0*/  ISETP.NE.AND P0, PT, R0, 0x1, PT ;  /* 0x000000010000780c */ /* 0x000fda0003f05270 */
[----:B------:R-:W-:Y:S05]  /*01b0*/  @P0 BRA `(.L_x_2) ;  /* 0x00000000002c0947 */ /* 0x000fea0003800000 */
[----:B------:R-:W-:Y:S01]  /*01c0*/  HFMA2 R0, -RZ, RZ, 0, 5.9604644775390625e-08 ;  /* 0x00000001ff007431 */ /* 0x000fe200000001ff */
[----:B------:R-:W-:Y:S02]  /*01d0*/  UPLOP3.LUT UP3, UPT, UPT, UPT, UPT, 0x40, 0x4 ;  /* 0x000000000004789c */ /* 0x000fe40003f6e870 */
[----:B------:R-:W-:Y:S02]  /*01e0*/  UPLOP3.LUT UP2, UPT, UPT, UPT, UPT, 0x40, 0x4 ;  /* 0x000000000004789c */ /* 0x000fe40003f4e870 */
[----:B------:R-:W-:Y:S02]  /*01f0*/  UPLOP3.LUT UP1, UPT, UPT, UPT, UPT, 0x80, 0x8 ;  /* 0x000000000008789c */ /* 0x000fe40003f2f070 */
[----:B------:R-:W-:Y:S02]  /*0200*/  UPLOP3.LUT UP0, UPT, UPT, UPT, UPT, 0x40, 0x4 ;  /* 0x000000000004789c */ /* 0x000fe40003f0e870 */
[----:B------:R-:W-:Y:S02]  /*0210*/  UPLOP3.LUT UP6, UPT, UPT, UPT, UPT, 0x40, 0x4 ;  /* 0x000000000004789c */ /* 0x000fe40003fce870 */
[----:B------:R-:W-:-:S02]  /*0220*/  UPLOP3.LUT UP5, UPT, UPT, UPT, UPT, 0x40, 0x4 ;  /* 0x000000000004789c */ /* 0x000fc40003fae870 */
[----:B------:R-:W-:Y:S02]  /*0230*/  UPLOP3.LUT UP4, UPT, UPT, UPT, UPT, 0x80, 0x8 ;  /* 0x000000000008789c */ /* 0x000fe40003f8f070 */
[----:B------:R-:W-:Y:S02]  /*0240*/  UP2UR UR41, UPR, URZ, 0x8 ;  /* 0x00000008ff297883 */ /* 0x000fe40008000000 */
[----:B------:R-:W-:Y:S01]  /*0250*/  UP2UR UR51, UPR, URZ, 0x4 ;  /* 0x00000004ff337883 */ /* 0x000fe20008000000 */
[----:B------:R-:W-:Y:S11]  /*0260*/  BRA `(.L_x_0) ;  /* 0x0000000000e87947 */ /* 0x000ff60003800000 */
.L_x_2:
[----:B------:R-:W-:Y:S01]  /*0270*/  ISETP.NE.AND P0, PT, R2, 0xc, PT ;  /* 0x0000000c0200780c */ /* 0x000fe20003f05270 */
[----:B------:R-:W-:Y:S01]  /*0280*/  UPLOP3.LUT UP2, UPT, UPT, UPT, UPT, 0x40, 0x4 ;  /* 0x000000000004789c */ /* 0x000fe20003f4e870 */
[----:B------:R-:W-:Y:S01]  /*0290*/  HFMA2 R0, -RZ, RZ, 0, 1.78813934326171875e-07 ;  /* 0x00000003ff007431 */ /* 0x000fe200000001ff */
[----:B------:R-:W-:Y:S02]  /*02a0*/  UPLOP3.LUT UP1, UPT, UPT, UPT, UPT, 0x80, 0x8 ;  /* 0x000000000008789c */ /* 0x000fe40003f2f070 */
[----:B------:R-:W-:Y:S02]  /*02b0*/  UP2UR UR41, UPR, URZ, 0x4 ;  /* 0x00000004ff297883 */ /* 0x000fe40008000000 */
[----:B------:R-:W-:Y:S02]  /*02c0*/  UPLOP3.LUT UP2, UPT, UPT, UPT, UPT, 0x40, 0x4 ;  /* 0x000000000004789c */ /* 0x000fe40003f4e870 */
[----:B------:R-:W-:Y:S02]  /*02d0*/  UPLOP3.LUT UP0, UPT, UPT, UPT, UPT, 0x40, 0x4 ;  /* 0x000000000004789c */ /* 0x000fe40003f0e870 */
[----:B------:R-:W-:-:S02]  /*02e0*/  UPLOP3.LUT UP6, UPT, UPT, UPT, UPT, 0x40, 0x4 ;  /* 0x000000000004789c */ /* 0x000fc40003fce870 */
[----:B------:R-:W-:Y:S02]  /*02f0*/  UPLOP3.LUT UP5, UPT, UPT, UPT, UPT, 0x80, 0x8 ;  /* 0x000000000008789c */ /* 0x000fe40003faf070 */
[----:B------:R-:W-:Y:S02]  /*0300*/  UPLOP3.LUT UP4, UPT, UPT, UPT, UPT, 0x40, 0x4 ;  /* 0x000000000004789c */ /* 0x000fe40003f8e870 */
[----:B------:R-:W-:Y:S01]  /*0310*/  UP2UR UR51, UPR, URZ, 0x4 ;  /* 0x00000004ff337883 */ /* 0x000fe20008000000 */
[----:B------:R-:W-:Y:S11]  /*0320*/  @!P0 BRA `(.L_x_0) ;  /* 0x0000000000b88947 */ /* 0x000ff60003800000 */
[----:B------:R-:W-:-:S13]  /*0330*/  ISETP.NE.AND P0, PT, R2, 0xe, PT ;  /* 0x0000000e0200780c */ /* 0x000fda0003f05270 */
[----:B------:R-:W-:Y:S05]  /*0340*/  @!P0 BRA `(.L_x_3) ;  /* 0x00000000005c8947 */ /* 0x000fea0003800000 */
[----:B------:R-:W-:-:S13]  /*0350*/  ISETP.NE.AND P0, PT, R2, 0xd, PT ;  /* 0x0000000d0200780c */ /* 0x000fda0003f05270 */
[----:B------:R-:W-:Y:S05]  /*0360*/  @P0 BRA `(.L_x_4) ;  /* 0x00000000002c0947 */ /* 0x000fea0003800000 */
[----:B------:R-:W-:Y:S01]  /*0370*/  HFMA2 R0, -RZ, RZ, 0, 2.384185791015625e-07 ;  /* 0x00000004ff007431 */ /* 0x000fe200000001ff */
        /* <DEDUP_REMOVED lines=10> */
.L_x_4:
[----:B------:R-:W-:Y:S01]  /*0420*/  HFMA2 R0, -RZ, RZ, 0, 3.5762786865234375e-07 ;  /* 0x00000006ff007431 */ /* 0x000fe200000001ff */
[----:B------:R-:W-:Y:S02]  /*0430*/  UPLOP3.LUT UP3, UPT, UPT, UPT, UPT, 0x40, 0x4 ;  /* 0x000000000004789c */ /* 0x000fe40003f6e870 */
[----:B------:R-:W-:Y:S02]  /*0440*/  UPLOP3.LUT UP2, UPT, UPT, UPT, UPT, 0x40, 0x4 ;  /* 0x000000000004789c */ /* 0x000fe40003f4e870 */
[----:B------:R-:W-:Y:S02]  /*0450*/  UPLOP3.LUT UP0, UPT, UPT, UPT, UPT, 0x40, 0x4 ;  /* 0x000000000004789c */ /* 0x000fe40003f0e870 */
[----:B------:R-:W-:Y:S02]  /*0460*/  UPLOP3.LUT UP6, UPT, UPT, UPT, UPT, 0x40, 0x4 ;  /* 0x000000000004789c */ /* 0x000fe40003fce870 */
[----:B------:R-:W-:Y:S02]  /*0470*/  UPLOP3.LUT UP5, UPT, UPT, UPT, UPT, 0x40, 0x4 ;  /* 0x000000000004789c */ /* 0x000fe40003fae870 */
[----:B------:R-:W-:-:S02]  /*0480*/  UPLOP3.LUT UP4, UPT, UPT, UPT, UPT, 0x40, 0x4 ;  /* 0x000000000004789c */ /* 0x000fc40003f8e870 */
[----:B------:R-:W-:Y:S02]  /*0490*/  UP2UR UR41, UPR, URZ, 0x8 ;  /* 0x00000008ff297883 */ /* 0x000fe40008000000 */
[----:B------:R-:W-:Y:S01]  /*04a0*/  UP2UR UR51, UPR, URZ, 0x4 ;  /* 0x00000004ff337883 */ /* 0x000fe20008000000 */
[----:B------:R-:W-:Y:S11]  /*04b0*/  BRA `(.L_x_0) ;  /* 0x0000000000547947 */ /* 0x000ff60003800000 */
.L_x_3:
[----:B------:R-:W-:Y:S01]  /*04c0*/  HFMA2 R0, -RZ, RZ, 0, 2.98023223876953125e-07 ;  /* 0x00000005ff007431 */ /* 0x000fe200000001ff */
        /* <DEDUP_REMOVED lines=10> */
.L_x_1:
[----:B------:R-:W-:Y:S01]  /*0570*/  HFMA2 R0, -RZ, RZ, 0, 1.1920928955078125e-07 ;  /* 0x00000002ff007431 */ /* 0x000fe200000001ff */
        /* <DEDUP_REMOVED lines=8> */
[----:B------:R-:W-:-:S12]  /*0600*/  UP2UR UR51, UPR, URZ, 0x4 ;  /* 0x00000004ff337883 */ /* 0x000fd80008000000 */
.L_x_0:
[----:B------:R-:W-:Y:S01]  /*0610*/  ELECT P0, URZ, PT ;  /* 0x0000000000ff782f */ /* 0x000fe20003800000 */
[----:B------:R-:W-:Y:S03]  /*0620*/  BSSY.RECONVERGENT B0, `(.L_x_5) ;  /* 0x000000f000007945 */ /* 0x000fe60003800200 */
[----:B------:R-:W-:Y:S02]  /*0630*/  PLOP3.LUT P2, PT, P0, PT, UP0, 0x5d, 0xd5 ;  /* 0x0000000000d5781c */ /* 0x000fe4000074eb0d */
[----:B------:R-:W-:-:S11]  /*0640*/  PLOP3.LUT P1, PT, P0, PT, UP6, 0x5d, 0xd5 ;  /* 0x0000000000d5781c */ /* 0x000fd6000072eb6d */
[----:B------:R-:W-:Y:S05]  /*0650*/  @P2 BRA `(.L_x_6) ;  /* 0x00000000002c2947 */ /* 0x000fea0003800000 */
[----:B------:R-:W1:Y:S02]  /*0660*/  LDCU.64 UR4, c[0x0][0x348] ;  /* 0x00006900ff0477ac */ /* 0x000e640008000a00 */
[----:B-1----:R-:W-:-:S04]  /*0670*/  UIADD3 UR8, UP0, UPT, UR4, 0x80, URZ ;  /* 0x0000008004087890 */ /* 0x002fc8000ff1e0ff */
[----:B------:R-:W-:Y:S02]  /*0680*/  UIADD3.X UR9, UPT, UPT, URZ, UR5, URZ, UP0, !UPT ;  /* 0x00000005ff097290 */ /* 0x000fe400087fe4ff */
[----:B------:R-:W-:-:S04]  /*0690*/  UIADD3 UR6, UP0, UPT, UR4, 0x180, URZ ;  /* 0x0000018004067890 */ /* 0x000fc8000ff1e0ff */
[----:B------:R-:W-:Y:S02]  /*06a0*/  UIADD3.X UR7, UPT, UPT, URZ, UR5, URZ, UP0, !UPT ;  /* 0x00000005ff077290 */ /* 0x000fe400087fe4ff */
[----:B------:R-:W-:Y:S01]  /*06b0*/  UIADD3 UR4, UP0, UPT, UR4, 0x280, URZ ;  /* 0x0000028004047890 */ /* 0x000fe2000ff1e0ff */
[----:B------:R1:W-:Y:S03]  /*06c0*/  UTMACCTL.PF [UR8] ;  /* 0x00000000080079b9 */ /* 0x0003e60008040000 */
[----:B------:R-:W-:-:S03]  /*06d0*/  UIADD3.X UR5, UPT, UPT, URZ, UR5, URZ, UP0, !UPT ;  /* 0x00000005ff057290 */ /* 0x000fc600087fe4ff */
[----:B------:R1:W-:Y:S06]  /*06e0*/  UTMACCTL.PF [UR6] ;  /* 0x00000000060079b9 */ /* 0x0003ec0008040000 */
[----:B------:R1:W-:Y:S02]  /*06f0*/  UTMACCTL.PF [UR4] ;  /* 0x00000000040079b9 */ /* 0x0003e40008040000 */
[----:B-1----:R-:W-:Y:S01]  /*0700*/  NOP ;  /* 0x0000000000007918 */ /* 0x002fe20000000000 */
.L_x_6:
[----:B------:R-:W-:Y:S05]  /*0710*/  BSYNC.RECONVERGENT B0 ;  /* 0x0000000000007941 */ /* 0x000fea0003800200 */
.L_x_5:
[----:B------:R-:W-:Y:S04]  /*0720*/  BSSY.RECONVERGENT B0, `(.L_x_7) ;  /* 0x000001b000007945 */ /* 0x000fe80003800200 */
[----:B------:R-:W-:Y:S05]  /*0730*/  @P1 BRA `(.L_x_8) ;  /* 0x0000000000241947 */ /* 0x000fea0003800000 */
[----:B------:R-:W1:Y:S01]  /*0740*/  LDCU.64 UR4, c[0x0][0x348] ;  /* 0x00006900ff0477ac */ /* 0x000e620008000a00 */
[----:B------:R-:W-:Y:S02]  /*0750*/  PLOP3.LUT P6, PT, PT, PT, PT, 0x80, 0x8 ;  /* 0x000000000008781c */ /* 0x000fe40003fcf070 */
[----:B------:R-:W-:Y:S02]  /*0760*/  PLOP3.LUT P5, PT, PT, PT, PT, 0x8, 0x80 ;  /* 0x000000000080781c */ /* 0x000fe40003fae170 */
[----:B------:R-:W-:Y:S02]  /*0770*/  PLOP3.LUT P4, PT, PT, PT, PT, 0x80, 0x8 ;  /* 0x000000000008781c */ /* 0x000fe40003f8f070 */
[----:B------:R-:W-:Y:S01]  /*0780*/  PLOP3.LUT P3, PT, PT, PT, PT, 0x80, 0x8 ;  /* 0x000000000008781c */ /* 0x000fe20003f6f070 */
[----:B-1----:R-:W-:-:S04]  /*0790*/  UIADD3 UR4, UP0, UPT, UR4, 0x400, URZ ;  /* 0x0000040004047890 */ /* 0x002fc8000ff1e0ff */
[----:B------:R-:W-:-:S09]  /*07a0*/  UIADD3.X UR5, UPT, UPT, URZ, UR5, URZ, UP0, !UPT ;  /* 0x00000005ff057290 */ /* 0x000fd200087fe4ff */
[----:B------:R1:W-:Y:S02]  /*07b0*/  UTMACCTL.PF [UR4] ;  /* 0x00000000040079b9 */ /* 0x0003e40008040000 */
[----:B-1----:R-:W-:Y:S05]  /*07c0*/  BRA `(.L_x_9) ;  /* 0x0000000000407947 */ /* 0x002fea0003800000 */
.L_x_8:
[----:B------:R-:W-:-:S13]  /*07d0*/  ISETP.NE.AND P1, PT, R0, 0x3, PT ;  /* 0x000000030000780c */ /* 0x000fda0003f25270 */
[----:B------:R-:W-:Y:S05]  /*07e0*/  @!P1 BRA `(.L_x_10) ;  /* 0x0000000000289947 */ /* 0x000fea0003800000 */
[----:B------:R-:W-:Y:S02]  /*07f0*/  ISETP.NE.AND P1, PT, R0, 0x4, PT ;  /* 0x000000040000780c */ /* 0x000fe40003f25270 */
[----:B------:R-:W-:Y:S02]  /*0800*/  PLOP3.LUT P4, PT, PT, PT, PT, 0x80, 0x8 ;  /* 0x000000000008781c */ /* 0x000fe40003f8f070 */
[----:B------:R-:W-:Y:S02]  /*0810*/  PLOP3.LUT P5, PT, PT, PT, PT, 0x8, 0x80 ;  /* 0x000000000080781c */ /* 0x000fe40003fae170 */
[----:B------:R-:W-:Y:S02]  /*0820*/  PLOP3.LUT P6, PT, PT, PT, PT, 0x80, 0x8 ;  /* 0x000000000008781c */ /* 0x000fe40003fcf070 */
[----:B------:R-:W-:-:S05]  /*0830*/  PLOP3.LUT P3, PT, PT, PT, PT, 0x80, 0x8 ;  /* 0x000000000008781c */ /* 0x000fca0003f6f070 */
[----:B------:R-:W-:Y:S08]  /*0840*/  @P1 BRA `(.L_x_9) ;  /* 0x0000000000201947 */ /* 0x000ff00003800000 */
[----:B------:R-:W-:Y:S02]  /*0850*/  PLOP3.LUT P5, PT, PT, PT, PT, 0x8, 0x80 ;  /* 0x000000000080781c */ /* 0x000fe40003fae170 */
[----:B------:R-:W-:Y:S02]  /*0860*/  PLOP3.LUT P6, PT, PT, PT, PT, 0x8, 0x80 ;  /* 0x000000000080781c */ /* 0x000fe40003fce170 */
[----:B------:R-:W-:Y:S01]  /*0870*/  PLOP3.LUT P3, PT, PT, PT, PT, 0x8, 0x80 ;  /* 0x000000000080781c */ /* 0x000fe20003f6e170 */
[----:B------:R-:W-:-:S12]  /*0880*/  BRA `(.L_x_9) ;  /* 0x0000000000107947 */ /* 0x000fd80003800000 */
.L_x_10:
[----:B------:R-:W-:Y:S02]  /*0890*/  PLOP3.LUT P6, PT, PT, PT, PT, 0x8, 0x80 ;  /* 0x000000000080781c */ /* 0x000fe40003fce170 */
[----:B------:R-:W-:Y:S02]  /*08a0*/  PLOP3.LUT P5, PT, PT, PT, PT, 0x80, 0x8 ;  /* 0x000000000008781c */ /* 0x000fe40003faf070 */
[----:B------:R-:W-:Y:S02]  /*08b0*/  PLOP3.LUT P4, PT, PT, PT, PT, 0x8, 0x80 ;  /* 0x000000000080781c */ /* 0x000fe40003f8e170 */
[----:B------:R-:W-:-:S13]  /*08c0*/  PLOP3.LUT P3, PT, PT, PT, PT, 0x80, 0x8 ;  /* 0x000000000008781c */ /* 0x000fda0003f6f070 */
.L_x_9:
[----:B------:R-:W-:Y:S05]  /*08d0*/  BSYNC.RECONVERGENT B0 ;  /* 0x0000000000007941 */ /* 0x000fea0003800200 */
.L_x_7:
[----:B------:R-:W1:Y:S01]  /*08e0*/  SHFL.IDX PT, R2, R3, RZ, 0x1f ;  /* 0x00001fff03027589 */ /* 0x000e6200000e0000 */
[----:B------:R-:W-:Y:S02]  /*08f0*/  ISETP.NE.AND P1, PT, R0, 0x3, PT ;  /* 0x000000030000780c */ /* 0x000fe40003f25270 */
[----:B------:R-:W-:Y:S02]  /*0900*/  PLOP3.LUT P0, PT, P0, PT, UP1, 0xae, 0xea ;  /* 0x0000000000ea781c */ /* 0x000fe4000070f51e */
[----:B-1----:R-:W-:-:S13]  /*0910*/  ISETP.NE.AND P2, PT, R2, RZ, PT ;  /* 0x000000ff0200720c */ /* 0x002fda0003f45270 */
[----:B------:R-:W-:Y:S05]  /*0920*/  @P2 BRA `(.L_x_11) ;  /* 0x0000000000382947 */ /* 0x000fea0003800000 */
[----:B------:R-:W1:Y:S01]  /*0930*/  S2UR UR5, SR_CgaCtaId ;  /* 0x00000000000579c3 */ /* 0x000e620000008800 */
[----:B------:R-:W-:Y:S01]  /*0940*/  UMOV UR6, 0x400 ;  /* 0x0000040000067882 */ /* 0x000fe20000000000 */
[----:B------:R-:W-:Y:S01]  /*0950*/  UMOV UR4, 0x1 ;  /* 0x0000000100047882 */ /* 0x000fe20000000000 */
[----:B------:R-:W-:Y:S01]  /*0960*/  ELECT P2, URZ, PT ;  /* 0x0000000000ff782f */ /* 0x000fe20003840000 */
[----:B-1----:R-:W-:Y:S02]  /*0970*/  ULEA UR5, UR5, UR6, 0x18 ;  /* 0x0000000605057291 */ /* 0x002fe4000f8ec0ff */
[----:B------:R-:W-:-:S04]  /*0980*/  UIADD3 UR6, UPT, UPT, -UR4, 0x100000, URZ ;  /* 0x0010000004067890 */ /* 0x000fc8000fffe1ff */
[----:B------:R-:W-:Y:S02]  /*0990*/  USHF.L.U32 UR7, UR6, 0xb, URZ ;  /* 0x0000000b06077899 */ /* 0x000fe400080006ff */
[----:B------:R-:W-:Y:S01]  /*09a0*/  USHF.L.U32 UR6, UR6, 0x1, URZ ;  /* 0x0000000106067899 */ /* 0x000fe200080006ff */
[----:B------:R-:W1:Y:S11]  /*09b0*/  FENCE.VIEW.ASYNC.S ;  /* 0x00000000000073c6 */ /* 0x000e760000000000 */
[----:B-1----:R1:W2:Y:S01]  /*09c0*/  SYNCS.EXCH.64 URZ, [UR5+0x1c000], UR6 ;  /* 0x01c0000605ff75b2 */ /* 0x0022a20008000100 */
[----:B------:R1:W3:Y:S01]  /*09d0*/  SYNCS.EXCH.64 URZ, [UR5+0x1c010], UR6 ;  /* 0x01c0100605ff75b2 */ /* 0x0002e20008000100 */
[----:B------:R1:W4:Y:S01]  /*09e0*/  SYNCS.EXCH.64 URZ, [UR5+0x1c008], UR6 ;  /* 0x01c0080605ff75b2 */ /* 0x0003220008000100 */
[----:B------:R1:W1:Y:S01]  /*09f0*/  SYNCS.EXCH.64 URZ, [UR5+0x1c018], UR6 ;  /* 0x01c0180605ff75b2 */ /* 0x0002620008000100 */
[----:B------:R-:W-:Y:S01]  /*0a00*/  NOP ;  /* 0x0000000000007918 */ /* 0x000fe20000000000 */
.L_x_11:
[----:B------:R-:W-:Y:S01]  /*0a10*/  NOP ;  /* 0x0000000000007918 */ /* 0x000fe20000000000 */
[----:B------:R-:W-:Y:S05]  /*0a20*/  @!P1 BRA `(.L_x_12) ;  /* 0x0000000000289947 */ /* 0x000fea0003800000 */
[----:B------:R-:W-:Y:S01]  /*0a30*/  ISETP.NE.AND P1, PT, R0, 0x4, PT ;  /* 0x000000040000780c */ /* 0x000fe20003f25270 */
[----:B------:R-:W-:Y:S02]  /*0a40*/  UPLOP3.LUT UP3, UPT, UPT, UPT, UPT, 0x80, 0x8 ;  /* 0x000000000008789c */ /* 0x000fe40003f6f070 */
[----:B------:R-:W-:Y:S02]  /*0a50*/  UPLOP3.LUT UP2, UPT, UPT, UPT, UPT, 0x40, 0x4 ;  /* 0x000000000004789c */ /* 0x000fe40003f4e870 */
[----:B------:R-:W-:Y:S02]  /*0a60*/  UPLOP3.LUT UP1, UPT, UPT, UPT, UPT, 0x80, 0x8 ;  /* 0x000000000008789c */ /* 0x000fe40003f2f070 */
[----:B------:R-:W-:-:S06]  /*0a70*/  UPLOP3.LUT UP0, UPT, UPT, UPT, UPT, 0x80, 0x8 ;  /* 0x000000000008789c */ /* 0x000fcc0003f0f070 */
[----:B------:R-:W-:Y:S05]  /*0a80*/  @P1 BRA `(.L_x_13) ;  /* 0x0000000000201947 */ /* 0x000fea0003800000 */
[----:B------:R-:W-:Y:S02]  /*0a90*/  UPLOP3.LUT UP2, UPT, UPT, UPT, UPT, 0x40, 0x4 ;  /* 0x000000000004789c */ /* 0x000fe40003f4e870 */
[----:B------:R-:W-:Y:S02]  /*0aa0*/  UPLOP3.LUT UP3, UPT, UPT, UPT, UPT, 0x40, 0x4 ;  /* 0x000000000004789c */ /* 0x000fe40003f6e870 */
[----:B------:R-:W-:Y:S01]  /*0ab0*/  UPLOP3.LUT UP0, UPT, UPT, UPT, UPT, 0x40, 0x4 ;  /* 0x000000000004789c */ /* 0x000fe20003f0e870 */
[----:B------:R-:W-:Y:S05]  /*0ac0*/  BRA `(.L_x_13) ;  /* 0x0000000000107947 */ /* 0x000fea0003800000 */
.L_x_12:
[----:B------:R-:W-:Y:S02]  /*0ad0*/  UPLOP3.LUT UP3, UPT, UPT, UPT, UPT, 0x40, 0x4 ;  /* 0x000000000004789c */ /* 0x000fe40003f6e870 */
[----:B------:R-:W-:Y:S02]  /*0ae0*/  UPLOP3.LUT UP2, UPT, UPT, UPT, UPT, 0x80, 0x8 ;  /* 0x000000000008789c */ /* 0x000fe40003f4f070 */
[----:B------:R-:W-:Y:S02]  /*0af0*/  UPLOP3.LUT UP1, UPT, UPT, UPT, UPT, 0x40, 0x4 ;  /* 0x000000000004789c */ /* 0x000fe40003f2e870 */
[----:B------:R-:W-:Y:S02]  /*0b00*/  UPLOP3.LUT UP0, UPT, UPT, UPT, UPT, 0x80, 0x8 ;  /* 0x000000000008789c */ /* 0x000fe40003f0f070 */
.L_x_13:
[----:B------:R-:W5:Y:S02]  /*0b10*/  SHFL.IDX PT, R2, R3, RZ, 0x1f ;  /* 0x00001fff03027589 */ /* 0x000f6400000e0000 */
[----:B-----5:R-:W-:-:S13]  /*0b20*/  ISETP.NE.AND P1, PT, R2, RZ, PT ;  /* 0x000000ff0200720c */ /* 0x020fda0003f25270 */
[----:B------:R-:W-:Y:S05]  /*0b30*/  @P1 BRA `(.L_x_14) ;  /* 0x0000000000401947 */ /* 0x000fea0003800000 */
[----:B-1----:R-:W1:Y:S01]  /*0b40*/  S2UR UR5, SR_CgaCtaId ;  /* 0x00000000000579c3 */ /* 0x002e620000008800 */
        /* <DEDUP_REMOVED lines=8> */
[----:B-1----:R1:W1:Y:S01]  /*0bd0*/  SYNCS.EXCH.64 URZ, [UR5+0x1c020], UR6 ;  /* 0x01c0200605ff75b2 */ /* 0x0022620008000100 */
[----:B------:R1:W1:Y:S01]  /*0be0*/  SYNCS.EXCH.64 URZ, [UR5+0x1c038], UR6 ;  /* 0x01c0380605ff75b2 */ /* 0x0002620008000100 */
[----:B------:R1:W1:Y:S01]  /*0bf0*/  SYNCS.EXCH.64 URZ, [UR5+0x1c028], UR6 ;  /* 0x01c0280605ff75b2 */ /* 0x0002620008000100 */
[----:B------:R1:W1:Y:S01]  /*0c00*/  SYNCS.EXCH.64 URZ, [UR5+0x1c040], UR6 ;  /* 0x01c0400605ff75b2 */ /* 0x0002620008000100 */
[----:B------:R1:W1:Y:S01]  /*0c10*/  SYNCS.EXCH.64 URZ, [UR5+0x1c030], UR6 ;  /* 0x01c0300605ff75b2 */ /* 0x0002620008000100 */
[----:B------:R1:W1:Y:S01]  /*0c20*/  SYNCS.EXCH.64 URZ, [UR5+0x1c048], UR6 ;  /* 0x01c0480605ff75b2 */ /* 0x0002620008000100 */
[----:B------:R-:W-:Y:S01]  /*0c30*/  NOP ;  /* 0x0000000000007918 */ /* 0x000fe20000000000 */
.L_x_14:
[----:B------:R-:W5:Y:S01]  /*0c40*/  SHFL.IDX PT, R2, R3, RZ, 0x1f ;  /* 0x00001fff03027589 */ /* 0x000f6200000e0000 */
[----:B------:R-:W-:Y:S01]  /*0c50*/  NOP ;  /* 0x0000000000007918 */ /* 0x000fe20000000000 */
[----:B-----5:R-:W-:-:S13]  /*0c60*/  ISETP.NE.AND P1, PT, R2, RZ, PT ;  /* 0x000000ff0200720c */ /* 0x020fda0003f25270 */
[----:B------:R-:W-:Y:S05]  /*0c70*/  @P1 BRA `(.L_x_15) ;  /* 0x0000000000401947 */ /* 0x000fea0003800000 */
[----:B-1----:R-:W1:Y:S01]  /*0c80*/  S2UR UR6, SR_CgaCtaId ;  /* 0x00000000000679c3 */ /* 0x002e620000008800 */
[----:B------:R-:W-:Y:S01]  /*0c90*/  UMOV UR7, 0x400 ;  /* 0x0000040000077882 */ /* 0x000fe20000000000 */
[----:B------:R-:W-:Y:S01]  /*0ca0*/  UMOV UR5, 0x1 ;  /* 0x0000000100057882 */ /* 0x000fe20000000000 */
[----:B------:R-:W-:Y:S01]  /*0cb0*/  UMOV UR4, 0x80 ;  /* 0x0000008000047882 */ /* 0x000fe20000000000 */
[----:B------:R-:W-:-:S04]  /*0cc0*/  UIADD3 UR8, UPT, UPT, -UR5, 0x100000, URZ ;  /* 0x0010000005087890 */ /* 0x000fc8000fffe1ff */
[----:B------:R-:W-:Y:S02]  /*0cd0*/  USHF.L.U32 UR9, UR8, 0xb, URZ ;  /* 0x0000000b08097899 */ /* 0x000fe400080006ff */
[----:B------:R-:W-:Y:S02]  /*0ce0*/  USHF.L.U32 UR8, UR8, 0x1, URZ ;  /* 0x0000000108087899 */ /* 0x000fe400080006ff */
[----:B------:R-:W-:-:S04]  /*0cf0*/  UIADD3 UR4, UPT, UPT, -UR4, 0x100000, URZ ;  /* 0x0010000004047890 */ /* 0x000fc8000fffe1ff */
[----:B------:R-:W-:Y:S02]  /*0d00*/  USHF.L.U32 UR5, UR4, 0xb, URZ ;  /* 0x0000000b04057899 */ /* 0x000fe400080006ff */
[----:B------:R-:W-:Y:S01]  /*0d10*/  USHF.L.U32 UR4, UR4, 0x1, URZ ;  /* 0x0000000104047899 */ /* 0x000fe200080006ff */
[----:B------:R-:W-:Y:S01]  /*0d20*/  ELECT P1, URZ, PT ;  /* 0x0000000000ff782f */ /* 0x000fe20003820000 */
[----:B-1----:R-:W-:Y:S01]  /*0d30*/  ULEA UR6, UR6, UR7, 0x18 ;  /* 0x0000000706067291 */ /* 0x002fe2000f8ec0ff */
[----:B------:R-:W1:Y:S11]  /*0d40*/  FENCE.VIEW.ASYNC.S ;  /* 0x00000000000073c6 */ /* 0x000e760000000000 */
[----:B-1----:R1:W1:Y:S01]  /*0d50*/  SYNCS.EXCH.64 URZ, [UR6+0x1c050], UR8 ;  /* 0x01c0500806ff75b2 */ /* 0x0022620008000100 */
[----:B------:R1:W1:Y:S01]  /*0d60*/  SYNCS.EXCH.64 URZ, [UR6+0x1c058], UR4 ;  /* 0x01c0580406ff75b2 */ /* 0x0002620008000100 */
[----:B------:R-:W-:Y:S01]  /*0d70*/  NOP ;  /* 0x0000000000007918 */ /* 0x000fe20000000000 */
.L_x_15:
[----:B------:R-:W5:Y:S01]  /*0d80*/  SHFL.IDX PT, R2, R3, RZ, 0x1f ;  /* 0x00001fff03027589 */ /* 0x000f6200000e0000 */
[----:B-1----:R-:W-:Y:S01]  /*0d90*/  UP2UR UR4, UPR, URZ, 0x1 ;  /* 0x00000001ff047883 */ /* 0x002fe20008000000 */
[----:B------:R-:W-:Y:S01]  /*0da0*/  ISETP.NE.AND P2, PT, R0, 0x2, PT ;  /* 0x000000020000780c */ /* 0x000fe20003f45270 */
[----:B------:R-:W-:Y:S01]  /*0db0*/  UISETP.NE.AND UP0, UPT, UR51, URZ, UPT ;  /* 0x000000ff3300728c */ /* 0x000fe2000bf05270 */
[----:B------:R-:W-:Y:S01]  /*0dc0*/  NOP ;  /* 0x0000000000007918 */ /* 0x000fe20000000000 */
[----:B------:R-:W-:Y:S02]  /*0dd0*/  USEL UR5, URZ, 0x2, !UP4 ;  /* 0x00000002ff057887 */ /* 0x000fe4000e000000 */
[----:B------:R-:W-:Y:S02]  /*0de0*/  USEL UR6, URZ, 0x2, !UP0 ;  /* 0x00000002ff067887 */ /* 0x000fe4000c000000 */
[----:B------:R-:W-:Y:S02]  /*0df0*/  UISETP.NE.AND UP0, UPT, UR4, URZ, UPT ;  /* 0x000000ff0400728c */ /* 0x000fe4000bf05270 */
[----:B------:R-:W-:-:S02]  /*0e00*/  USEL UR6, UR6, 0x1, !UP5 ;  /* 0x0000000106067887 */ /* 0x000fc4000e800000 */
[----:B------:R-:W-:Y:S01]  /*0e10*/  USEL UR5, UR5, 0x1, !UP5 ;  /* 0x0000000105057887 */ /* 0x000fe2000e800000 */
[----:B-----5:R-:W-:-:S13]  /*0e20*/  ISETP.NE.AND P1, PT, R2, RZ, PT ;  /* 0x000000ff0200720c */ /* 0x020fda0003f25270 */
[----:B------:R-:W-:Y:S05]  /*0e30*/  @P1 BRA `(.L_x_16) ;  /* 0x0000000000401947 */ /* 0x000fea0003800000 */
[----:B------:R-:W1:Y:S01]  /*0e40*/  S2UR UR8, SR_CgaCtaId ;  /* 0x00000000000879c3 */ /* 0x000e620000008800 */
        /* <DEDUP_REMOVED lines=15> */
.L_x_16:
[----:B------:R-:W-:Y:S01]  /*0f40*/  NOP ;  /* 0x0000000000007918 */ /* 0x000fe20000000000 */
[----:B------:R-:W-:Y:S05]  /*0f50*/  @!P2 BRA `(.L_x_17) ;  /* 0x000000000024a947 */ /* 0x000fea0003800000 */
[----:B------:R-:W-:Y:S01]  /*0f60*/  ISETP.NE.AND P1, PT, R0, RZ, PT ;  /* 0x000000ff0000720c */ /* 0x000fe20003f25270 */
[----:B------:R-:W-:Y:S02]  /*0f70*/  UP2UR UR4, UPR, URZ, 0x1 ;  /* 0x00000001ff047883 */ /* 0x000fe40008000000 */
[----:B------:R-:W-:Y:S01]  /*0f80*/  UPLOP3.LUT UP0, UPT, UPT, UPT, UPT, 0x80, 0x8 ;  /* 0x000000000008789c */ /* 0x000fe20003f0f070 */
[----:B------:R-:W-:-:S03]  /*0f90*/  UMOV UR7, URZ ;  /* 0x000000ff00077c82 */ /* 0x000fc60008000000 */
[----:B------:R-:W-:Y:S02]  /*0fa0*/  UP2UR UR40, UPR, URZ, 0x1 ;  /* 0x00000001ff287883 */ /* 0x000fe40008000000 */
[----:B------:R-:W-:-:S04]  /*0fb0*/  UISETP.NE.AND UP0, UPT, UR4, URZ, UPT ;  /* 0x000000ff0400728c */ /* 0x000fc8000bf05270 */
[----:B------:R-:W-:Y:S07]  /*0fc0*/  @P1 BRA `(.L_x_18) ;  /* 0x00000000001c1947 */ /* 0x000fee0003800000 */
[----:B------:R-:W-:Y:S01]  /*0fd0*/  UMOV UR7, 0x1 ;  /* 0x0000000100077882 */ /* 0x000fe20000000000 */
[----:B------:R-:W-:Y:S05]  /*0fe0*/  BRA `(.L_x_18) ;  /* 0x0000000000147947 */ /* 0x000fea0003800000 */
.L_x_17:
[----:B------:R-:W-:Y:S02]  /*0ff0*/  UP2UR UR4, UPR, URZ, 0x1 ;  /* 0x00000001ff047883 */ /* 0x000fe40008000000 */
[----:B------:R-:W-:Y:S01]  /*1000*/  UPLOP3.LUT UP0, UPT, UPT, UPT, UPT, 0x40, 0x4 ;  /* 0x000000000004789c */ /* 0x000fe20003f0e870 */
[----:B------:R-:W-:-:S03]  /*1010*/  UMOV UR7, 0x2 ;  /* 0x0000000200077882 */ /* 0x000fc60000000000 */
[----:B------:R-:W-:Y:S02]  /*1020*/  UP2UR UR40, UPR, URZ, 0x1 ;  /* 0x00000001ff287883 */ /* 0x000fe40008000000 */
[----:B------:R-:W-:Y:S02]  /*1030*/  UISETP.NE.AND UP0, UPT, UR4, URZ, UPT ;  /* 0x000000ff0400728c */ /* 0x000fe4000bf05270 */
.L_x_18:
[----:B------:R-:W5:Y:S02]  /*1040*/  SHFL.IDX PT, R2, R3, RZ, 0x1f ;  /* 0x00001fff03027589 */ /* 0x000f6400000e0000 */
[----:B-----5:R-:W-:-:S13]  /*1050*/  ISETP.NE.AND P1, PT, R2, RZ, PT ;  /* 0x000000ff0200720c */ /* 0x020fda0003f25270 */
[----:B------:R-:W-:Y:S05]  /*1060*/  @P1 BRA `(.L_x_19) ;  /* 0x0000000000301947 */ /* 0x000fea0003800000 */
[----:B-1----:R-:W1:Y:S01]  /*1070*/  S2UR UR8, SR_CgaCtaId ;  /* 0x00000000000879c3 */ /* 0x002e620000008800 */
[----:B------:R-:W-:Y:S01]  /*1080*/  UMOV UR9, 0x400 ;  /* 0x0000040000097882 */ /* 0x000fe20000000000 */
[----:B------:R-:W-:Y:S01]  /*1090*/  UMOV UR4, 0x80 ;  /* 0x0000008000047882 */ /* 0x000fe20000000000 */
[----:B------:R-:W-:Y:S01]  /*10a0*/  ELECT P1, URZ, PT ;  /* 0x0000000000ff782f */ /* 0x000fe20003820000 */
[----:B------:R-:W-:-:S04]  /*10b0*/  UIADD3 UR10, UPT, UPT, -UR4, 0x100000, URZ ;  /* 0x00100000040a7890 */ /* 0x000fc8000fffe1ff */
[----:B------:R-:W-:Y:S02]  /*10c0*/  USHF.L.U32 UR11, UR10, 0xb, URZ ;  /* 0x0000000b0a0b7899 */ /* 0x000fe400080006ff */
[----:B------:R-:W-:Y:S02]  /*10d0*/  USHF.L.U32 UR10, UR10, 0x1, URZ ;  /* 0x000000010a0a7899 */ /* 0x000fe400080006ff */
[----:B-1----:R-:W-:Y:S01]  /*10e0*/  ULEA UR8, UR8, UR9, 0x18 ;  /* 0x0000000908087291 */ /* 0x002fe2000f8ec0ff */
[----:B------:R-:W1:Y:S11]  /*10f0*/  FENCE.VIEW.ASYNC.S ;  /* 0x00000000000073c6 */ /* 0x000e760000000000 */
[----:B-1----:R1:W1:Y:S01]  /*1100*/  SYNCS.EXCH.64 URZ, [UR8+0x1c070], UR10 ;  /* 0x01c0700a08ff75b2 */ /* 0x0022620008000100 */
[----:B------:R1:W1:Y:S01]  /*1110*/  SYNCS.EXCH.64 URZ, [UR8+0x1c078], UR10 ;  /* 0x01c0780a08ff75b2 */ /* 0x0002620008000100 */
[----:B------:R-:W-:Y:S01]  /*1120*/  NOP ;  /* 0x0000000000007918 */ /* 0x000fe20000000000 */
.L_x_19:
[----:B------:R-:W-:Y:S01]  /*1130*/  NOP ;  /* 0x0000000000007918 */ /* 0x000fe20000000000 */
[----:B------:R-:W-:Y:S05]  /*1140*/  @!P2 BRA `(.L_x_20) ;  /* 0x000000000024a947 */ /* 0x000fea0003800000 */
[----:B------:R-:W-:Y:S01]  /*1150*/  ISETP.NE.AND P1, PT, R0, 0x1, PT ;  /* 0x000000010000780c */ /* 0x000fe20003f25270 */
[----:B-1----:R-:W-:Y:S02]  /*1160*/  UP2UR UR8, UPR, URZ, 0x1 ;  /* 0x00000001ff087883 */ /* 0x002fe40008000000 */
[----:B------:R-:W-:Y:S01]  /*1170*/  UPLOP3.LUT UP0, UPT, UPT, UPT, UPT, 0x80, 0x8 ;  /* 0x000000000008789c */ /* 0x000fe20003f0f070 */
[----:B------:R-:W-:-:S03]  /*1180*/  UMOV UR4, URZ ;  /* 0x000000ff00047c82 */ /* 0x000fc60008000000 */
[----:B------:R-:W-:Y:S02]  /*1190*/  UP2UR UR39, UPR, URZ, 0x1 ;  /* 0x00000001ff277883 */ /* 0x000fe40008000000 */
[----:B------:R-:W-:-:S04]  /*11a0*/  UISETP.NE.AND UP0, UPT, UR8, URZ, UPT ;  /* 0x000000ff0800728c */ /* 0x000fc8000bf05270 */
[----:B------:R-:W-:Y:S07]  /*11b0*/  @P1 BRA `(.L_x_21) ;  /* 0x00000000001c1947 */ /* 0x000fee0003800000 */
[----:B------:R-:W-:Y:S01]  /*11c0*/  UMOV UR4, 0x1 ;  /* 0x0000000100047882 */ /* 0x000fe20000000000 */
[----:B------:R-:W-:Y:S05]  /*11d0*/  BRA `(.L_x_21) ;  /* 0x0000000000147947 */ /* 0x000fea0003800000 */
.L_x_20:
[----:B-1----:R-:W-:Y:S02]  /*11e0*/  UP2UR UR8, UPR, URZ, 0x1 ;  /* 0x00000001ff087883 */ /* 0x002fe40008000000 */
[----:B------:R-:W-:Y:S01]  /*11f0*/  UPLOP3.LUT UP0, UPT, UPT, UPT, UPT, 0x40, 0x4 ;  /* 0x000000000004789c */ /* 0x000fe20003f0e870 */
[----:B------:R-:W-:-:S03]  /*1200*/  UMOV UR4, 0x2 ;  /* 0x0000000200047882 */ /* 0x000fc60000000000 */
[----:B------:R-:W-:Y:S02]  /*1210*/  UP2UR UR39, UPR, URZ, 0x1 ;  /* 0x00000001ff277883 */ /* 0x000fe40008000000 */
[----:B------:R-:W-:Y:S02]  /*1220*/  UISETP.NE.AND UP0, UPT, UR8, URZ, UPT ;  /* 0x000000ff0800728c */ /* 0x000fe4000bf05270 */
.L_x_21:
[----:B------:R-:W1:Y:S02]  /*1230*/  SHFL.IDX PT, R2, R3, RZ, 0x1f ;  /* 0x00001fff03027589 */ /* 0x000e6400000e0000 */
        /* <DEDUP_REMOVED lines=13> */
[----:B------:R-:W-:Y:S01]  /*1310*/  NOP ;  /* 0x0000000000007918 */ /* 0x000fe20000000000 */
.L_x_22:
        /* <DEDUP_REMOVED lines=19> */
[----:B------:R1:W1:Y:S01]  /*1450*/  SYNCS.EXCH.64 URZ, [UR10+0x1c098], UR12 ;  /* 0x01c0980c0aff75b2 */ /* 0x0002620008000100 */
[----:B------:R1:W1:Y:S01]  /*1460*/  SYNCS.EXCH.64 URZ, [UR10+0x1c0a8], UR8 ;  /* 0x01c0a8080aff75b2 */ /* 0x0002620008000100 */
[----:B------:R-:W-:Y:S01]  /*1470*/  NOP ;  /* 0x0000000000007918 */ /* 0x000fe20000000000 */
.L_x_23:
        /* <DEDUP_REMOVED lines=22> */
.L_x_24:
[----:B------:R-:W5:Y:S01]  /*15e0*/  SHFL.IDX PT, R2, R3, RZ, 0x1f ;  /* 0x00001fff03027589 */ /* 0x000f6200000e0000 */
[----:B------:R-:W1:Y:S01]  /*15f0*/  S2UR UR36, SR_CTAID.X ;  /* 0x00000000002479c3 */ /* 0x000e620000002500 */
[----:B------:R-:W-:Y:S01]  /*1600*/  NOP ;  /* 0x0000000000007918 */ /* 0x000fe20000000000 */
[----:B-----5:R-:W-:-:S13]  /*1610*/  ISETP.NE.AND P1, PT, R2, RZ, PT ;  /* 0x000000ff0200720c */ /* 0x020fda0003f25270 */
[----:B-1----:R-:W-:Y:S05]  /*1620*/  @P1 BRA `(.L_x_25) ;  /* 0x0000000000301947 */ /* 0x002fea0003800000 */
        /* <DEDUP_REMOVED lines=12> */
.L_x_25:
[----:B------:R-:W-:Y:S01]  /*16f0*/  ISETP.GT.AND P1, PT, R0, 0x3, PT ;  /* 0x000000030000780c */ /* 0x000fe20003f24270 */
[----:B------:R-:W-:Y:S01]  /*1700*/  NOP ;  /* 0x0000000000007918 */ /* 0x000fe20000000000 */
[----:B-1234-:R-:W-:Y:S11]  /*1710*/  BAR.SYNC.DEFER_BLOCKING 0x0 ;  /* 0x0000000000007b1d */ /* 0x01eff60000010000 */
[----:B------:R-:W-:Y:S05]  /*1720*/  @P1 BRA `(.L_x_26) ;  /* 0x0000010000901947 */ /* 0x000fea0003800000 */
[----:B------:R-:W-:-:S13]  /*1730*/  ISETP.GE.U32.AND P0, PT, R0, 0x2, PT ;  /* 0x000000020000780c */ /* 0x000fda0003f06070 */
[----:B------:R-:W-:Y:S05]  /*1740*/  @!P0 BRA `(.L_x_27) ;  /* 0x000000b400648947 */ /* 0x000fea0003800000 */
[----:B------:R-:W-:Y:S05]  /*1750*/  @!P2 BRA `(.L_x_28) ;  /* 0x0000002c0098a947 */ /* 0x000fea0003800000 */
[----:B------:R-:W-:-:S08]  /*1760*/  NOP ;  /* 0x0000000000007918 */ /* 0x000fd00000000000 */
[----:B------:R-:W1:-:S00]  /*1770*/  USETMAXREG.DEALLOC.CTAPOOL 0x20 ;  /* 0x00000020000079c8 */ /* 0x000e4000080e0500 */
[----:B-1----:R-:W1:Y:S02]  /*1780*/  LDC R0, c[0x0][0x900] ;  /* 0x00024000ff007b82 */ /* 0x002e640000000800 */
[----:B-1----:R-:W-:-:S13]  /*1790*/  ISETP.LE.AND P0, PT, R0, UR36, PT ;  /* 0x0000002400007c0c */ /* 0x002fda000bf03270 */
[----:B------:R-:W-:Y:S05]  /*17a0*/  @P0 EXIT ;  /* 0x000000000000094d */ /* 0x000fea0003800000 */
[----:B------:R-:W1:Y:S01]  /*17b0*/  S2UR UR4, SR_CgaCtaId ;  /* 0x00000000000479c3 */ /* 0x000e620000008800 */
[----:B------:R-:W-:Y:S01]  /*17c0*/  UMOV UR7, 0x400 ;  /* 0x0000040000077882 */ /* 0x000fe20000000000 */
[----:B------:R-:W-:Y:S01]  /*17d0*/  HFMA2 R4, -RZ, RZ, 0, 0 ;  /* 0x00000000ff047431 */ /* 0x000fe200000001ff */
[----:B------:R-:W-:Y:S01]  /*17e0*/  PRMT R3, RZ, 0x7610, R3 ;  /* 0x00007610ff037816 */ /* 0x000fe20000000003 */
[----:B------:R-:W-:Y:S02]  /*17f0*/  ULOP3.LUT UR23, UR6, 0x1, URZ, 0xc0, !UPT ;  /* 0x0000000106177892 */ /* 0x000fe4000f8ec0ff */
[----:B------:R-:W-:Y:S01]  /*1800*/  ULOP3.LUT UR22, UR5, 0x1, URZ, 0xc0, !UPT ;  /* 0x0000000105167892 */ /* 0x000fe2000f8ec0ff */
[----:B------:R-:W-:Y:S01]  /*1810*/  UMOV UR31, URZ ;  /* 0x000000ff001f7c82 */ /* 0x000fe20008000000 */
[----:B------:R-:W-:Y:S01]  /*1820*/  UMOV UR30, 0x1 ;  /* 0x00000001001e7882 */ /* 0x000fe20000000000 */
[----:B------:R-:W-:Y:S01]  /*1830*/  UMOV UR29, 0x1 ;  /* 0x00000001001d7882 */ /* 0x000fe20000000000 */
[----:B------:R-:W-:Y:S01]  /*1840*/  UMOV UR28, 0x1 ;  /* 0x00000001001c7882 */ /* 0x000fe20000000000 */
[----:B------:R-:W-:Y:S01]  /*1850*/  UMOV UR21, URZ ;  /* 0x000000ff00157c82 */ /* 0x000fe20008000000 */
[----:B-1----:R-:W-:-:S04]  /*1860*/  ULEA UR4, UR4, UR7, 0x18 ;  /* 0x0000000704047291 */ /* 0x002fc8000f8ec0ff */
[----:B------:R-:W-:-:S04]  /*1870*/  UIADD3 UR4, UPT, UPT, UR4, 0x8000, URZ ;  /* 0x0000800004047890 */ /* 0x000fc8000fffe0ff */
[----:B------:R-:W-:-:S03]  /*1880*/  USHF.R.U32.HI UR32, URZ, 0x4, UR4 ;  /* 0x00000004ff207899 */ /* 0x000fc60008011604 */
[----:B------:R-:W-:Y:S01]  /*1890*/  UMOV UR4, URZ ;  /* 0x000000ff00047c82 */ /* 0x000fe20008000000 */
[----:B------:R-:W-:-:S04]  /*18a0*/  ULOP3.LUT UR32, UR32, 0x3fff, URZ, 0xc0, !UPT ;  /* 0x00003fff20207892 */ /* 0x000fc8000f8ec0ff */
[----:B------:R-:W-:-:S12]  /*18b0*/  ULOP3.LUT UR24, UR32, 0x10000, URZ, 0xfc, !UPT ;  /* 0x0001000020187892 */ /* 0x000fd8000f8efcff */
.L_x_89:
[----:B------:R-:W1:Y:S01]  /*18c0*/  LDCU.64 UR6, c[0x0][0x908] ;  /* 0x00012100ff0677ac */ /* 0x000e620008000a00 */
[----:B--2---:R-:W2:Y:S01]  /*18d0*/  LDCU UR5, c[0x0][0x904] ;  /* 0x00012080ff0577ac */ /* 0x004ea20008000800 */
[----:B-1----:R-:W-:Y:S01]  /*18e0*/  UIMAD.WIDE.U32 UR8, UR36, UR6, URZ ;  /* 0x00000006240872a5 */ /* 0x002fe2000f8e00ff */
[----:B------:R-:W1:Y:S01]  /*18f0*/  LDCU UR6, c[0x0][0x380] ;  /* 0x00007000ff0677ac */ /* 0x000e620008000800 */
[----:B--2---:R-:W-:Y:S02]  /*1900*/  UISETP.NE.AND UP0, UPT, UR5, 0x1, UPT ;  /* 0x000000010500788c */ /* 0x004fe4000bf05270 */
[----:B------:R-:W-:-:S04]  /*1910*/  USHF.R.U32.HI UR7, URZ, UR7, UR9 ;  /* 0x00000007ff077299 */ /* 0x000fc80008011609 */
[----:B------:R-:W-:-:S04]  /*1920*/  USEL UR7, UR36, UR7, !UP0 ;  /* 0x0000000724077287 */ /* 0x000fc8000c000000 */
[----:B------:R-:W-:-:S04]  /*1930*/  UIADD3 UR7, UPT, UPT, -UR7, URZ, URZ ;  /* 0x000000ff07077290 */ /* 0x000fc8000fffe1ff */
[----:B------:R-:W-:-:S04]  /*1940*/  UIMAD UR5, UR5, UR7, UR36 ;  /* 0x00000007050572a4 */ /* 0x000fc8000f8e0224 */
[----:B------:R-:W-:-:S04]  /*1950*/  USHF.L.U32 UR5, UR5, 0x8, URZ ;  /* 0x0000000805057899 */ /* 0x000fc800080006ff */
[----:B-1----:R-:W-:-:S09]  /*1960*/  UISETP.GE.AND UP0, UPT, UR5, UR6, UPT ;  /* 0x000000060500728c */ /* 0x002fd2000bf06270 */
[----:B------:R-:W-:Y:S05]  /*1970*/  BRA.U UP0, `(.L_x_29) ;  /* 0x0000002900f87547 */ /* 0x000fea000b800000 */
[----:B------:R-:W-:-:S13]  /*1980*/  LOP3.LUT P0, RZ, R3, 0xff, RZ, 0xc0, !PT ;  /* 0x000000ff03ff7812 */ /* 0x000fda000780c0ff */
[----:B------:R-:W-:Y:S05]  /*1990*/  @P0 BRA `(.L_x_30) ;  /* 0x0000000000940947 */ /* 0x000fea0003800000 */
[----:B------:R-:W1:Y:S01]  /*19a0*/  S2UR UR6, SR_CgaCtaId ;  /* 0x00000000000679c3 */ /* 0x000e620000008800 */
[----:B------:R-:W-:Y:S01]  /*19b0*/  UMOV UR7, 0x40 ;  /* 0x0000004000077882 */ /* 0x000fe20000000000 */
[----:B------:R-:W-:Y:S01]  /*19c0*/  NOP ;  /* 0x0000000000007918 */ /* 0x000fe20000000000 */
[----:B------:R-:W-:Y:S01]  /*19d0*/  UMOV UR5, 0x400 ;  /* 0x0000040000057882 */ /* 0x000fe20000000000 */
[----:B-1----:R-:W-:Y:S02]  /*19e0*/  ULEA UR7, UR6, UR7, 0x18 ;  /* 0x0000000706077291 */ /* 0x002fe4000f8ec0ff */
[----:B------:R-:W-:-:S07]  /*19f0*/  ULEA UR6, UR6, UR5, 0x18 ;  /* 0x0000000506067291 */ /* 0x000fce000f8ec0ff */
[----:B------:R-:W1:Y:S02]  /*1a00*/  LDS.U8 R0, [UR7+0x1c] ;  /* 0x00001c07ff007984 */ /* 0x000e640008000000 */
[----:B-1----:R-:W-:-:S13]  /*1a10*/  ISETP.NE.AND P0, PT, R0, RZ, PT ;  /* 0x000000ff0000720c */ /* 0x002fda0003f05270 */
[----:B------:R-:W-:Y:S05]  /*1a20*/  @P0 BRA `(.L_x_31) ;  /* 0x0000000000580947 */ /* 0x000fea0003800000 */
[----:B------:R-:W-:-:S13]  /*1a30*/  ELECT P0, URZ, PT ;  /* 0x0000000000ff782f */ /* 0x000fda0003800000 */
[----:B------:R-:W-:Y:S05]  /*1a40*/  @!P0 BRA `(.L_x_32) ;  /* 0x0000000000608947 */ /* 0x000fea0003800000 */
[----:B------:R-:W-:Y:S01]  /*1a50*/  UMOV UR5, 0x10 ;  /* 0x0000001000057882 */ /* 0x000fe20000000000 */
[----:B------:R-:W-:Y:S01]  /*1a60*/  HFMA2 R2, -RZ, RZ, 0, 5.9604644775390625e-08 ;  /* 0x00000001ff027431 */ /* 0x000fe200000001ff */
[----:B------:R-:W-:-:S03]  /*1a70*/  MOV R3, 0xffff ;  /* 0x0000ffff00037802 */ /* 0x000fc60000000f00 */
[----:B------:R-:W-:Y:S04]  /*1a80*/  DEPBAR.LE SB1, 0x36 ;  /* 0x00009d800000791a */ /* 0x000fe80000000000 */
[----:B------:R-:W1:Y:S02]  /*1a90*/  UTCATOMSWS.FIND_AND_SET.ALIGN UP0, UR5, UR5 ;  /* 0x00000005000575e3 */ /* 0x000e640008000800 */
[----:B-1----:R-:W-:Y:S01]  /*1aa0*/  MOV R0, UR5 ;  /* 0x0000000500007c02 */ /* 0x002fe20008000f00 */
[----:B------:R-:W-:Y:S06]  /*1ab0*/  BRA.U UP0, `(.L_x_33) ;  /* 0x0000000100187547 */ /* 0x000fec000b800000 */
.L_x_34:
[----:B------:R-:W-:Y:S05]  /*1ac0*/  NANOSLEEP 0x64 ;  /* 0x000000640000795d */ /* 0x000fea0003800000 */
[----:B------:R-:W-:-:S05]  /*1ad0*/  UMOV UR5, 0x10 ;  /* 0x0000001000057882 */ /* 0x000fca0000000000 */
[----:B------:R-:W-:Y:S04]  /*1ae0*/  DEPBAR.LE SB1, 0x36 ;  /* 0x00009d800000791a */ /* 0x000fe80000000000 */
[----:B------:R-:W1:Y:S02]  /*1af0*/  UTCATOMSWS.FIND_AND_SET.ALIGN UP0, UR5, UR5 ;  /* 0x00000005000575e3 */ /* 0x000e640008000800 */
[----:B-1----:R-:W-:Y:S01]  /*1b00*/  MOV R0, UR5 ;  /* 0x0000000500007c02 */ /* 0x002fe20008000f00 */
[----:B------:R-:W-:Y:S05]  /*1b10*/  BRA.U !UP0, `(.L_x_34) ;  /* 0xfffffffd08e87547 */ /* 0x000fea000b83ffff */
.L_x_33:
[-C--:B------:R-:W-:Y:S02]  /*1b20*/  SHF.L.U32 R3, R3, R0.reuse, RZ ;  /* 0x0000000003037219 */ /* 0x080fe400000006ff */
[----:B------:R-:W-:Y:S01]  /*1b30*/  SHF.L.U32 R2, R2, R0, RZ ;  /* 0x0000000002027219 */ /* 0x000fe200000006ff */
[----:B------:R-:W-:Y:S02]  /*1b40*/  IMAD.SHL.U32 R0, R0, 0x20, RZ ;  /* 0x0000002000007824 */ /* 0x000fe400078e00ff */
[----:B------:R1:W-:Y:S04]  /*1b50*/  ATOMS.OR RZ, [UR7+0x14], R3 ;  /* 0x00001403ffff798c */ /* 0x0003e8000b000007 */
[----:B------:R1:W-:Y:S04]  /*1b60*/  ATOMS.OR RZ, [UR7+0x18], R2 ;  /* 0x00001802ffff798c */ /* 0x0003e8000b000007 */
[----:B------:R1:W-:Y:S01]  /*1b70*/  STS [UR6+0x1c0e0], R0 ;  /* 0x01c0e000ff007988 */ /* 0x0003e20008000806 */
[----:B------:R-:W-:Y:S05]  /*1b80*/  BRA `(.L_x_32) ;  /* 0x0000000000107947 */ /* 0x000fea0003800000 */
.L_x_31:
[----:B------:R-:W-:Y:S02]  /*1b90*/  MOV R0, 0xffffffff ;  /* 0xffffffff00007802 */ /* 0x000fe40000000f00 */
[----:B------:R-:W-:-:S03]  /*1ba0*/  MOV R2, 0x1bd0 ;  /* 0x00001bd000027802 */ /* 0x000fc60000000f00 */
[----:B------:R1:W-:Y:S04]  /*1bb0*/  STS [UR6+0x1c0e0], R0 ;  /* 0x01c0e000ff007988 */ /* 0x0003e80008000806 */
[----:B-1----:R-:W-:Y:S05]  /*1bc0*/  CALL.REL.NOINC `($__internal_1_$__cuda_sm10x_tcgen05_guardrail_trap_phase_invalid_during_alloc) ;  /* 0x0000014400d87944 */ /* 0x002fea0003c00000 */
.L_x_32:
[----:B------:R-:W-:Y:S05]  /*1bd0*/  WARPSYNC.ALL ;  /* 0x0000000000007948 */ /* 0x000fea0003800000 */
[----:B------:R-:W-:Y:S01]  /*1be0*/  NOP ;  /* 0x0000000000007918 */ /* 0x000fe20000000000 */
.L_x_30:
[----:B------:R-:W2:Y:S01]  /*1bf0*/  LDCU UR5, c[0x0][0x384] ;  /* 0x00007080ff0577ac */ /* 0x000ea20008000800 */
[----:B-1----:R-:W-:Y:S01]  /*1c00*/  HFMA2 R3, -RZ, RZ, 0, 5.9604644775390625e-08 ;  /* 0x00000001ff037431 */ /* 0x002fe200000001ff */
[----:B--2---:R-:W-:-:S09]  /*1c10*/  UISETP.NE.AND UP0, UPT, UR5, URZ, UPT ;  /* 0x000000ff0500728c */ /* 0x004fd2000bf05270 */
[----:B------:R-:W-:Y:S05]  /*1c20*/  BRA.U !UP0, `(.L_x_29) ;  /* 0x00000029084c7547 */ /* 0x000fea000b800000 */
[----:B------:R-:W-:Y:S04]  /*1c30*/  BSSY.RECONVERGENT B0, `(.L_x_35) ;  /* 0x0000003000007945 */ /* 0x000fe80003800200 */
[----:B------:R-:W-:Y:S05]  /*1c40*/  @!P4 BRA `(.L_x_36) ;  /* 0x000000000004c947 */ /* 0x000fea0003800000 */
[----:B------:R-:W-:Y:S05]  /*1c50*/  BPT.TRAP 0x1 ;  /* 0x000000040000795c */ /* 0x000fea0000300000 */
.L_x_36:
[----:B------:R-:W-:Y:S05]  /*1c60*/  BSYNC.RECONVERGENT B0 ;  /* 0x0000000000007941 */ /* 0x000fea0003800200 */
.L_x_35:
[----:B------:R-:W1:Y:S01]  /*1c70*/  S2UR UR20, SR_CgaCtaId ;  /* 0x00000000001479c3 */ /* 0x000e620000008800 */
[----:B------:R-:W-:Y:S01]  /*1c80*/  UMOV UR6, 0x400 ;  /* 0x0000040000067882 */ /* 0x000fe20000000000 */
[----:B------:R-:W-:Y:S01]  /*1c90*/  SHF.L.U32 R0, R4, 0x1f, RZ ;  /* 0x0000001f04007819 */ /* 0x000fe200000006ff */
[----:B-1----:R-:W-:-:S09]  /*1ca0*/  ULEA UR20, UR20, UR6, 0x18 ;  /* 0x0000000614147291 */ /* 0x002fd2000f8ec0ff */
[----:B------:R-:W1:Y:S02]  /*1cb0*/  SYNCS.PHASECHK.TRANS64.TRYWAIT P0, [UR20+0x1c000], R0 ;  /* 0x01c00000ff0075a7 */ /* 0x000e640008001114 */
[----:B-1----:R-:W-:Y:S05]  /*1cc0*/  @!P0 BRA `(.L_x_37) ;  /* 0x00000130007c8947 */ /* 0x002fea0003800000 */
.L_x_375:
[----:B------:R-:W-:Y:S05]  /*1cd0*/  BRA.U !UP1, `(.L_x_38) ;  /* 0x0000000109047547 */ /* 0x000fea000b800000 */
[----:B------:R-:W-:Y:S05]  /*1ce0*/  BPT.TRAP 0x1 ;  /* 0x000000040000795c */ /* 0x000fea0000300000 */
.L_x_38:
[----:B------:R-:W-:Y:S01]  /*1cf0*/  ULEA UR6, UR4, UR20, 0x3 ;  /* 0x0000001404067291 */ /* 0x000fe2000f8e18ff */
[----:B-1----:R-:W-:Y:S01]  /*1d00*/  MOV R2, UR21 ;  /* 0x0000001500027c02 */ /* 0x002fe20008000f00 */
[----:B------:R-:W-:-:S03]  /*1d10*/  UISETP.NE.AND UP4, UPT, UR23, URZ, UPT ;  /* 0x000000ff1700728c */ /* 0x000fc6000bf85270 */
[----:B------:R-:W-:-:S04]  /*1d20*/  SHF.L.U32 R2, R2, 0x1f, RZ ;  /* 0x0000001f02027819 */ /* 0x000fc800000006ff */
[----:B------:R-:W1:Y:S02]  /*1d30*/  SYNCS.PHASECHK.TRANS64.TRYWAIT P0, [UR6+0x1c020], R2 ;  /* 0x01c02002ff0075a7 */ /* 0x000e640008001106 */
[----:B-1----:R-:W-:Y:S05]  /*1d40*/  @!P0 BRA `(.L_x_39) ;  /* 0x0000013000748947 */ /* 0x002fea0003800000 */
.L_x_377:
[----:B------:R-:W-:-:S04]  /*1d50*/  UIADD3 UR27, UPT, UPT, UR4, 0x1, URZ ;  /* 0x00000001041b7890 */ /* 0x000fc8000fffe0ff */
[----:B------:R-:W-:-:S04]  /*1d60*/  UISETP.NE.AND UP0, UPT, UR27, 0x3, UPT ;  /* 0x000000031b00788c */ /* 0x000fc8000bf05270 */
[----:B------:R-:W-:Y:S02]  /*1d70*/  USEL UR7, URZ, 0x1, UP0 ;  /* 0x00000001ff077887 */ /* 0x000fe40008000000 */
[----:B------:R-:W-:Y:S02]  /*1d80*/  USEL UR27, UR27, URZ, UP0 ;  /* 0x000000ff1b1b7287 */ /* 0x000fe40008000000 */
[----:B------:R-:W-:Y:S01]  /*1d90*/  ULOP3.LUT UR21, UR21, UR7, URZ, 0x3c, !UPT ;  /* 0x0000000715157292 */ /* 0x000fe2000f8e3cff */
[----:B------:R-:W-:Y:S11]  /*1da0*/  BRA.U UP4, `(.L_x_40) ;  /* 0x0000000104047547 */ /* 0x000ff6000b800000 */
[----:B------:R-:W-:Y:S05]  /*1db0*/  BPT.TRAP 0x1 ;  /* 0x000000040000795c */ /* 0x000fea0000300000 */
.L_x_40:
[----:B-1----:R-:W-:Y:S01]  /*1dc0*/  IMAD.U32 R2, RZ, RZ, UR28 ;  /* 0x0000001cff027e24 */ /* 0x002fe2000f8e00ff */
[----:B------:R-:W-:Y:S01]  /*1dd0*/  USHF.R.U32.HI UR8, URZ, 0x4, UR20 ;  /* 0x00000004ff087899 */ /* 0x000fe20008011614 */
[----:B------:R-:W-:-:S03]  /*1de0*/  CS2R R6, SRZ ;  /* 0x0000000000067805 */ /* 0x000fc6000001ff00 */
[----:B------:R-:W-:Y:S01]  /*1df0*/  SHF.L.U32 R2, R2, 0x1f, RZ ;  /* 0x0000001f02027819 */ /* 0x000fe200000006ff */
[----:B------:R-:W-:-:S03]  /*1e00*/  ULOP3.LUT UR8, UR8, 0x3fff, URZ, 0xc0, !UPT ;  /* 0x00003fff08087892 */ /* 0x000fc6000f8ec0ff */
[----:B------:R-:W1:Y:S01]  /*1e10*/  SYNCS.PHASECHK.TRANS64.TRYWAIT P0, [UR20+0x1c058], R2 ;  /* 0x01c05802ff0075a7 */ /* 0x000e620008001114 */
[----:B------:R-:W-:Y:S01]  /*1e20*/  ULOP3.LUT UR8, UR8, 0x10000, URZ, 0xfc, !UPT ;  /* 0x0001000008087892 */ /* 0x000fe2000f8efcff */
[----:B-1----:R-:W-:Y:S11]  /*1e30*/  @!P0 BRA `(.L_x_41) ;  /* 0x0000013000508947 */ /* 0x002ff60003800000 */
.L_x_379:
[----:B-1----:R-:W-:Y:S01]  /*1e40*/  IMAD.MOV.U32 R5, RZ, RZ, RZ ;  /* 0x000000ffff057224 */ /* 0x002fe200078e00ff */
[----:B------:R-:W-:Y:S01]  /*1e50*/  R2UR UR9, R7 ;  /* 0x00000000070972ca */ /* 0x000fe200000e0000 */
[----:B------:R-:W-:Y:S01]  /*1e60*/  IMAD.MOV.U32 R2, RZ, RZ, RZ ;  /* 0x000000ffff027224 */ /* 0x000fe200078e00ff */
[----:B------:R-:W-:Y:S01]  /*1e70*/  R2UR UR7, R6 ;  /* 0x00000000060772ca */ /* 0x000fe200000e0000 */
[----:B------:R-:W-:Y:S01]  /*1e80*/  ULEA UR40, UR4, UR24, 0xa ;  /* 0x0000001804287291 */ /* 0x000fe2000f8e50ff */
[----:B------:R-:W-:Y:S01]  /*1e90*/  R2UR UR10, R5 ;  /* 0x00000000050a72ca */ /* 0x000fe200000e0000 */
[----:B------:R-:W-:Y:S01]  /*1ea0*/  UIADD3 UR48, UPT, UPT, UR8, 0x2, URZ ;  /* 0x0000000208307890 */ /* 0x000fe2000fffe0ff */
[----:B------:R-:W-:Y:S01]  /*1eb0*/  R2UR UR4, R2 ;  /* 0x00000000020472ca */ /* 0x000fe200000e0000 */
[----:B------:R-:W-:Y:S02]  /*1ec0*/  UIADD3 UR18, UPT, UPT, UR40, 0x2, URZ ;  /* 0x0000000228127890 */ /* 0x000fe4000fffe0ff */
[----:B------:R-:W-:-:S02]  /*1ed0*/  UIADD3 UR46, UPT, UPT, UR8, 0x4, URZ ;  /* 0x00000004082e7890 */ /* 0x000fc4000fffe0ff */
[----:B------:R-:W-:Y:S02]  /*1ee0*/  UIADD3 UR14, UPT, UPT, UR40, 0x4, URZ ;  /* 0x00000004280e7890 */ /* 0x000fe4000fffe0ff */
[----:B------:R-:W-:Y:S02]  /*1ef0*/  UIADD3 UR44, UPT, UPT, UR8, 0x6, URZ ;  /* 0x00000006082c7890 */ /* 0x000fe4000fffe0ff */
[----:B------:R-:W-:Y:S01]  /*1f00*/  UIADD3 UR50, UPT, UPT, UR40, 0x6, URZ ;  /* 0x0000000628327890 */ /* 0x000fe2000fffe0ff */
[----:B------:R-:W-:Y:S01]  /*1f10*/  UMOV UR38, 0x0 ;  /* 0x0000000000267882 */ /* 0x000fe20000000000 */
[----:B------:R-:W-:Y:S01]  /*1f20*/  UMOV UR39, 0x8200490 ;  /* 0x0820049000277882 */ /* 0x000fe20000000000 */
[----:B------:R-:W-:Y:S01]  /*1f30*/  UMOV UR42, UR8 ;  /* 0x00000008002a7c82 */ /* 0x000fe20008000000 */
[----:B------:R-:W-:Y:S01]  /*1f40*/  UMOV UR43, 0x40004040 ;  /* 0x40004040002b7882 */ /* 0x000fe20000000000 */
        /* <DEDUP_REMOVED lines=9> */
[----:B------:R1:W-:Y:S01]  /*1fe0*/  UTCHMMA gdesc[UR42], gdesc[UR40], tmem[UR9], tmem[UR38], idesc[UR39], !UPT ;  /* 0x00ff26282a0075ea */ /* 0x0003e2000f800009 */
[----:B------:R-:W-:Y:S01]  /*1ff0*/  UMOV UR12, 0x0 ;  /* 0x00000000000c7882 */ /* 0x000fe20000000000 */
[----:B------:R-:W-:Y:S01]  /*2000*/  UMOV UR13, 0x8200490 ;  /* 0x08200490000d7882 */ /* 0x000fe20000000000 */
[----:B------:R-:W-:Y:S01]  /*2010*/  UMOV UR45, 0x40004040 ;  /* 0x40004040002d7882 */ /* 0x000fe20000000000 */
[----:B------:R-:W-:Y:S01]  /*2020*/  UMOV UR51, 0x40004040 ;  /* 0x4000404000337882 */ /* 0x000fe20000000000 */
[----:B------:R1:W-:Y:S01]  /*2030*/  UTCHMMA gdesc[UR48], gdesc[UR18], tmem[UR7], tmem[UR34], idesc[UR35], UPT ;  /* 0x00ff2212300075ea */ /* 0x0003e2000b800007 */
[----:B------:R1:W-:Y:S01]  /*2040*/  UTCHMMA gdesc[UR46], gdesc[UR14], tmem[UR10], tmem[UR16], idesc[UR17], UPT ;  /* 0x00ff100e2e0075ea */ /* 0x0003e2000b80000a */
[----:B------:R1:W-:Y:S01]  /*2050*/  UTCHMMA gdesc[UR44], gdesc[UR50], tmem[UR4], tmem[UR12], idesc[UR13], UPT ;  /* 0x00ff0c322c0075ea */ /* 0x0003e2000b800004 */
[----:B------:R-:W-:Y:S05]  /*2060*/  BRA.U UP4, `(.L_x_42) ;  /* 0x0000000104047547 */ /* 0x000fea000b800000 */
[----:B-1----:R-:W-:Y:S05]  /*2070*/  BPT.TRAP 0x1 ;  /* 0x000000040000795c */ /* 0x002fea0000300000 */
.L_x_42:
[----:B-1----:R-:W-:Y:S01]  /*2080*/  UIADD3 UR4, UPT, UPT, UR20, 0x1c050, URZ ;  /* 0x0001c05014047890 */ /* 0x002fe2000fffe0ff */
[----:B------:R-:W-:Y:S01]  /*2090*/  BSSY.RECONVERGENT B0, `(.L_x_43) ;  /* 0x0000005000007945 */ /* 0x000fe20003800200 */
[----:B------:R-:W-:-:S07]  /*20a0*/  ULOP3.LUT UR34, UR28, 0x1, URZ, 0x3c, !UPT ;  /* 0x000000011c227892 */ /* 0x000fce000f8e3cff */
[----:B------:R1:W-:Y:S01]  /*20b0*/  UTCBAR [UR4], URZ ;  /* 0x000000ff040073e9 */ /* 0x0003e200080000ff */
[----:B------:R-:W-:Y:S05]  /*20c0*/  @!P4 BRA `(.L_x_44) ;  /* 0x000000000004c947 */ /* 0x000fea0003800000 */
[----:B-1----:R-:W-:Y:S05]  /*20d0*/  BPT.TRAP 0x1 ;  /* 0x000000040000795c */ /* 0x002fea0000300000 */
.L_x_44:
[----:B-1----:R-:W-:Y:S05]  /*20e0*/  BSYNC.RECONVERGENT B0 ;  /* 0x0000000000007941 */ /* 0x002fea0003800200 */
.L_x_43:
[----:B------:R-:W1:Y:S01]  /*20f0*/  SYNCS.PHASECHK.TRANS64.TRYWAIT P0, [UR20+0x1c008], R0 ;  /* 0x01c00800ff0075a7 */ /* 0x000e620008001114 */
[----:B------:R-:W-:Y:S01]  /*2100*/  UISETP.NE.AND UP3, UPT, UR22, URZ, UPT ;  /* 0x000000ff1600728c */ /* 0x000fe2000bf65270 */
[----:B-1----:R-:W-:Y:S10]  /*2110*/  @!P0 BRA `(.L_x_45) ;  /* 0x0000012c00b08947 */ /* 0x002ff40003800000 */
.L_x_381:
[----:B------:R-:W-:Y:S05]  /*2120*/  BRA.U UP3, `(.L_x_46) ;  /* 0x0000000103047547 */ /* 0x000fea000b800000 */
[----:B------:R-:W-:Y:S05]  /*2130*/  BPT.TRAP 0x1 ;  /* 0x000000040000795c */ /* 0x000fea0000300000 */
.L_x_46:
[----:B-1----:R-:W-:Y:S02]  /*2140*/  IMAD.U32 R0, RZ, RZ, UR29 ;  /* 0x0000001dff007e24 */ /* 0x002fe4000f8e00ff */
[----:B------:R-:W-:Y:S02]  /*2150*/  HFMA2 R6, -RZ, RZ, 0, 7.62939453125e-06 ;  /* 0x00000080ff067431 */ /* 0x000fe400000001ff */
[----:B------:R-:W-:Y:S01]  /*2160*/  IMAD.MOV.U32 R5, RZ, RZ, 0x80 ;  /* 0x00000080ff057424 */ /* 0x000fe200078e00ff */
[----:B------:R-:W-:-:S04]  /*2170*/  SHF.L.U32 R0, R0, 0x1f, RZ ;  /* 0x0000001f00007819 */ /* 0x000fc800000006ff */
[----:B------:R-:W1:Y:S02]  /*2180*/  SYNCS.PHASECHK.TRANS64.TRYWAIT P0, [UR20+0x1c068], R0 ;  /* 0x01c06800ff0075a7 */ /* 0x000e640008001114 */
[----:B-1----:R-:W-:Y:S05]  /*2190*/  @!P0 BRA `(.L_x_47) ;  /* 0x0000012c00a88947 */ /* 0x002fea0003800000 */
.L_x_383:
[----:B-1----:R-:W-:Y:S01]  /*21a0*/  IMAD.MOV.U32 R2, RZ, RZ, 0x80 ;  /* 0x00000080ff027424 */ /* 0x002fe200078e00ff */
[----:B------:R-:W-:Y:S01]  /*21b0*/  R2UR UR10, R6 ;  /* 0x00000000060a72ca */ /* 0x000fe200000e0000 */
[----:B------:R-:W-:Y:S01]  /*21c0*/  IMAD.MOV.U32 R0, RZ, RZ, 0x80 ;  /* 0x00000080ff007424 */ /* 0x000fe200078e00ff */
[----:B------:R-:W-:Y:S01]  /*21d0*/  R2UR UR9, R5 ;  /* 0x00000000050972ca */ /* 0x000fe200000e0000 */
[----:B------:R-:W-:Y:S01]  /*21e0*/  UIADD3 UR46, UPT, UPT, UR8, 0x400, URZ ;  /* 0x00000400082e7890 */ /* 0x000fe2000fffe0ff */
[----:B------:R-:W-:Y:S01]  /*21f0*/  R2UR UR7, R2 ;  /* 0x00000000020772ca */ /* 0x000fe200000e0000 */
[----:B------:R-:W-:Y:S01]  /*2200*/  UIADD3 UR44, UPT, UPT, UR8, 0x402, URZ ;  /* 0x00000402082c7890 */ /* 0x000fe2000fffe0ff */
[----:B------:R-:W-:Y:S01]  /*2210*/  R2UR UR4, R0 ;  /* 0x00000000000472ca */ /* 0x000fe200000e0000 */
[----:B------:R-:W-:Y:S02]  /*2220*/  UIADD3 UR42, UPT, UPT, UR8, 0x404, URZ ;  /* 0x00000404082a7890 */ /* 0x000fe4000fffe0ff */
[----:B------:R-:W-:Y:S01]  /*2230*/  UIADD3 UR52, UPT, UPT, UR8, 0x406, URZ ;  /* 0x0000040608347890 */ /* 0x000fe2000fffe0ff */
        /* <DEDUP_REMOVED lines=22> */
.L_x_48:
[----:B-1----:R-:W-:-:S09]  /*23a0*/  UIADD3 UR4, UPT, UPT, UR20, 0x1c060, URZ ;  /* 0x0001c06014047890 */ /* 0x002fd2000fffe0ff */
[----:B------:R1:W-:Y:S01]  /*23b0*/  UTCBAR [UR4], URZ ;  /* 0x000000ff040073e9 */ /* 0x0003e200080000ff */
[----:B------:R-:W-:Y:S05]  /*23c0*/  BRA.U !UP1, `(.L_x_49) ;  /* 0x0000000109047547 */ /* 0x000fea000b800000 */
[----:B-1----:R-:W-:Y:S05]  /*23d0*/  BPT.TRAP 0x1 ;  /* 0x000000040000795c */ /* 0x002fea0000300000 */
.L_x_49:
[----:B------:R-:W-:-:S09]  /*23e0*/  UIADD3 UR6, UPT, UPT, UR6, 0x1c038, URZ ;  /* 0x0001c03806067890 */ /* 0x000fd2000fffe0ff */
[----:B------:R2:W-:Y:S01]  /*23f0*/  UTCBAR [UR6], URZ ;  /* 0x000000ff060073e9 */ /* 0x0005e200080000ff */
[----:B------:R-:W-:Y:S05]  /*2400*/  BRA.U !UP1, `(.L_x_50) ;  /* 0x0000000109047547 */ /* 0x000fea000b800000 */
[----:B-12---:R-:W-:Y:S05]  /*2410*/  BPT.TRAP 0x1 ;  /* 0x000000040000795c */ /* 0x006fea0000300000 */
.L_x_50:
[----:B-1----:R-:W-:Y:S01]  /*2420*/  ULEA UR4, UR27, UR20, 0x3 ;  /* 0x000000141b047291 */ /* 0x002fe2000f8e18ff */
[----:B------:R-:W-:-:S04]  /*2430*/  MOV R0, UR21 ;  /* 0x0000001500007c02 */ /* 0x000fc80008000f00 */
[----:B------:R-:W-:-:S04]  /*2440*/  SHF.L.U32 R0, R0, 0x1f, RZ ;  /* 0x0000001f00007819 */ /* 0x000fc800000006ff */
[----:B------:R-:W1:Y:S02]  /*2450*/  SYNCS.PHASECHK.TRANS64.TRYWAIT P0, [UR4+0x1c020], R0 ;  /* 0x01c02000ff0075a7 */ /* 0x000e640008001104 */
[----:B-1----:R-:W-:Y:S05]  /*2460*/  @!P0 BRA `(.L_x_51) ;  /* 0x0000012c000c8947 */ /* 0x002fea0003800000 */
.L_x_385:
[----:B------:R-:W-:-:S04]  /*2470*/  UIADD3 UR4, UPT, UPT, UR27, 0x1, URZ ;  /* 0x000000011b047890 */ /* 0x000fc8000fffe0ff */
[----:B------:R-:W-:-:S04]  /*2480*/  UISETP.NE.AND UP0, UPT, UR4, 0x3, UPT ;  /* 0x000000030400788c */ /* 0x000fc8000bf05270 */
[----:B--2---:R-:W-:Y:S02]  /*2490*/  USEL UR6, URZ, 0x1, UP0 ;  /* 0x00000001ff067887 */ /* 0x004fe40008000000 */
[----:B------:R-:W-:Y:S02]  /*24a0*/  USEL UR4, UR4, URZ, UP0 ;  /* 0x000000ff04047287 */ /* 0x000fe40008000000 */
[----:B------:R-:W-:Y:S01]  /*24b0*/  ULOP3.LUT UR21, UR21, UR6, URZ, 0x3c, !UPT ;  /* 0x0000000615157292 */ /* 0x000fe2000f8e3cff */
[----:B------:R-:W-:Y:S11]  /*24c0*/  BRA.U UP5, `(.L_x_52) ;  /* 0x0000000105047547 */ /* 0x000ff6000b800000 */
[----:B------:R-:W-:Y:S05]  /*24d0*/  BPT.TRAP 0x1 ;  /* 0x000000040000795c */ /* 0x000fea0000300000 */
.L_x_52:
[----:B-1----:R-:W-:-:S04]  /*24e0*/  MOV R0, UR30 ;  /* 0x0000001e00007c02 */ /* 0x002fc80008000f00 */
[----:B------:R-:W-:-:S04]  /*24f0*/  SHF.L.U32 R0, R0, 0x1f, RZ ;  /* 0x0000001f00007819 */ /* 0x000fc800000006ff */
[----:B------:R-:W1:Y:S02]  /*2500*/  SYNCS.PHASECHK.TRANS64.TRYWAIT P0, [UR20+0x1c0a0], R0 ;  /* 0x01c0a000ff0075a7 */ /* 0x000e640008001114 */
[----:B-1----:R-:W-:Y:S05]  /*2510*/  @!P0 BRA `(.L_x_53) ;  /* 0x0000012800f88947 */ /* 0x002fea0003800000 */
.L_x_387:
[----:B------:R-:W-:Y:S05]  /*2520*/  BRA.U UP4, `(.L_x_54) ;  /* 0x0000000104047547 */ /* 0x000fea000b800000 */
[----:B------:R-:W-:Y:S05]  /*2530*/  BPT.TRAP 0x1 ;  /* 0x000000040000795c */ /* 0x000fea0000300000 */
.L_x_54:
[----:B-1----:R-:W-:Y:S01]  /*2540*/  IMAD.U32 R0, RZ, RZ, UR34 ;  /* 0x00000022ff007e24 */ /* 0x002fe2000f8e00ff */
[----:B------:R-:W-:Y:S01]  /*2550*/  MOV R6, 0x20 ;  /* 0x0000002000067802 */ /* 0x000fe20000000f00 */
[----:B------:R-:W-:-:S03]  /*2560*/  IMAD.MOV.U32 R5, RZ, RZ, 0x100 ;  /* 0x00000100ff057424 */ /* 0x000fc600078e00ff */
[----:B------:R-:W-:-:S04]  /*2570*/  SHF.L.U32 R0, R0, 0x1f, RZ ;  /* 0x0000001f00007819 */ /* 0x000fc800000006ff */
[----:B------:R-:W1:Y:S02]  /*2580*/  SYNCS.PHASECHK.TRANS64.TRYWAIT P0, [UR20+0x1c058], R0 ;  /* 0x01c05800ff0075a7 */ /* 0x000e640008001114 */
[----:B-1----:R-:W-:Y:S05]  /*2590*/  @!P0 BRA `(.L_x_55) ;  /* 0x0000012800f08947 */ /* 0x002fea0003800000 */
.L_x_389:
[----:B-1----:R-:W-:Y:S01]  /*25a0*/  IMAD.MOV.U32 R2, RZ, RZ, 0x28 ;  /* 0x00000028ff027424 */ /* 0x002fe200078e00ff */
[----:B------:R-:W-:Y:S01]  /*25b0*/  R2UR UR25, R6 ;  /* 0x00000000061972ca */ /* 0x000fe200000e0000 */
[----:B------:R-:W-:Y:S01]  /*25c0*/  IMAD.MOV.U32 R6, RZ, RZ, 0x30 ;  /* 0x00000030ff067424 */ /* 0x000fe200078e00ff */
        /* <DEDUP_REMOVED lines=10> */
[----:B------:R-:W-:Y:S01]  /*2670*/  ULEA UR68, UR27, UR32, 0xa ;  /* 0x000000201b447291 */ /* 0x000fe2000f8e50ff */
[C---:B------:R-:W-:Y:S01]  /*2680*/  R2UR UR17, R5.reuse ;  /* 0x00000000051172ca */ /* 0x040fe200000e0000 */
[----:B------:R-:W-:Y:S01]  /*2690*/  UMOV UR52, 0x0 ;  /* 0x0000000000347882 */ /* 0x000fe20000000000 */
[----:B------:R-:W-:Y:S01]  /*26a0*/  R2UR UR15, R0 ;  /* 0x00000000000f72ca */ /* 0x000fe200000e0000 */
[----:B------:R-:W-:Y:S01]  /*26b0*/  UIADD3 UR66, UPT, UPT, UR68, 0x80, URZ ;  /* 0x0000008044427890 */ /* 0x000fe2000fffe0ff */
[----:B------:R-:W-:Y:S01]  /*26c0*/  R2UR UR10, R2 ;  /* 0x00000000020a72ca */ /* 0x000fe200000e0000 */
[----:B------:R-:W-:Y:S01]  /*26d0*/  IMAD.MOV.U32 R2, RZ, RZ, 0x50 ;  /* 0x00000050ff027424 */ /* 0x000fe200078e00ff */
[----:B------:R-:W-:Y:S01]  /*26e0*/  R2UR UR12, R6 ;  /* 0x00000000060c72ca */ /* 0x000fe200000e0000 */
[----:B------:R-:W-:Y:S01]  /*26f0*/  UIADD3 UR64, UPT, UPT, UR68, 0x100, URZ ;  /* 0x0000010044407890 */ /* 0x000fe2000fffe0ff */
[----:B------:R-:W-:Y:S01]  /*2700*/  R2UR UR13, R5 ;  /* 0x00000000050d72ca */ /* 0x000fe200000e0000 */
[----:B------:R-:W-:Y:S01]  /*2710*/  UIADD3 UR62, UPT, UPT, UR68, 0x180, URZ ;  /* 0x00000180443e7890 */ /* 0x000fe2000fffe0ff */
[----:B------:R-:W-:Y:S01]  /*2720*/  R2UR UR8, R2 ;  /* 0x00000000020872ca */ /* 0x000fe200000e0000 */
[----:B------:R-:W-:Y:S01]  /*2730*/  IMAD.MOV.U32 R2, RZ, RZ, 0x58 ;  /* 0x00000058ff027424 */ /* 0x000fe200078e00ff */
[C---:B------:R-:W-:Y:S01]  /*2740*/  R2UR UR11, R0.reuse ;  /* 0x00000000000b72ca */ /* 0x040fe200000e0000 */
[----:B------:R-:W-:Y:S01]  /*2750*/  UIADD3 UR60, UPT, UPT, UR68, 0x200, URZ ;  /* 0x00000200443c7890 */ /* 0x000fe2000fffe0ff */
[----:B------:R-:W-:Y:S01]  /*2760*/  R2UR UR9, R0 ;  /* 0x00000000000972ca */ /* 0x000fe200000e0000 */
[----:B------:R-:W-:Y:S01]  /*2770*/  UIADD3 UR58, UPT, UPT, UR68, 0x280, URZ ;  /* 0x00000280443a7890 */ /* 0x000fe2000fffe0ff */
[----:B------:R-:W-:Y:S01]  /*2780*/  R2UR UR6, R2 ;  /* 0x00000000020672ca */ /* 0x000fe200000e0000 */
[----:B------:R-:W-:Y:S01]  /*2790*/  UIADD3 UR56, UPT, UPT, UR68, 0x300, URZ ;  /* 0x0000030044387890 */ /* 0x000fe2000fffe0ff */
[----:B------:R-:W-:Y:S01]  /*27a0*/  R2UR UR7, R0 ;  /* 0x00000000000772ca */ /* 0x000fe200000e0000 */
[----:B------:R-:W-:Y:S01]  /*27b0*/  UMOV UR53, 0x8110490 ;  /* 0x0811049000357882 */ /* 0x000fe20000000000 */
[----:B------:R-:W-:Y:S01]  /*27c0*/  UMOV UR69, 0x40004040 ;  /* 0x4000404000457882 */ /* 0x000fe20000000000 */
[----:B------:R-:W-:Y:S01]  /*27d0*/  UIADD3 UR54, UPT, UPT, UR68, 0x380, URZ ;  /* 0x0000038044367890 */ /* 0x000fe2000fffe0ff */
[----:B------:R1:W-:Y:S01]  /*27e0*/  UTCHMMA tmem[UR25], gdesc[UR68], tmem[UR26], tmem[UR52], idesc[UR53], !UPT ;  /* 0x00ff3444190079ea */ /* 0x0003e2000f80001a */
        /* <DEDUP_REMOVED lines=9> */
[----:B------:R1:W-:Y:S01]  /*2880*/  UTCHMMA tmem[UR18], gdesc[UR66], tmem[UR19], tmem[UR50], idesc[UR51], UPT ;  /* 0x00ff3242120079ea */ /* 0x0003e2000b800013 */
        /* <DEDUP_REMOVED lines=16> */
[----:B------:R1:W-:Y:S01]  /*2990*/  UTCHMMA tmem[UR8], gdesc[UR56], tmem[UR9], tmem[UR40], idesc[UR41], UPT ;  /* 0x00ff2838080079ea */ /* 0x0003e2000b800009 */
[----:B------:R1:W-:Y:S01]  /*29a0*/  UTCHMMA tmem[UR6], gdesc[UR54], tmem[UR7], tmem[UR38], idesc[UR39], UPT ;  /* 0x00ff2636060079ea */ /* 0x0003e2000b800007 */
[----:B------:R-:W-:Y:S05]  /*29b0*/  BRA.U UP5, `(.L_x_56) ;  /* 0x0000000105047547 */ /* 0x000fea000b800000 */
[----:B-1----:R-:W-:Y:S05]  /*29c0*/  BPT.TRAP 0x1 ;  /* 0x000000040000795c */ /* 0x002fea0000300000 */
.L_x_56:
[----:B-1----:R-:W-:Y:S02]  /*29d0*/  UIADD3 UR8, UPT, UPT, UR20, 0x1c090, URZ ;  /* 0x0001c09014087890 */ /* 0x002fe4000fffe0ff */
[----:B------:R-:W-:Y:S02]  /*29e0*/  UISETP.GE.AND UP0, UPT, UR5, 0x81, UPT ;  /* 0x000000810500788c */ /* 0x000fe4000bf06270 */
[----:B------:R-:W-:Y:S01]  /*29f0*/  ULOP3.LUT UR7, UR29, 0x1, URZ, 0x3c, !UPT ;  /* 0x000000011d077892 */ /* 0x000fe2000f8e3cff */
[----:B------:R-:W-:Y:S01]  /*2a00*/  UMOV UR6, URZ ;  /* 0x000000ff00067c82 */ /* 0x000fe20008000000 */
[----:B------:R-:W-:Y:S01]  /*2a10*/  UMOV UR26, UR31 ;  /* 0x0000001f001a7c82 */ /* 0x000fe20008000000 */
[----:B------:R-:W-:Y:S02]  /*2a20*/  UMOV UR25, UR27 ;  /* 0x0000001b00197c82 */ /* 0x000fe40008000000 */
[----:B------:R1:W-:Y:S02]  /*2a30*/  UTCBAR [UR8], URZ ;  /* 0x000000ff080073e9 */ /* 0x0003e400080000ff */
[----:B------:R-:W-:Y:S05]  /*2a40*/  BRA.U !UP0, `(.L_x_57) ;  /* 0x0000001508007547 */ /* 0x000fea000b800000 */
[----:B------:R-:W-:Y:S01]  /*2a50*/  UIADD3 UR6, UPT, UPT, UR5, 0x7f, URZ ;  /* 0x0000007f05067890 */ /* 0x000fe2000fffe0ff */
[----:B------:R-:W-:-:S03]  /*2a60*/  UMOV UR25, UR27 ;  /* 0x0000001b00197c82 */ /* 0x000fc60008000000 */
[----:B------:R-:W-:-:S04]  /*2a70*/  USHF.R.S32.HI UR5, URZ, 0x1f, UR6 ;  /* 0x0000001fff057899 */ /* 0x000fc80008011406 */
[----:B------:R-:W-:-:S04]  /*2a80*/  ULEA.HI UR6, UR5, UR6, URZ, 0x7 ;  /* 0x0000000605067291 */ /* 0x000fc8000f8f38ff */
[----:B------:R-:W-:-:S04]  /*2a90*/  USHF.R.S32.HI UR6, URZ, 0x7, UR6 ;  /* 0x00000007ff067899 */ /* 0x000fc80008011406 */
[----:B------:R-:W-:-:S04]  /*2aa0*/  UISETP.LT.AND UP0, UPT, UR6, 0x2, UPT ;  /* 0x000000020600788c */ /* 0x000fc8000bf01270 */
[----:B------:R-:W-:-:S04]  /*2ab0*/  USEL UR5, UR6, 0x2, UP0 ;  /* 0x0000000206057887 */ /* 0x000fc80008000000 */
[----:B------:R-:W-:-:S03]  /*2ac0*/  UIADD3 UR5, UPT, UPT, -UR5, UR31, UR6 ;  /* 0x0000001f05057290 */ /* 0x000fc6000fffe106 */
[----:B------:R-:W-:Y:S01]  /*2ad0*/  UMOV UR6, URZ ;  /* 0x000000ff00067c82 */ /* 0x000fe20008000000 */
[----:B------:R-:W-:-:S03]  /*2ae0*/  UIADD3 UR26, UPT, UPT, UR5, 0x1, URZ ;  /* 0x00000001051a7890 */ /* 0x000fc6000fffe0ff */
[----:B------:R-:W-:-:S09]  /*2af0*/  UMOV UR5, UR27 ;  /* 0x0000001b00057c82 */ /* 0x000fd20008000000 */
.L_x_76:
[----:B------:R-:W-:Y:S01]  /*2b00*/  UIADD3 UR31, UPT, UPT, UR31, 0x1, URZ ;  /* 0x000000011f1f7890 */ /* 0x000fe2000fffe0ff */
[----:B------:R-:W-:Y:S01]  /*2b10*/  UMOV UR28, UR34 ;  /* 0x00000022001c7c82 */ /* 0x000fe20008000000 */
[----:B------:R-:W-:Y:S02]  /*2b20*/  UMOV UR29, UR7 ;  /* 0x00000007001d7c82 */ /* 0x000fe40008000000 */
[----:B------:R-:W-:Y:S01]  /*2b30*/  UISETP.NE.AND UP2, UPT, UR31, UR26, UPT ;  /* 0x0000001a1f00728c */ /* 0x000fe2000bf45270 */
[----:B--2---:R-:W-:Y:S10]  /*2b40*/  BRA.U !UP1, `(.L_x_58) ;  /* 0x0000000109047547 */ /* 0x004ff4000b800000 */
[----:B-1----:R-:W-:Y:S05]  /*2b50*/  BPT.TRAP 0x1 ;  /* 0x000000040000795c */ /* 0x002fea0000300000 */
.L_x_58:
[----:B------:R-:W2:Y:S01]  /*2b60*/  S2UR UR20, SR_CgaCtaId ;  /* 0x00000000001479c3 */ /* 0x000ea20000008800 */
[----:B------:R-:W-:Y:S01]  /*2b70*/  UMOV UR7, 0x400 ;  /* 0x0000040000077882 */ /* 0x000fe20000000000 */
[----:B------:R-:W-:Y:S04]  /*2b80*/  MOV R0, UR21 ;  /* 0x0000001500007c02 */ /* 0x000fe80008000f00 */
[----:B------:R-:W-:Y:S01]  /*2b90*/  SHF.L.U32 R0, R0, 0x1f, RZ ;  /* 0x0000001f00007819 */ /* 0x000fe200000006ff */
[----:B--2---:R-:W-:Y:S04]  /*2ba0*/  ULEA UR20, UR20, UR7, 0x18 ;  /* 0x0000000714147291 */ /* 0x004fe8000f8ec0ff */
[----:B------:R-:W-:Y:S09]  /*2bb0*/  ULEA UR7, UR4, UR20, 0x3 ;  /* 0x0000001404077291 */ /* 0x000ff2000f8e18ff */
[----:B------:R-:W2:Y:S02]  /*2bc0*/  SYNCS.PHASECHK.TRANS64.TRYWAIT P0, [UR7+0x1c020], R0 ;  /* 0x01c02000ff0075a7 */ /* 0x000ea40008001107 */
[----:B--2---:R-:W-:Y:S05]  /*2bd0*/  @!P0 BRA `(.L_x_59) ;  /* 0x0000012400788947 */ /* 0x004fea0003800000 */
.L_x_391:
[----:B------:R-:W-:Y:S01]  /*2be0*/  USHF.R.U32.HI UR7, URZ, 0x4, UR20 ;  /* 0x00000004ff077899 */ /* 0x000fe20008011614 */
[----:B--2---:R-:W-:Y:S01]  /*2bf0*/  IMAD.MOV.U32 R2, RZ, RZ, RZ ;  /* 0x000000ffff027224 */ /* 0x004fe200078e00ff */
[----:B------:R-:W-:Y:S01]  /*2c00*/  USHF.R.U32.HI UR12, URZ, 0x4, UR20 ;  /* 0x00000004ff0c7899 */ /* 0x000fe20008011614 */
[----:B------:R-:W-:Y:S01]  /*2c10*/  IMAD.MOV.U32 R0, RZ, RZ, RZ ;  /* 0x000000ffff007224 */ /* 0x000fe200078e00ff */
[----:B------:R-:W-:Y:S02]  /*2c20*/  USHF.R.U32.HI UR11, URZ, 0x4, UR20 ;  /* 0x00000004ff0b7899 */ /* 0x000fe40008011614 */
[----:B------:R-:W-:Y:S01]  /*2c30*/  USHF.R.U32.HI UR10, URZ, 0x4, UR20 ;  /* 0x00000004ff0a7899 */ /* 0x000fe20008011614 */
[----:B------:R-:W-:Y:S01]  /*2c40*/  R2UR UR9, R2 ;  /* 0x00000000020972ca */ /* 0x000fe200000e0000 */
[----:B------:R-:W-:Y:S01]  /*2c50*/  ULEA UR74, UR4, UR24, 0xa ;  /* 0x00000018044a7291 */ /* 0x000fe2000f8e50ff */
[----:B-1----:R-:W-:Y:S01]  /*2c60*/  R2UR UR8, R0 ;  /* 0x00000000000872ca */ /* 0x002fe200000e0000 */
[----:B------:R-:W-:Y:S02]  /*2c70*/  UIADD3 UR27, UPT, UPT, UR4, 0x1, URZ ;  /* 0x00000001041b7890 */ /* 0x000fe4000fffe0ff */
[----:B------:R-:W-:Y:S01]  /*2c80*/  ULOP3.LUT UR4, UR7, 0x3fff, URZ, 0xc0, !UPT ;  /* 0x00003fff07047892 */ /* 0x000fe2000f8ec0ff */
[----:B------:R-:W-:Y:S01]  /*2c90*/  R2UR UR7, R2 ;  /* 0x00000000020772ca */ /* 0x000fe200000e0000 */
[----:B------:R-:W-:Y:S02]  /*2ca0*/  ULOP3.LUT UR12, UR12, 0x3fff, URZ, 0xc0, !UPT ;  /* 0x00003fff0c0c7892 */ /* 0x000fe4000f8ec0ff */
[----:B------:R-:W-:Y:S02]  /*2cb0*/  ULOP3.LUT UR11, UR11, 0x3fff, URZ, 0xc0, !UPT ;  /* 0x00003fff0b0b7892 */ /* 0x000fe4000f8ec0ff */
[----:B------:R-:W-:Y:S02]  /*2cc0*/  ULOP3.LUT UR10, UR10, 0x3fff, URZ, 0xc0, !UPT ;  /* 0x00003fff0a0a7892 */ /* 0x000fe4000f8ec0ff */
[----:B------:R-:W-:Y:S02]  /*2cd0*/  ULOP3.LUT UR12, UR12, 0x10000, URZ, 0xfc, !UPT ;  /* 0x000100000c0c7892 */ /* 0x000fe4000f8efcff */
[----:B------:R-:W-:Y:S02]  /*2ce0*/  ULOP3.LUT UR11, UR11, 0x10000, URZ, 0xfc, !UPT ;  /* 0x000100000b0b7892 */ /* 0x000fe4000f8efcff */
[----:B------:R-:W-:Y:S01]  /*2cf0*/  ULOP3.LUT UR38, UR4, 0x10000, URZ, 0xfc, !UPT ;  /* 0x0001000004267892 */ /* 0x000fe2000f8efcff */
[----:B------:R-:W-:Y:S01]  /*2d00*/  R2UR UR4, R0 ;  /* 0x00000000000472ca */ /* 0x000fe200000e0000 */
[----:B------:R-:W-:Y:S02]  /*2d10*/  ULOP3.LUT UR10, UR10, 0x10000, URZ, 0xfc, !UPT ;  /* 0x000100000a0a7892 */ /* 0x000fe4000f8efcff */
[----:B------:R-:W-:Y:S02]  /*2d20*/  UIADD3 UR72, UPT, UPT, UR74, 0x2, URZ ;  /* 0x000000024a487890 */ /* 0x000fe4000fffe0ff */
[----:B------:R-:W-:Y:S02]  /*2d30*/  UIADD3 UR12, UPT, UPT, UR12, 0x2, URZ ;  /* 0x000000020c0c7890 */ /* 0x000fe4000fffe0ff */
[----:B------:R-:W-:Y:S02]  /*2d40*/  UIADD3 UR70, UPT, UPT, UR74, 0x4, URZ ;  /* 0x000000044a467890 */ /* 0x000fe4000fffe0ff */
[----:B------:R-:W-:Y:S02]  /*2d50*/  UIADD3 UR40, UPT, UPT, UR11, 0x4, URZ ;  /* 0x000000040b287890 */ /* 0x000fe4000fffe0ff */
[----:B------:R-:W-:Y:S02]  /*2d60*/  UIADD3 UR68, UPT, UPT, UR74, 0x6, URZ ;  /* 0x000000064a447890 */ /* 0x000fe4000fffe0ff */
[----:B------:R-:W-:Y:S02]  /*2d70*/  UIADD3 UR10, UPT, UPT, UR10, 0x6, URZ ;  /* 0x000000060a0a7890 */ /* 0x000fe4000fffe0ff */
[----:B------:R-:W-:Y:S02]  /*2d80*/  UISETP.NE.AND UP4, UPT, UR23, URZ, UPT ;  /* 0x000000ff1700728c */ /* 0x000fe4000bf85270 */
[----:B------:R-:W-:Y:S01]  /*2d90*/  UISETP.NE.AND UP0, UPT, UR27, 0x3, UPT ;  /* 0x000000031b00788c */ /* 0x000fe2000bf05270 */
[----:B------:R-:W-:Y:S01]  /*2da0*/  UMOV UR34, 0x0 ;  /* 0x0000000000227882 */ /* 0x000fe20000000000 */
[----:B------:R-:W-:Y:S02]  /*2db0*/  UMOV UR35, 0x8200490 ;  /* 0x0820049000237882 */ /* 0x000fe40000000000 */
[----:B------:R-:W-:Y:S02]  /*2dc0*/  USEL UR33, URZ, 0x1, UP0 ;  /* 0x00000001ff217887 */ /* 0x000fe40008000000 */
[----:B------:R-:W-:Y:S02]  /*2dd0*/  USEL UR27, UR27, URZ, UP0 ;  /* 0x000000ff1b1b7287 */ /* 0x000fe40008000000 */
[----:B------:R-:W-:Y:S01]  /*2de0*/  ULOP3.LUT UR21, UR21, UR33, URZ, 0x3c, !UPT ;  /* 0x0000002115157292 */ /* 0x000fe2000f8e3cff */
        /* <DEDUP_REMOVED lines=9> */
[----:B------:R-:W-:Y:S01]  /*2e80*/  UMOV UR17, 0x8200490 ;  /* 0x0820049000117882 */ /* 0x000fe20000000000 */
[----:B------:R-:W-:Y:S01]  /*2e90*/  UMOV UR71, 0x40004040 ;  /* 0x4000404000477882 */ /* 0x000fe20000000000 */
[----:B------:R-:W-:Y:S01]  /*2ea0*/  UMOV UR41, 0x40004040 ;  /* 0x4000404000297882 */ /* 0x000fe20000000000 */
[----:B------:R-:W-:Y:S01]  /*2eb0*/  UMOV UR14, 0x0 ;  /* 0x00000000000e7882 */ /* 0x000fe20000000000 */
[----:B------:R1:W-:Y:S01]  /*2ec0*/  UTCHMMA gdesc[UR40], gdesc[UR70], tmem[UR7], tmem[UR16], idesc[UR17], UPT ;  /* 0x00ff1046280075ea */ /* 0x0003e2000b800007 */
[----:B------:R-:W-:Y:S01]  /*2ed0*/  UMOV UR15, 0x8200490 ;  /* 0x08200490000f7882 */ /* 0x000fe20000000000 */
[----:B------:R-:W-:Y:S01]  /*2ee0*/  UMOV UR69, 0x40004040 ;  /* 0x4000404000457882 */ /* 0x000fe20000000000 */
[----:B------:R-:W-:Y:S02]  /*2ef0*/  UMOV UR11, 0x40004040 ;  /* 0x40004040000b7882 */ /* 0x000fe40000000000 */
[----:B------:R1:W-:Y:S01]  /*2f00*/  UTCHMMA gdesc[UR10], gdesc[UR68], tmem[UR4], tmem[UR14], idesc[UR15], UPT ;  /* 0x00ff0e440a0075ea */ /* 0x0003e2000b800004 */
[----:B------:R-:W-:Y:S05]  /*2f10*/  BRA.U UP4, `(.L_x_60) ;  /* 0x0000000104047547 */ /* 0x000fea000b800000 */
[----:B-1----:R-:W-:Y:S05]  /*2f20*/  BPT.TRAP 0x1 ;  /* 0x000000040000795c */ /* 0x002fea0000300000 */
.L_x_60:
[----:B-1----:R-:W-:Y:S09]  /*2f30*/  UIADD3 UR4, UPT, UPT, UR20, 0x1c050, URZ ;  /* 0x0001c05014047890 */ /* 0x002ff2000fffe0ff */
[----:B------:R1:W-:Y:S01]  /*2f40*/  UTCBAR [UR4], URZ ;  /* 0x000000ff040073e9 */ /* 0x0003e200080000ff */
[----:B------:R-:W-:Y:S05]  /*2f50*/  BRA.U UP5, `(.L_x_61) ;  /* 0x0000000105047547 */ /* 0x000fea000b800000 */
[----:B-1----:R-:W-:Y:S05]  /*2f60*/  BPT.TRAP 0x1 ;  /* 0x000000040000795c */ /* 0x002fea0000300000 */
.L_x_61:
[----:B------:R-:W-:Y:S01]  /*2f70*/  MOV R0, UR30 ;  /* 0x0000001e00007c02 */ /* 0x000fe20008000f00 */
[----:B------:R-:W-:Y:S03]  /*2f80*/  UISETP.NE.AND UP3, UPT, UR22, URZ, UPT ;  /* 0x000000ff1600728c */ /* 0x000fe6000bf65270 */
[----:B------:R-:W-:Y:S04]  /*2f90*/  SHF.L.U32 R0, R0, 0x1f, RZ ;  /* 0x0000001f00007819 */ /* 0x000fe800000006ff */
[----:B------:R-:W2:Y:S02]  /*2fa0*/  SYNCS.PHASECHK.TRANS64.TRYWAIT P0, [UR20+0x1c0a8], R0 ;  /* 0x01c0a800ff0075a7 */ /* 0x000ea40008001114 */
[----:B--2---:R-:W-:Y:S05]  /*2fb0*/  @!P0 BRA `(.L_x_62) ;  /* 0x0000012000988947 */ /* 0x004fea0003800000 */
.L_x_393:
[----:B------:R-:W-:Y:S05]  /*2fc0*/  BRA.U UP3, `(.L_x_63) ;  /* 0x0000000103047547 */ /* 0x000fea000b800000 */
[----:B-1----:R-:W-:Y:S05]  /*2fd0*/  BPT.TRAP 0x1 ;  /* 0x000000040000795c */ /* 0x002fea0000300000 */
.L_x_63:
[----:B--2---:R-:W-:Y:S02]  /*2fe0*/  IMAD.U32 R0, RZ, RZ, UR29 ;  /* 0x0000001dff007e24 */ /* 0x004fe4000f8e00ff */
[----:B------:R-:W-:Y:S02]  /*2ff0*/  HFMA2 R6, -RZ, RZ, 0, 9.5367431640625e-06 ;  /* 0x000000a0ff067431 */ /* 0x000fe400000001ff */
[----:B------:R-:W-:Y:S01]  /*3000*/  IMAD.MOV.U32 R5, RZ, RZ, 0x180 ;  /* 0x00000180ff057424 */ /* 0x000fe200078e00ff */
[----:B------:R-:W-:Y:S04]  /*3010*/  SHF.L.U32 R0, R0, 0x1f, RZ ;  /* 0x0000001f00007819 */ /* 0x000fe800000006ff */
[----:B------:R-:W2:Y:S02]  /*3020*/  SYNCS.PHASECHK.TRANS64.TRYWAIT P0, [UR20+0x1c068], R0 ;  /* 0x01c06800ff0075a7 */ /* 0x000ea40008001114 */
[----:B--2---:R-:W-:Y:S05]  /*3030*/  @!P0 BRA `(.L_x_64) ;  /* 0x0000012000908947 */ /* 0x004fea0003800000 */
.L_x_395:
[----:B------:R-:W-:Y:S01]  /*3040*/  UISETP.NE.U32.AND UP0, UPT, UR6, URZ, UPT ;  /* 0x000000ff0600728c */ /* 0x000fe2000bf05070 */
[----:B--2---:R-:W-:Y:S01]  /*3050*/  IMAD.MOV.U32 R2, RZ, RZ, 0xa8 ;  /* 0x000000a8ff027424 */ /* 0x004fe200078e00ff */
[----:B------:R-:W-:Y:S01]  /*3060*/  ULEA UR66, UR5, UR32, 0xa ;  /* 0x0000002005427291 */ /* 0x000fe2000f8e50ff */
[----:B------:R-:W-:Y:S01]  /*3070*/  R2UR UR18, R6 ;  /* 0x00000000061272ca */ /* 0x000fe200000e0000 */
[----:B------:R-:W-:Y:S01]  /*3080*/  IMAD.MOV.U32 R6, RZ, RZ, 0xb0 ;  /* 0x000000b0ff067424 */ /* 0x000fe200078e00ff */
[----:B------:R-:W-:Y:S01]  /*3090*/  R2UR UR19, R5 ;  /* 0x00000000051372ca */ /* 0x000fe200000e0000 */
[----:B------:R-:W-:Y:S01]  /*30a0*/  UIADD3 UR64, UPT, UPT, UR66, 0x80, URZ ;  /* 0x0000008042407890 */ /* 0x000fe2000fffe0ff */
[----:B------:R-:W-:Y:S01]  /*30b0*/  R2UR UR16, R2 ;  /* 0x00000000021072ca */ /* 0x000fe200000e0000 */
[----:B------:R-:W-:Y:S01]  /*30c0*/  UIADD3 UR62, UPT, UPT, UR66, 0x100, URZ ;  /* 0x00000100423e7890 */ /* 0x000fe2000fffe0ff */
[----:B------:R-:W-:Y:S01]  /*30d0*/  IMAD.MOV.U32 R2, RZ, RZ, 0xb8 ;  /* 0x000000b8ff027424 */ /* 0x000fe200078e00ff */
[----:B------:R-:W-:Y:S01]  /*30e0*/  UIADD3 UR60, UPT, UPT, UR66, 0x180, URZ ;  /* 0x00000180423c7890 */ /* 0x000fe2000fffe0ff */
[----:B------:R-:W-:Y:S01]  /*30f0*/  IMAD.MOV.U32 R0, RZ, RZ, 0x180 ;  /* 0x00000180ff007424 */ /* 0x000fe200078e00ff */
[----:B------:R-:W-:Y:S01]  /*3100*/  UIADD3 UR58, UPT, UPT, UR66, 0x200, URZ ;  /* 0x00000200423a7890 */ /* 0x000fe2000fffe0ff */
[----:B------:R-:W-:Y:S01]  /*3110*/  IMAD.MOV.U32 R5, RZ, RZ, 0x180 ;  /* 0x00000180ff057424 */ /* 0x000fe200078e00ff */
[----:B------:R-:W-:Y:S01]  /*3120*/  UIADD3 UR56, UPT, UPT, UR66, 0x280, URZ ;  /* 0x0000028042387890 */ /* 0x000fe2000fffe0ff */
[----:B------:R-:W-:Y:S01]  /*3130*/  R2UR UR12, R2 ;  /* 0x00000000020c72ca */ /* 0x000fe200000e0000 */
[----:B------:R-:W-:Y:S01]  /*3140*/  UIADD3 UR54, UPT, UPT, UR66, 0x300, URZ ;  /* 0x0000030042367890 */ /* 0x000fe2000fffe0ff */
[----:B------:R-:W-:Y:S01]  /*3150*/  IMAD.MOV.U32 R2, RZ, RZ, 0xc8 ;  /* 0x000000c8ff027424 */ /* 0x000fe200078e00ff */
[----:B------:R-:W-:Y:S01]  /*3160*/  UIADD3 UR52, UPT, UPT, UR66, 0x380, URZ ;  /* 0x0000038042347890 */ /* 0x000fe2000fffe0ff */
[----:B------:R-:W-:Y:S01]  /*3170*/  R2UR UR14, R6 ;  /* 0x00000000060e72ca */ /* 0x000fe200000e0000 */
[----:B------:R-:W-:Y:S01]  /*3180*/  IMAD.MOV.U32 R6, RZ, RZ, 0xc0 ;  /* 0x000000c0ff067424 */ /* 0x000fe200078e00ff */
[----:B------:R-:W-:Y:S01]  /*3190*/  R2UR UR17, R0 ;  /* 0x00000000001172ca */ /* 0x000fe200000e0000 */
[----:B------:R-:W-:Y:S01]  /*31a0*/  UMOV UR50, 0x0 ;  /* 0x0000000000327882 */ /* 0x000fe20000000000 */
[----:B------:R-:W-:Y:S01]  /*31b0*/  R2UR UR8, R2 ;  /* 0x00000000020872ca */ /* 0x000fe200000e0000 */
[----:B------:R-:W-:Y:S01]  /*31c0*/  IMAD.MOV.U32 R2, RZ, RZ, 0xd0 ;  /* 0x000000d0ff027424 */ /* 0x000fe200078e00ff */
[C---:B------:R-:W-:Y:S01]  /*31d0*/  R2UR UR15, R5.reuse ;  /* 0x00000000050f72ca */ /* 0x040fe200000e0000 */
[----:B------:R-:W-:Y:S01]  /*31e0*/  UMOV UR51, 0x8110490 ;  /* 0x0811049000337882 */ /* 0x000fe20000000000 */
[----:B------:R-:W-:Y:S01]  /*31f0*/  R2UR UR13, R0 ;  /* 0x00000000000d72ca */ /* 0x000fe200000e0000 */
[----:B------:R-:W-:Y:S01]  /*3200*/  UMOV UR67, 0x40004040 ;  /* 0x4000404000437882 */ /* 0x000fe20000000000 */
[----:B------:R-:W-:Y:S01]  /*3210*/  R2UR UR6, R2 ;  /* 0x00000000020672ca */ /* 0x000fe200000e0000 */
[----:B------:R-:W-:Y:S01]  /*3220*/  IMAD.MOV.U32 R2, RZ, RZ, 0xd8 ;  /* 0x000000d8ff027424 */ /* 0x000fe200078e00ff */
[----:B------:R-:W-:Y:S01]  /*3230*/  R2UR UR10, R6 ;  /* 0x00000000060a72ca */ /* 0x000fe200000e0000 */
[----:B------:R2:W-:Y:S01]  /*3240*/  UTCHMMA tmem[UR18], gdesc[UR66], tmem[UR19], tmem[UR50], idesc[UR51], UP0 ;  /* 0x00ff3242120079ea */ /* 0x0005e20008000013 */
[----:B------:R-:W-:Y:S01]  /*3250*/  R2UR UR11, R5 ;  /* 0x00000000050b72ca */ /* 0x000fe200000e0000 */
[----:B------:R-:W-:Y:S01]  /*3260*/  UMOV UR48, 0x0 ;  /* 0x0000000000307882 */ /* 0x000fe20000000000 */
[C---:B------:R-:W-:Y:S01]  /*3270*/  R2UR UR9, R0.reuse ;  /* 0x00000000000972ca */ /* 0x040fe200000e0000 */
[----:B------:R-:W-:Y:S01]  /*3280*/  UMOV UR49, 0x8110490 ;  /* 0x0811049000317882 */ /* 0x000fe20000000000 */
[----:B------:R-:W-:Y:S01]  /*3290*/  R2UR UR7, R0 ;  /* 0x00000000000772ca */ /* 0x000fe200000e0000 */
[----:B------:R-:W-:Y:S01]  /*32a0*/  UMOV UR65, 0x40004040 ;  /* 0x4000404000417882 */ /* 0x000fe20000000000 */
[----:B-1----:R-:W-:Y:S01]  /*32b0*/  R2UR UR4, R2 ;  /* 0x00000000020472ca */ /* 0x002fe200000e0000 */
[----:B------:R2:W-:Y:S01]  /*32c0*/  UTCHMMA tmem[UR16], gdesc[UR64], tmem[UR17], tmem[UR48], idesc[UR49], UPT ;  /* 0x00ff3040100079ea */ /* 0x0005e2000b800011 */
[----:B------:R-:W-:Y:S01]  /*32d0*/  R2UR UR5, R0 ;  /* 0x00000000000572ca */ /* 0x000fe200000e0000 */
        /* <DEDUP_REMOVED lines=22> */
[----:B------:R-:W-:Y:S02]  /*3440*/  UMOV UR53, 0x40004040 ;  /* 0x4000404000357882 */ /* 0x000fe40000000000 */
[----:B------:R2:W-:Y:S01]  /*3450*/  UTCHMMA tmem[UR4], gdesc[UR52], tmem[UR5], tmem[UR34], idesc[UR35], UPT ;  /* 0x00ff2234040079ea */ /* 0x0005e2000b800005 */
[----:B------:R-:W-:Y:S05]  /*3460*/  BRA.U UP5, `(.L_x_65) ;  /* 0x0000000105047547 */ /* 0x000fea000b800000 */
[----:B--2---:R-:W-:Y:S05]  /*3470*/  BPT.TRAP 0x1 ;  /* 0x000000040000795c */ /* 0x004fea0000300000 */
.L_x_65:
[----:B--2---:R-:W-:Y:S02]  /*3480*/  UIADD3 UR4, UPT, UPT, UR20, 0x1c098, URZ ;  /* 0x0001c09814047890 */ /* 0x004fe4000fffe0ff */
[----:B------:R-:W-:Y:S07]  /*3490*/  ULOP3.LUT UR30, UR30, 0x1, URZ, 0x3c, !UPT ;  /* 0x000000011e1e7892 */ /* 0x000fee000f8e3cff */
[----:B------:R1:W-:Y:S01]  /*34a0*/  UTCBAR [UR4], URZ ;  /* 0x000000ff040073e9 */ /* 0x0003e200080000ff */
[----:B------:R-:W-:Y:S05]  /*34b0*/  BRA.U !UP1, `(.L_x_66) ;  /* 0x0000000109047547 */ /* 0x000fea000b800000 */
[----:B-1----:R-:W-:Y:S05]  /*34c0*/  BPT.TRAP 0x1 ;  /* 0x000000040000795c */ /* 0x002fea0000300000 */
.L_x_66:
[----:B------:R-:W-:Y:S01]  /*34d0*/  USHF.R.U32.HI UR8, URZ, 0x4, UR20 ;  /* 0x00000004ff087899 */ /* 0x000fe20008011614 */
[----:B------:R-:W-:Y:S01]  /*34e0*/  IMAD.MOV.U32 R2, RZ, RZ, 0x80 ;  /* 0x00000080ff027424 */ /* 0x000fe200078e00ff */
[----:B------:R-:W-:Y:S01]  /*34f0*/  ULEA UR9, UR25, UR20, 0x3 ;  /* 0x0000001419097291 */ /* 0x000fe2000f8e18ff */
[----:B------:R-:W-:Y:S01]  /*3500*/  IMAD.MOV.U32 R0, RZ, RZ, 0x80 ;  /* 0x00000080ff007424 */ /* 0x000fe200078e00ff */
[----:B------:R-:W-:Y:S02]  /*3510*/  ULOP3.LUT UR8, UR8, 0x3fff, URZ, 0xc0, !UPT ;  /* 0x00003fff08087892 */ /* 0x000fe4000f8ec0ff */
[----:B------:R-:W-:Y:S01]  /*3520*/  UIADD3 UR9, UPT, UPT, UR9, 0x1c038, URZ ;  /* 0x0001c03809097890 */ /* 0x000fe2000fffe0ff */
[----:B------:R-:W-:Y:S01]  /*3530*/  R2UR UR7, R2 ;  /* 0x00000000020772ca */ /* 0x000fe200000e0000 */
[----:B------:R-:W-:Y:S01]  /*3540*/  ULOP3.LUT UR8, UR8, 0x10000, URZ, 0xfc, !UPT ;  /* 0x0001000008087892 */ /* 0x000fe2000f8efcff */
[----:B------:R-:W-:Y:S01]  /*3550*/  R2UR UR6, R0 ;  /* 0x00000000000672ca */ /* 0x000fe200000e0000 */
[----:B------:R-:W-:Y:S01]  /*3560*/  UMOV UR14, 0x0 ;  /* 0x00000000000e7882 */ /* 0x000fe20000000000 */
[----:B------:R-:W-:Y:S01]  /*3570*/  R2UR UR5, R2 ;  /* 0x00000000020572ca */ /* 0x000fe200000e0000 */
[----:B------:R-:W-:Y:S01]  /*3580*/  UIADD3 UR16, UPT, UPT, UR8, 0x400, URZ ;  /* 0x0000040008107890 */ /* 0x000fe2000fffe0ff */
[----:B-1----:R-:W-:Y:S01]  /*3590*/  R2UR UR4, R0 ;  /* 0x00000000000472ca */ /* 0x002fe200000e0000 */
[----:B------:R-:W-:Y:S01]  /*35a0*/  UIADD3 UR18, UPT, UPT, UR8, 0x402, URZ ;  /* 0x0000040208127890 */ /* 0x000fe2000fffe0ff */
[----:B------:R1:W-:Y:S01]  /*35b0*/  UTCBAR [UR9], URZ ;  /* 0x000000ff090073e9 */ /* 0x0003e200080000ff */
[----:B------:R-:W-:Y:S02]  /*35c0*/  UIADD3 UR34, UPT, UPT, UR8, 0x404, URZ ;  /* 0x0000040408227890 */ /* 0x000fe4000fffe0ff */
[----:B------:R-:W-:Y:S02]  /*35d0*/  UIADD3 UR40, UPT, UPT, UR8, 0x406, URZ ;  /* 0x0000040608287890 */ /* 0x000fe4000fffe0ff */
[----:B------:R-:W-:Y:S01]  /*35e0*/  UIADD3 UR8, UPT, UPT, UR25, 0x1, URZ ;  /* 0x0000000119087890 */ /* 0x000fe2000fffe0ff */
[----:B------:R-:W-:Y:S01]  /*35f0*/  UMOV UR15, 0x8200490 ;  /* 0x08200490000f7882 */ /* 0x000fe20000000000 */
[----:B------:R-:W-:Y:S02]  /*3600*/  UMOV UR75, 0x40004040 ;  /* 0x40004040004b7882 */ /* 0x000fe40000000000 */
[----:B------:R-:W-:Y:S01]  /*3610*/  UISETP.NE.AND UP0, UPT, UR8, 0x3, UPT ;  /* 0x000000030800788c */ /* 0x000fe2000bf05270 */
[----:B------:R-:W-:Y:S01]  /*3620*/  UMOV UR17, 0x40004040 ;  /* 0x4000404000117882 */ /* 0x000fe20000000000 */
[----:B------:R-:W-:Y:S02]  /*3630*/  UMOV UR12, 0x0 ;  /* 0x00000000000c7882 */ /* 0x000fe40000000000 */
[----:B------:R-:W-:Y:S01]  /*3640*/  USEL UR8, UR8, URZ, UP0 ;  /* 0x000000ff08087287 */ /* 0x000fe20008000000 */
        /* <DEDUP_REMOVED lines=17> */
.L_x_67:
[----:B-1----:R-:W-:Y:S09]  /*3760*/  UIADD3 UR4, UPT, UPT, UR20, 0x1c060, URZ ;  /* 0x0001c06014047890 */ /* 0x002ff2000fffe0ff */
[----:B------:R1:W-:Y:S01]  /*3770*/  UTCBAR [UR4], URZ ;  /* 0x000000ff040073e9 */ /* 0x0003e200080000ff */
[----:B------:R-:W-:Y:S05]  /*3780*/  BRA.U !UP1, `(.L_x_68) ;  /* 0x0000000109047547 */ /* 0x000fea000b800000 */
[----:B-1----:R-:W-:Y:S05]  /*3790*/  BPT.TRAP 0x1 ;  /* 0x000000040000795c */ /* 0x002fea0000300000 */
.L_x_68:
[----:B------:R-:W-:Y:S02]  /*37a0*/  ULEA UR5, UR8, UR20, 0x3 ;  /* 0x0000001408057291 */ /* 0x000fe4000f8e18ff */
[----:B------:R-:W-:Y:S02]  /*37b0*/  UIADD3 UR8, UPT, UPT, UR8, 0x1, URZ ;  /* 0x0000000108087890 */ /* 0x000fe4000fffe0ff */
[----:B-1----:R-:W-:Y:S02]  /*37c0*/  UIADD3 UR4, UPT, UPT, UR5, 0x1c038, URZ ;  /* 0x0001c03805047890 */ /* 0x002fe4000fffe0ff */
[----:B------:R-:W-:Y:S04]  /*37d0*/  UISETP.NE.AND UP0, UPT, UR8, 0x3, UPT ;  /* 0x000000030800788c */ /* 0x000fe8000bf05270 */
[----:B------:R-:W-:Y:S03]  /*37e0*/  USEL UR25, UR8, URZ, UP0 ;  /* 0x000000ff08197287 */ /* 0x000fe60008000000 */
[----:B------:R1:W-:Y:S01]  /*37f0*/  UTCBAR [UR4], URZ ;  /* 0x000000ff040073e9 */ /* 0x0003e200080000ff */
[----:B------:R-:W-:Y:S08]  /*3800*/  BRA.U !UP1, `(.L_x_69) ;  /* 0x0000000109047547 */ /* 0x000ff0000b800000 */
[----:B-1----:R-:W-:Y:S05]  /*3810*/  BPT.TRAP 0x1 ;  /* 0x000000040000795c */ /* 0x002fea0000300000 */
.L_x_69:
[----:B-1----:R-:W-:Y:S01]  /*3820*/  ULEA UR4, UR27, UR20, 0x3 ;  /* 0x000000141b047291 */ /* 0x002fe2000f8e18ff */
[----:B------:R-:W-:Y:S04]  /*3830*/  MOV R0, UR21 ;  /* 0x0000001500007c02 */ /* 0x000fe80008000f00 */
[----:B------:R-:W-:Y:S04]  /*3840*/  SHF.L.U32 R0, R0, 0x1f, RZ ;  /* 0x0000001f00007819 */ /* 0x000fe800000006ff */
[----:B------:R-:W1:Y:S02]  /*3850*/  SYNCS.PHASECHK.TRANS64.TRYWAIT P0, [UR4+0x1c020], R0 ;  /* 0x01c02000ff0075a7 */ /* 0x000e640008001104 */
[----:B-1----:R-:W-:Y:S05]  /*3860*/  @!P0 BRA `(.L_x_70) ;  /* 0x00000118009c8947 */ /* 0x002fea0003800000 */
.L_x_397:
[----:B------:R-:W-:Y:S04]  /*3870*/  UIADD3 UR4, UPT, UPT, UR27, 0x1, URZ ;  /* 0x000000011b047890 */ /* 0x000fe8000fffe0ff */
[----:B------:R-:W-:Y:S04]  /*3880*/  UISETP.NE.AND UP0, UPT, UR4, 0x3, UPT ;  /* 0x000000030400788c */ /* 0x000fe8000bf05270 */
[----:B------:R-:W-:Y:S02]  /*3890*/  USEL UR5, URZ, 0x1, UP0 ;  /* 0x00000001ff057887 */ /* 0x000fe40008000000 */
[----:B------:R-:W-:Y:S02]  /*38a0*/  USEL UR4, UR4, URZ, UP0 ;  /* 0x000000ff04047287 */ /* 0x000fe40008000000 */
[----:B------:R-:W-:Y:S01]  /*38b0*/  ULOP3.LUT UR21, UR21, UR5, URZ, 0x3c, !UPT ;  /* 0x0000000515157292 */ /* 0x000fe2000f8e3cff */
[----:B------:R-:W-:Y:S11]  /*38c0*/  BRA.U UP5, `(.L_x_71) ;  /* 0x0000000105047547 */ /* 0x000ff6000b800000 */
[----:B------:R-:W-:Y:S05]  /*38d0*/  BPT.TRAP 0x1 ;  /* 0x000000040000795c */ /* 0x000fea0000300000 */
.L_x_71:
[----:B-1----:R-:W-:Y:S04]  /*38e0*/  MOV R0, UR30 ;  /* 0x0000001e00007c02 */ /* 0x002fe80008000f00 */
[----:B------:R-:W-:Y:S04]  /*38f0*/  SHF.L.U32 R0, R0, 0x1f, RZ ;  /* 0x0000001f00007819 */ /* 0x000fe800000006ff */
[----:B------:R-:W1:Y:S02]  /*3900*/  SYNCS.PHASECHK.TRANS64.TRYWAIT P0, [UR20+0x1c0a0], R0 ;  /* 0x01c0a000ff0075a7 */ /* 0x000e640008001114 */
[----:B-1----:R-:W-:Y:S05]  /*3910*/  @!P0 BRA `(.L_x_72) ;  /* 0x0000011800888947 */ /* 0x002fea0003800000 */
.L_x_399:
[----:B------:R-:W-:Y:S05]  /*3920*/  BRA.U UP4, `(.L_x_73) ;  /* 0x0000000104047547 */ /* 0x000fea000b800000 */
[----:B------:R-:W-:Y:S05]  /*3930*/  BPT.TRAP 0x1 ;  /* 0x000000040000795c */ /* 0x000fea0000300000 */
.L_x_73:
[----:B------:R-:W-:Y:S01]  /*3940*/  ULOP3.LUT UR34, UR28, 0x1, URZ, 0x3c, !UPT ;  /* 0x000000011c227892 */ /* 0x000fe2000f8e3cff */
[----:B------:R-:W-:Y:S02]  /*3950*/  HFMA2 R8, -RZ, RZ, 0, 1.9073486328125e-06 ;  /* 0x00000020ff087431 */ /* 0x000fe400000001ff */
[----:B------:R-:W-:Y:S01]  /*3960*/  IMAD.MOV.U32 R7, RZ, RZ, 0x100 ;  /* 0x00000100ff077424 */ /* 0x000fe200078e00ff */
[----:B------:R-:W-:Y:S01]  /*3970*/  MOV R6, 0x28 ;  /* 0x0000002800067802 */ /* 0x000fe20000000f00 */
[----:B------:R-:W-:Y:S02]  /*3980*/  IMAD.MOV.U32 R5, RZ, RZ, 0x100 ;  /* 0x00000100ff057424 */ /* 0x000fe400078e00ff */
[----:B-1----:R-:W-:Y:S05]  /*3990*/  IMAD.U32 R0, RZ, RZ, UR34 ;  /* 0x00000022ff007e24 */ /* 0x002fea000f8e00ff */
[----:B------:R-:W-:Y:S04]  /*39a0*/  SHF.L.U32 R0, R0, 0x1f, RZ ;  /* 0x0000001f00007819 */ /* 0x000fe800000006ff */
[----:B------:R-:W1:Y:S02]  /*39b0*/  SYNCS.PHASECHK.TRANS64.TRYWAIT P0, [UR20+0x1c058], R0 ;  /* 0x01c05800ff0075a7 */ /* 0x000e640008001114 */
[----:B-1----:R-:W-:Y:S05]  /*39c0*/  @!P0 BRA `(.L_x_74) ;  /* 0x0000011800748947 */ /* 0x002fea0003800000 */
.L_x_401:
[----:B------:R-:W-:Y:S01]  /*39d0*/  ULEA UR68, UR27, UR32, 0xa ;  /* 0x000000201b447291 */ /* 0x000fe2000f8e50ff */
[----:B-1----:R-:W-:Y:S01]  /*39e0*/  IMAD.MOV.U32 R2, RZ, RZ, 0x38 ;  /* 0x00000038ff027424 */ /* 0x002fe200078e00ff */
[----:B------:R-:W-:Y:S01]  /*39f0*/  R2UR UR17, R6 ;  /* 0x00000000061172ca */ /* 0x000fe200000e0000 */
[----:B------:R-:W-:Y:S01]  /*3a00*/  IMAD.MOV.U32 R6, RZ, RZ, 0x30 ;  /* 0x00000030ff067424 */ /* 0x000fe200078e00ff */
[----:B------:R-:W-:Y:S01]  /*3a10*/  UIADD3 UR66, UPT, UPT, UR68, 0x80, URZ ;  /* 0x0000008044427890 */ /* 0x000fe2000fffe0ff */
        /* <DEDUP_REMOVED lines=8> */
[----:B------:R-:W-:Y:S01]  /*3aa0*/  R2UR UR15, R6 ;  /* 0x00000000060f72ca */ /* 0x000fe200000e0000 */
[----:B------:R-:W-:Y:S01]  /*3ab0*/  UIADD3 UR56, UPT, UPT, UR68, 0x300, URZ ;  /* 0x0000030044387890 */ /* 0x000fe2000fffe0ff */
[----:B------:R-:W-:Y:S01]  /*3ac0*/  R2UR UR9, R2 ;  /* 0x00000000020972ca */ /* 0x000fe200000e0000 */
[----:B------:R-:W-:Y:S01]  /*3ad0*/  UIADD3 UR54, UPT, UPT, UR68, 0x380, URZ ;  /* 0x0000038044367890 */ /* 0x000fe2000fffe0ff */
[----:B------:R-:W-:Y:S01]  /*3ae0*/  IMAD.MOV.U32 R2, RZ, RZ, 0x50 ;  /* 0x00000050ff027424 */ /* 0x000fe200078e00ff */
[----:B------:R-:W-:Y:S01]  /*3af0*/  R2UR UR19, R8 ;  /* 0x00000000081372ca */ /* 0x000fe200000e0000 */
[----:B------:R-:W-:Y:S01]  /*3b00*/  IMAD.MOV.U32 R0, RZ, RZ, 0x100 ;  /* 0x00000100ff007424 */ /* 0x000fe200078e00ff */
[----:B------:R-:W-:Y:S01]  /*3b10*/  R2UR UR33, R7 ;  /* 0x00000000072172ca */ /* 0x000fe200000e0000 */
[----:B------:R-:W-:Y:S01]  /*3b20*/  IMAD.MOV.U32 R6, RZ, RZ, 0x40 ;  /* 0x00000040ff067424 */ /* 0x000fe200078e00ff */
[----:B------:R-:W-:Y:S01]  /*3b30*/  R2UR UR7, R2 ;  /* 0x00000000020772ca */ /* 0x000fe200000e0000 */
[----:B------:R-:W-:Y:S01]  /*3b40*/  IMAD.MOV.U32 R2, RZ, RZ, 0x58 ;  /* 0x00000058ff027424 */ /* 0x000fe200078e00ff */
[C---:B------:R-:W-:Y:S01]  /*3b50*/  R2UR UR16, R5.reuse ;  /* 0x00000000051072ca */ /* 0x040fe200000e0000 */
[----:B------:R-:W-:Y:S01]  /*3b60*/  UMOV UR52, 0x0 ;  /* 0x0000000000347882 */ /* 0x000fe20000000000 */
[----:B------:R-:W-:Y:S01]  /*3b70*/  R2UR UR14, R0 ;  /* 0x00000000000e72ca */ /* 0x000fe200000e0000 */
[----:B------:R-:W-:Y:S01]  /*3b80*/  UMOV UR53, 0x8110490 ;  /* 0x0811049000357882 */ /* 0x000fe20000000000 */
[----:B------:R-:W-:Y:S01]  /*3b90*/  R2UR UR11, R6 ;  /* 0x00000000060b72ca */ /* 0x000fe200000e0000 */
[----:B------:R-:W-:Y:S01]  /*3ba0*/  UMOV UR69, 0x40004040 ;  /* 0x4000404000457882 */ /* 0x000fe20000000000 */
[----:B------:R-:W-:Y:S01]  /*3bb0*/  R2UR UR12, R5 ;  /* 0x00000000050c72ca */ /* 0x000fe200000e0000 */
[----:B------:R-:W-:Y:S01]  /*3bc0*/  UMOV UR50, 0x0 ;  /* 0x0000000000327882 */ /* 0x000fe20000000000 */
[C---:B------:R-:W-:Y:S01]  /*3bd0*/  R2UR UR10, R0.reuse ;  /* 0x00000000000a72ca */ /* 0x040fe200000e0000 */
[----:B------:R1:W-:Y:S01]  /*3be0*/  UTCHMMA tmem[UR19], gdesc[UR68], tmem[UR33], tmem[UR52], idesc[UR53], UPT ;  /* 0x00ff3444130079ea */ /* 0x0003e2000b800021 */
[----:B------:R-:W-:Y:S01]  /*3bf0*/  R2UR UR8, R0 ;  /* 0x00000000000872ca */ /* 0x000fe200000e0000 */
[----:B------:R-:W-:Y:S01]  /*3c00*/  UMOV UR51, 0x8110490 ;  /* 0x0811049000337882 */ /* 0x000fe20000000000 */
[----:B------:R-:W-:Y:S01]  /*3c10*/  R2UR UR5, R2 ;  /* 0x00000000020572ca */ /* 0x000fe200000e0000 */
[----:B------:R-:W-:Y:S01]  /*3c20*/  UMOV UR67, 0x40004040 ;  /* 0x4000404000437882 */ /* 0x000fe20000000000 */
[----:B------:R-:W-:Y:S01]  /*3c30*/  R2UR UR6, R0 ;  /* 0x00000000000672ca */ /* 0x000fe200000e0000 */
[----:B------:R1:W-:Y:S01]  /*3c40*/  UTCHMMA tmem[UR17], gdesc[UR66], tmem[UR18], tmem[UR50], idesc[UR51], UPT ;  /* 0x00ff3242110079ea */ /* 0x0003e2000b800012 */
        /* <DEDUP_REMOVED lines=25> */
[----:B-1----:R-:W-:Y:S05]  /*3de0*/  BPT.TRAP 0x1 ;  /* 0x000000040000795c */ /* 0x002fea0000300000 */
.L_x_75:
[----:B-1----:R-:W-:Y:S02]  /*3df0*/  UIADD3 UR8, UPT, UPT, UR20, 0x1c090, URZ ;  /* 0x0001c09014087890 */ /* 0x002fe4000fffe0ff */
[----:B------:R-:W-:Y:S01]  /*3e00*/  ULOP3.LUT UR7, UR29, 0x1, URZ, 0x3c, !UPT ;  /* 0x000000011d077892 */ /* 0x000fe2000f8e3cff */
[----:B------:R-:W-:Y:S01]  /*3e10*/  UMOV UR6, 0x1 ;  /* 0x0000000100067882 */ /* 0x000fe20000000000 */
[----:B------:R-:W-:Y:S05]  /*3e20*/  UMOV UR5, UR27 ;  /* 0x0000001b00057c82 */ /* 0x000fea0008000000 */
[----:B------:R2:W-:Y:S01]  /*3e30*/  UTCBAR [UR8], URZ ;  /* 0x000000ff080073e9 */ /* 0x0005e200080000ff */
[----:B------:R-:W-:Y:S05]  /*3e40*/  BRA.U UP2, `(.L_x_76) ;  /* 0xffffffed022c7547 */ /* 0x000fea000b83ffff */
.L_x_57:
[----:B------:R-:W-:Y:S04]  /*3e50*/  BSSY.RECONVERGENT B0, `(.L_x_77) ;  /* 0x0000003000007945 */ /* 0x000fe80003800200 */
[----:B------:R-:W-:Y:S05]  /*3e60*/  @!P4 BRA `(.L_x_78) ;  /* 0x000000000004c947 */ /* 0x000fea0003800000 */
[----:B-12---:R-:W-:Y:S05]  /*3e70*/  BPT.TRAP 0x1 ;  /* 0x000000040000795c */ /* 0x006fea0000300000 */
.L_x_78:
[----:B-12---:R-:W-:Y:S05]  /*3e80*/  BSYNC.RECONVERGENT B0 ;  /* 0x0000000000007941 */ /* 0x006fea0003800200 */
.L_x_77:
[----:B------:R-:W-:Y:S01]  /*3e90*/  UIADD3 UR5, UPT, UPT, UR20, 0x1c010, URZ ;  /* 0x0001c01014057890 */ /* 0x000fe2000fffe0ff */
[----:B------:R-:W-:Y:S08]  /*3ea0*/  BSSY.RECONVERGENT B0, `(.L_x_79) ;  /* 0x0000004000007945 */ /* 0x000ff00003800200 */
[----:B------:R1:W-:Y:S01]  /*3eb0*/  UTCBAR [UR5], URZ ;  /* 0x000000ff050073e9 */ /* 0x0003e200080000ff */
[----:B------:R-:W-:Y:S05]  /*3ec0*/  @!P4 BRA `(.L_x_80) ;  /* 0x000000000004c947 */ /* 0x000fea0003800000 */
[----:B-1----:R-:W-:Y:S05]  /*3ed0*/  BPT.TRAP 0x1 ;  /* 0x000000040000795c */ /* 0x002fea0000300000 */
.L_x_80:
[----:B-1----:R-:W-:Y:S05]  /*3ee0*/  BSYNC.RECONVERGENT B0 ;  /* 0x0000000000007941 */ /* 0x002fea0003800200 */
.L_x_79:
[----:B------:R-:W-:-:S09]  /*3ef0*/  UIADD3 UR5, UPT, UPT, UR20, 0x1c018, URZ ;  /* 0x0001c01814057890 */ /* 0x000fd2000fffe0ff */
[----:B------:R1:W-:Y:S01]  /*3f00*/  UTCBAR [UR5], URZ ;  /* 0x000000ff050073e9 */ /* 0x0003e200080000ff */
[----:B------:R-:W-:Y:S05]  /*3f10*/  BRA.U UP5, `(.L_x_81) ;  /* 0x0000000105047547 */ /* 0x000fea000b800000 */
[----:B-1----:R-:W-:Y:S05]  /*3f20*/  BPT.TRAP 0x1 ;  /* 0x000000040000795c */ /* 0x002fea0000300000 */
.L_x_81:
[----:B------:R-:W-:-:S04]  /*3f30*/  MOV R0, UR30 ;  /* 0x0000001e00007c02 */ /* 0x000fc80008000f00 */
[----:B------:R-:W-:-:S04]  /*3f40*/  SHF.L.U32 R0, R0, 0x1f, RZ ;  /* 0x0000001f00007819 */ /* 0x000fc800000006ff */
[----:B------:R-:W2:Y:S02]  /*3f50*/  SYNCS.PHASECHK.TRANS64.TRYWAIT P0, [UR20+0x1c0a8], R0 ;  /* 0x01c0a800ff0075a7 */ /* 0x000ea40008001114 */
[----:B--2---:R-:W-:Y:S05]  /*3f60*/  @!P0 BRA `(.L_x_82) ;  /* 0x00000114002c8947 */ /* 0x004fea0003800000 */
.L_x_403:
[----:B------:R-:W-:Y:S05]  /*3f70*/  BRA.U UP3, `(.L_x_83) ;  /* 0x0000000103047547 */ /* 0x000fea000b800000 */
[----:B-1----:R-:W-:Y:S05]  /*3f80*/  BPT.TRAP 0x1 ;  /* 0x000000040000795c */ /* 0x002fea0000300000 */
.L_x_83:
[----:B--2---:R-:W-:Y:S02]  /*3f90*/  IMAD.U32 R0, RZ, RZ, UR7 ;  /* 0x00000007ff007e24 */ /* 0x004fe4000f8e00ff */
[----:B------:R-:W-:Y:S02]  /*3fa0*/  HFMA2 R6, -RZ, RZ, 0, 9.5367431640625e-06 ;  /* 0x000000a0ff067431 */ /* 0x000fe400000001ff */
[----:B------:R-:W-:Y:S01]  /*3fb0*/  IMAD.MOV.U32 R5, RZ, RZ, 0x180 ;  /* 0x00000180ff057424 */ /* 0x000fe200078e00ff */
[----:B------:R-:W-:-:S04]  /*3fc0*/  SHF.L.U32 R0, R0, 0x1f, RZ ;  /* 0x0000001f00007819 */ /* 0x000fc800000006ff */
[----:B------:R-:W2:Y:S02]  /*3fd0*/  SYNCS.PHASECHK.TRANS64.TRYWAIT P0, [UR20+0x1c068], R0 ;  /* 0x01c06800ff0075a7 */ /* 0x000ea40008001114 */
[----:B--2---:R-:W-:Y:S05]  /*3fe0*/  @!P0 BRA `(.L_x_84) ;  /* 0x0000011400248947 */ /* 0x004fea0003800000 */
.L_x_405:
[----:B--2---:R-:W-:Y:S01]  /*3ff0*/  IMAD.MOV.U32 R2, RZ, RZ, 0xa8 ;  /* 0x000000a8ff027424 */ /* 0x004fe200078e00ff */
        /* <DEDUP_REMOVED lines=14> */
[----:B------:R-:W-:Y:S01]  /*40e0*/  UISETP.NE.U32.AND UP0, UPT, UR6, URZ, UPT ;  /* 0x000000ff0600728c */ /* 0x000fe2000bf05070 */
[----:B------:R-:W-:Y:S01]  /*40f0*/  R2UR UR11, R0 ;  /* 0x00000000000b72ca */ /* 0x000fe200000e0000 */
[----:B------:R-:W-:Y:S01]  /*4100*/  UIADD3 UR66, UPT, UPT, UR34, 0x80, URZ ;  /* 0x0000008022427890 */ /* 0x000fe2000fffe0ff */
[----:B-1----:R-:W-:Y:S01]  /*4110*/  R2UR UR5, R2 ;  /* 0x00000000020572ca */ /* 0x002fe200000e0000 */
        /* <DEDUP_REMOVED lines=16> */
[----:B------:R-:W-:Y:S01]  /*4220*/  UMOV UR35, 0x40004040 ;  /* 0x4000404000237882 */ /* 0x000fe20000000000 */
[----:B------:R-:W-:Y:S01]  /*4230*/  UIADD3 UR54, UPT, UPT, UR34, 0x380, URZ ;  /* 0x0000038022367890 */ /* 0x000fe2000fffe0ff */
[----:B------:R1:W-:Y:S01]  /*4240*/  UTCHMMA tmem[UR16], gdesc[UR34], tmem[UR17], tmem[UR52], idesc[UR53], UP0 ;  /* 0x00ff3422100079ea */ /* 0x0003e20008000011 */
        /* <DEDUP_REMOVED lines=30> */
.L_x_85:
[----:B-1----:R-:W-:-:S09]  /*4430*/  UIADD3 UR5, UPT, UPT, UR20, 0x1c098, URZ ;  /* 0x0001c09814057890 */ /* 0x002fd2000fffe0ff */
[----:B------:R1:W-:Y:S01]  /*4440*/  UTCBAR [UR5], URZ ;  /* 0x000000ff050073e9 */ /* 0x0003e200080000ff */
[----:B------:R-:W-:Y:S05]  /*4450*/  BRA.U !UP1, `(.L_x_86) ;  /* 0x0000000109047547 */ /* 0x000fea000b800000 */
[----:B-1----:R-:W-:Y:S05]  /*4460*/  BPT.TRAP 0x1 ;  /* 0x000000040000795c */ /* 0x002fea0000300000 */
.L_x_86:
[----:B-1----:R-:W-:-:S04]  /*4470*/  ULEA UR5, UR25, UR20, 0x3 ;  /* 0x0000001419057291 */ /* 0x002fc8000f8e18ff */
[----:B------:R-:W-:-:S09]  /*4480*/  UIADD3 UR5, UPT, UPT, UR5, 0x1c038, URZ ;  /* 0x0001c03805057890 */ /* 0x000fd2000fffe0ff */
[----:B------:R1:W-:Y:S01]  /*4490*/  UTCBAR [UR5], URZ ;  /* 0x000000ff050073e9 */ /* 0x0003e200080000ff */
[----:B------:R-:W-:Y:S05]  /*44a0*/  BRA.U UP4, `(.L_x_87) ;  /* 0x0000000104047547 */ /* 0x000fea000b800000 */
[----:B-1----:R-:W-:Y:S05]  /*44b0*/  BPT.TRAP 0x1 ;  /* 0x000000040000795c */ /* 0x002fea0000300000 */
.L_x_87:
[----:B-1----:R-:W-:-:S09]  /*44c0*/  UIADD3 UR5, UPT, UPT, UR20, 0x1c050, URZ ;  /* 0x0001c05014057890 */ /* 0x002fd2000fffe0ff */
[----:B------:R1:W-:Y:S01]  /*44d0*/  UTCBAR [UR5], URZ ;  /* 0x000000ff050073e9 */ /* 0x0003e200080000ff */
[----:B------:R-:W-:Y:S05]  /*44e0*/  BRA.U UP3, `(.L_x_88) ;  /* 0x0000000103047547 */ /* 0x000fea000b800000 */
[----:B-1----:R-:W-:Y:S05]  /*44f0*/  BPT.TRAP 0x1 ;  /* 0x000000040000795c */ /* 0x002fea0000300000 */
.L_x_88:
[----:B------:R-:W-:Y:S01]  /*4500*/  UIADD3 UR20, UPT, UPT, UR20, 0x1c060, URZ ;  /* 0x0001c06014147890 */ /* 0x000fe2000fffe0ff */
[----:B------:R-:W-:Y:S01]  /*4510*/  LOP3.LUT R4, R4, 0x1, RZ, 0x3c, !PT ;  /* 0x0000000104047812 */ /* 0x000fe200078e3cff */
[----:B------:R-:W-:Y:S02]  /*4520*/  UIADD3 UR31, UPT, UPT, UR26, 0x2, URZ ;  /* 0x000000021a1f7890 */ /* 0x000fe4000fffe0ff */
[----:B------:R-:W-:-:S05]  /*4530*/  ULOP3.LUT UR30, UR30, 0x1, URZ, 0x3c, !UPT ;  /* 0x000000011e1e7892 */ /* 0x000fca000f8e3cff */
[----:B------:R2:W-:Y:S01]  /*4540*/  UTCBAR [UR20], URZ ;  /* 0x000000ff140073e9 */ /* 0x0005e200080000ff */
[----:B------:R-:W-:Y:S02]  /*4550*/  NOP ;  /* 0x0000000000007918 */ /* 0x000fe40000000000 */
.L_x_29:
[----:B------:R-:W3:Y:S01]  /*4560*/  LDCU UR6, c[0x0][0x370] ;  /* 0x00006e00ff0677ac */ /* 0x000ee20008000800 */
[----:B-1----:R-:W1:Y:S01]  /*4570*/  LDCU UR5, c[0x0][0x900] ;  /* 0x00012000ff0577ac */ /* 0x002e620008000800 */
[----:B---3--:R-:W-:-:S04]  /*4580*/  UIADD3 UR36, UPT, UPT, UR6, UR36, URZ ;  /* 0x0000002406247290 */ /* 0x008fc8000fffe0ff */
[----:B-1----:R-:W-:-:S09]  /*4590*/  UISETP.GE.AND UP0, UPT, UR36, UR5, UPT ;  /* 0x000000052400728c */ /* 0x002fd2000bf06270 */
[----:B------:R-:W-:Y:S05]  /*45a0*/  BRA.U !UP0, `(.L_x_89) ;  /* 0xffffffd108c47547 */ /* 0x000fea000b83ffff */
[----:B--2---:R-:W-:Y:S05]  /*45b0*/  EXIT ;  /* 0x000000000000794d */ /* 0x004fea0003800000 */
.L_x_28:
[----:B------:R-:W-:-:S08]  /*45c0*/  NOP ;  /* 0x0000000000007918 */ /* 0x000fd00000000000 */
[----:B------:R-:W1:-:S00]  /*45d0*/  USETMAXREG.DEALLOC.CTAPOOL 0x60 ;  /* 0x00000060000079c8 */ /* 0x000e4000080e0500 */
[----:B-1----:R-:W1:Y:S01]  /*45e0*/  LDC R0, c[0x0][0x900] ;  /* 0x00024000ff007b82 */ /* 0x002e620000000800 */
[----:B------:R-:W-:Y:S02]  /*45f0*/  MOV R72, UR36 ;  /* 0x0000002400487c02 */ /* 0x000fe40008000f00 */
[----:B-1----:R-:W-:-:S13]  /*4600*/  ISETP.LE.AND P0, PT, R0, UR36, PT ;  /* 0x0000002400007c0c */ /* 0x002fda000bf03270 */
[----:B------:R-:W-:Y:S05]  /*4610*/  @P0 EXIT ;  /* 0x000000000000094d */ /* 0x000fea0003800000 */
[----:B------:R-:W1:Y:S01]  /*4620*/  S2UR UR4, SR_CTAID.Z ;  /* 0x00000000000479c3 */ /* 0x000e620000002700 */
[----:B------:R-:W2:Y:S01]  /*4630*/  S2R R0, SR_CTAID.Y ;  /* 0x0000000000007919 */ /* 0x000ea20000002600 */
[----:B------:R-:W1:Y:S01]  /*4640*/  LDCU UR36, c[0x0][0x370] ;  /* 0x00006e00ff2477ac */ /* 0x000e620008000800 */
[----:B------:R-:W-:Y:S01]  /*4650*/  LOP3.LUT P0, R78, R79, 0x7f, RZ, 0xc0, !PT ;  /* 0x0000007f4f4e7812 */ /* 0x000fe2000780c0ff */
[----:B------:R-:W-:Y:S01]  /*4660*/  BSSY B8, `(.L_x_90) ;  /* 0x0000866000087945 */ /* 0x000fe20003800000 */
[----:B------:R-:W-:Y:S01]  /*4670*/  IMAD.MOV.U32 R75, RZ, RZ, 0x1 ;  /* 0x00000001ff4b7424 */ /* 0x000fe200078e00ff */
[----:B------:R-:W3:Y:S01]  /*4680*/  LDCU UR5, c[0x0][0x374] ;  /* 0x00006e80ff0577ac */ /* 0x000ee20008000800 */
[----:B------:R-:W-:Y:S01]  /*4690*/  MOV R59, RZ ;  /* 0x000000ff003b7202 */ /* 0x000fe20000000f00 */
[----:B------:R-:W-:Y:S01]  /*46a0*/  IMAD.MOV.U32 R56, RZ, RZ, RZ ;  /* 0x000000ffff387224 */ /* 0x000fe200078e00ff */
[----:B------:R-:W4:Y:S01]  /*46b0*/  LDCU.64 UR44, c[0x0][0x358] ;  /* 0x00006b00ff2c77ac */ /* 0x000f220008000a00 */
[----:B------:R-:W-:Y:S01]  /*46c0*/  UMOV UR43, URZ ;  /* 0x000000ff002b7c82 */ /* 0x000fe20008000000 */
[----:B------:R-:W-:Y:S01]  /*46d0*/  UMOV UR42, URZ ;  /* 0x000000ff002a7c82 */ /* 0x000fe20008000000 */
[----:B-1----:R-:W-:-:S04]  /*46e0*/  UIMAD UR4, UR36, UR4, URZ ;  /* 0x00000004240472a4 */ /* 0x002fc8000f8e02ff */
[----:B------:R-:W-:-:S04]  /*46f0*/  UIADD3 UR4, UPT, UPT, URZ, -UR4, URZ ;  /* 0x80000004ff047290 */ /* 0x000fc8000fffe0ff */
[----:B---3--:R-:W-:Y:S01]  /*4700*/  UIMAD UR4, UR4, UR5, URZ ;  /* 0x00000005040472a4 */ /* 0x008fe2000f8e02ff */
[----:B--2---:R-:W-:-:S05]  /*4710*/  IMAD R0, R0, UR36, R72 ;  /* 0x0000002400007c24 */ /* 0x004fca000f8e0248 */
[----:B------:R-:W-:-:S04]  /*4720*/  ISETP.NE.OR P0, PT, R0, UR4, P0 ;  /* 0x0000000400007c0c */ /* 0x000fc80008705670 */
[----:B----4-:R-:W-:-:S09]  /*4730*/  P2R R80, PR, RZ, 0x1 ;  /* 0x00000001ff507803 */ /* 0x010fd20000000000 */
.L_x_234:
[----:B------:R-:W-:Y:S05]  /*4740*/  YIELD ;  /* 0x0000000000007946 */ /* 0x000fea0003800000 */
[----:B-1----:R-:W1:Y:S01]  /*4750*/  LDC R8, c[0x0][0x904] ;  /* 0x00024100ff087b82 */ /* 0x002e620000000800 */
[----:B--2---:R-:W2:Y:S01]  /*4760*/  LDCU.64 UR4, c[0x0][0x908] ;  /* 0x00012100ff0477ac */ /* 0x004ea20008000a00 */
[----:B------:R-:W-:Y:S01]  /*4770*/  BSSY B7, `(.L_x_91) ;  /* 0x0000850000077945 */ /* 0x000fe20003800000 */
[----:B---3--:R-:W3:Y:S05]  /*4780*/  LDCU.64 UR6, c[0x0][0x920] ;  /* 0x00012400ff0677ac */ /* 0x008eea0008000a00 */
[----:B----4-:R-:W4:Y:S08]  /*4790*/  LDC.64 R4, c[0x0][0x918] ;  /* 0x00024600ff047b82 */ /* 0x010f300000000a00 */
[----:B------:R-:W5:Y:S01]  /*47a0*/  LDC.64 R6, c[0x0][0x910] ;  /* 0x00024400ff067b82 */ /* 0x000f620000000a00 */
[----:B--2---:R-:W-:Y:S01]  /*47b0*/  IMAD.HI.U32 R0, R72, UR4, RZ ;  /* 0x0000000448007c27 */ /* 0x004fe2000f8e00ff */
[----:B------:R-:W2:Y:S04]  /*47c0*/  LDCU UR4, c[0x0][0x380] ;  /* 0x00007000ff0477ac */ /* 0x000ea80008000800 */
[----:B------:R-:W-:-:S02]  /*47d0*/  SHF.R.U32.HI R0, RZ, UR5, R0 ;  /* 0x00000005ff007c19 */ /* 0x000fc40008011600 */
[----:B-1----:R-:W-:-:S04]  /*47e0*/  ISETP.NE.AND P0, PT, R8, 0x1, PT ;  /* 0x000000010800780c */ /* 0x002fc80003f05270 */
[----:B------:R-:W-:Y:S02]  /*47f0*/  SEL R2, R72, R0, !P0 ;  /* 0x0000000048027207 */ /* 0x000fe40004000000 */
[----:B----4-:R-:W-:-:S03]  /*4800*/  ISETP.NE.AND P0, PT, R5, 0x1, PT ;  /* 0x000000010500780c */ /* 0x010fc60003f05270 */
[----:B---3--:R-:W-:-:S04]  /*4810*/  IMAD.HI.U32 R0, R2, UR6, RZ ;  /* 0x0000000602007c27 */ /* 0x008fc8000f8e00ff */
[----:B------:R-:W-:Y:S01]  /*4820*/  IMAD.MOV R3, RZ, RZ, -R2 ;  /* 0x000000ffff037224 */ /* 0x000fe200078e0a02 */
[----:B------:R-:W-:-:S03]  /*4830*/  SHF.R.U32.HI R0, RZ, UR7, R0 ;  /* 0x00000007ff007c19 */ /* 0x000fc60008011600 */
[----:B------:R-:W-:Y:S01]  /*4840*/  IMAD R3, R8, R3, R72 ;  /* 0x0000000308037224 */ /* 0x000fe200078e0248 */
[----:B------:R-:W-:Y:S02]  /*4850*/  SEL R0, R2, R0, !P0 ;  /* 0x0000000002007207 */ /* 0x000fe40004000000 */
[----:B-----5:R-:W-:Y:S01]  /*4860*/  ISETP.NE.AND P0, PT, R6, 0x1, PT ;  /* 0x000000010600780c */ /* 0x020fe20003f05270 */
[----:B------:R-:W-:Y:S02]  /*4870*/  IMAD.SHL.U32 R3, R3, 0x100, RZ ;  /* 0x0000010003037824 */ /* 0x000fe400078e00ff */
[----:B------:R-:W-:-:S05]  /*4880*/  IMAD.HI.U32 R7, R0, R7, RZ ;  /* 0x0000000700077227 */ /* 0x000fca00078e00ff */
[----:B------:R-:W-:-:S04]  /*4890*/  SHF.R.U32.HI R4, RZ, R4, R7 ;  /* 0x00000004ff047219 */ /* 0x000fc80000011607 */
[----:B------:R-:W-:Y:S01]  /*48a0*/  SEL R7, R0, R4, !P0 ;  /* 0x0000000400077207 */ /* 0x000fe20004000000 */
[----:B------:R-:W-:Y:S01]  /*48b0*/  IMAD.MOV R4, RZ, RZ, -R0 ;  /* 0x000000ffff047224 */ /* 0x000fe200078e0a00 */
[----:B--2---:R-:W-:-:S03]  /*48c0*/  ISETP.GE.AND P0, PT, R3, UR4, PT ;  /* 0x0000000403007c0c */ /* 0x004fc6000bf06270 */
[----:B------:R-:W-:Y:S02]  /*48d0*/  IMAD.MOV R3, RZ, RZ, -R7 ;  /* 0x000000ffff037224 */ /* 0x000fe400078e0a07 */
[----:B------:R-:W-:Y:S02]  /*48e0*/  IMAD R77, R5, R4, R2 ;  /* 0x00000004054d7224 */ /* 0x000fe400078e0202 */
[----:B------:R-:W-:-:S06]  /*48f0*/  IMAD R74, R6, R3, R0 ;  /* 0x00000003064a7224 */ /* 0x000fcc00078e0200 */
[----:B------:R-:W-:Y:S05]  /*4900*/  @P0 BRA `(.L_x_92) ;  /* 0x0000008000d80947 */ /* 0x000fea0003800000 */
[----:B------:R-:W1:Y:S02]  /*4910*/  LDC R3, c[0x0][0x384] ;  /* 0x0000e100ff037b82 */ /* 0x000e640000000800 */
[----:B-1----:R-:W-:-:S13]  /*4920*/  ISETP.NE.AND P0, PT, R3, RZ, PT ;  /* 0x000000ff0300720c */ /* 0x002fda0003f05270 */
[----:B------:R-:W-:Y:S05]  /*4930*/  @P0 BRA `(.L_x_93) ;  /* 0x0000004000340947 */ /* 0x000fea0003800000 */
[----:B------:R-:W-:-:S09]  /*4940*/  UISETP.NE.AND UP0, UPT, UR41, URZ, UPT ;  /* 0x000000ff2900728c */ /* 0x000fd2000bf05270 */
[----:B------:R-:W-:Y:S05]  /*4950*/  BRA.U UP0, `(.L_x_94) ;  /* 0x0000000100047547 */ /* 0x000fea000b800000 */
[----:B------:R-:W-:Y:S05]  /*4960*/  BPT.TRAP 0x1 ;  /* 0x000000040000795c */ /* 0x000fea0000300000 */
.L_x_94:
[----:B------:R-:W1:Y:S01]  /*4970*/  S2R R76, SR_CgaCtaId ;  /* 0x00000000004c7919 */ /* 0x000e620000008800 */
[----:B------:R-:W-:Y:S01]  /*4980*/  MOV R2, 0x400 ;  /* 0x0000040000027802 */ /* 0x000fe20000000f00 */
[----:B------:R-:W-:Y:S01]  /*4990*/  BSSY B0, `(.L_x_95) ;  /* 0x0000005000007945 */ /* 0x000fe20003800000 */
[----:B------:R-:W-:Y:S02]  /*49a0*/  SHF.L.U32 R0, R75, 0x1f, RZ ;  /* 0x0000001f4b007819 */ /* 0x000fe400000006ff */
[----:B-1----:R-:W-:-:S04]  /*49b0*/  LEA R76, R76, R2, 0x18 ;  /* 0x000000024c4c7211 */ /* 0x002fc800078ec0ff */
[----:B------:R-:W1:Y:S02]  /*49c0*/  SYNCS.PHASECHK.TRANS64.TRYWAIT P0, [R76+URZ+0x1c0c0], R0 ;  /* 0x01c0c0004c0075a7 */ /* 0x000e6400080011ff */
[----:B-1----:R-:W-:Y:S05]  /*49d0*/  @!P0 BRA `(.L_x_96) ;  /* 0x0000010800c08947 */ /* 0x002fea0003800000 */
.L_x_406:
[----:B------:R-:W-:Y:S05]  /*49e0*/  BSYNC B0 ;  /* 0x0000000000007941 */ /* 0x000fea0003800000 */
.L_x_95:
[----:B------:R-:W-:Y:S01]  /*49f0*/  ISETP.NE.AND P0, PT, R80, RZ, PT ;  /* 0x000000ff5000720c */ /* 0x000fe20003f05270 */
[----:B------:R-:W-:-:S12]  /*4a00*/  BSSY.RECONVERGENT B6, `(.L_x_97) ;  /* 0x0000232000067945 */ /* 0x000fd80003800200 */
[----:B------:R-:W-:Y:S05]  /*4a10*/  @P0 BRA `(.L_x_98) ;  /* 0x0000002000c00947 */ /* 0x000fea0003800000 */
[----:B------:R-:W2:Y:S01]  /*4a20*/  LDC.64 R2, c[0x4][0xa0] ;  /* 0x01002800ff027b82 */ /* 0x000ea20000000a00 */
[----:B------:R-:W-:Y:S01]  /*4a30*/  MOV R16, 0x0 ;  /* 0x0000000000107802 */ /* 0x000fe20000000f00 */
[----:B------:R-:W3:Y:S01]  /*4a40*/  LDCU.64 UR4, c[0x4][0xd0] ;  /* 0x01001a00ff0477ac */ /* 0x000ee20008000a00 */
[----:B------:R-:W-:Y:S02]  /*4a50*/  MOV R6, UR38 ;  /* 0x0000002600067c02 */ /* 0x000fe40008000f00 */
[----:B------:R-:W-:Y:S01]  /*4a60*/  MOV R7, UR37 ;  /* 0x0000002500077c02 */ /* 0x000fe20008000f00 */
[----:B---3--:R-:W-:Y:S02]  /*4a70*/  IMAD.U32 R4, RZ, RZ, UR4 ;  /* 0x00000004ff047e24 */ /* 0x008fe4000f8e00ff */
[----:B------:R-:W-:Y:S01]  /*4a80*/  IMAD.U32 R5, RZ, RZ, UR5 ;  /* 0x00000005ff057e24 */ /* 0x000fe2000f8e00ff */
[----:B--2---:R2:W-:Y:S02]  /*4a90*/  STL.64 [R1], R2 ;  /* 0x0000000201007387 */ /* 0x0045e40000100a00 */
[----:B--2---:R2:W3:Y:S04]  /*4aa0*/  LDC.64 R2, c[0x4][R16] ;  /* 0x0100000010027b82 */ /* 0x0044e80000000a00 */
[----:B------:R-:W-:-:S07]  /*4ab0*/  LEPC R20, `(.L_x_99) ;  /* 0x000000001014794e */ /* 0x000fce0000000000 */
[----:B-123--:R-:W-:Y:S05]  /*4ac0*/  CALL.ABS.NOINC R2 ;  /* 0x0000000002007343 */ /* 0x00efea0003c00000 */
.L_x_99:
[----:B------:R-:W-:Y:S01]  /*4ad0*/  IMAD.MOV.U32 R2, RZ, RZ, 0x3 ;  /* 0x00000003ff027424 */ /* 0x000fe200078e00ff */
[----:B------:R-:W1:Y:S01]  /*4ae0*/  LDCU.64 UR4, c[0x4][0xe8] ;  /* 0x01001d00ff0477ac */ /* 0x000e620008000a00 */
[----:B------:R-:W-:Y:S01]  /*4af0*/  IMAD.MOV.U32 R3, RZ, RZ, 0x4 ;  /* 0x00000004ff037424 */ /* 0x000fe200078e00ff */
[----:B------:R-:W-:Y:S02]  /*4b00*/  MOV R6, UR38 ;  /* 0x0000002600067c02 */ /* 0x000fe40008000f00 */
[----:B------:R-:W-:Y:S01]  /*4b10*/  STL [R1+0x8], R2 ;  /* 0x0000080201007387 */ /* 0x000fe20000100800 */
[----:B------:R-:W-:-:S03]  /*4b20*/  MOV R7, UR37 ;  /* 0x0000002500077c02 */ /* 0x000fc60008000f00 */
[----:B------:R2:W-:Y:S01]  /*4b30*/  STL.64 [R1], R2 ;  /* 0x0000000201007387 */ /* 0x0005e20000100a00 */
[----:B-1----:R-:W-:Y:S01]  /*4b40*/  MOV R4, UR4 ;  /* 0x0000000400047c02 */ /* 0x002fe20008000f00 */
[----:B------:R-:W-:Y:S01]  /*4b50*/  IMAD.U32 R5, RZ, RZ, UR5 ;  /* 0x00000005ff057e24 */ /* 0x000fe2000f8e00ff */
[----:B--2---:R1:W2:Y:S06]  /*4b60*/  LDC.64 R2, c[0x4][R16] ;  /* 0x0100000010027b82 */ /* 0x0042ac0000000a00 */
[----:B------:R-:W-:-:S07]  /*4b70*/  LEPC R20, `(.L_x_100) ;  /* 0x000000001014794e */ /* 0x000fce0000000000 */
[----:B-12---:R-:W-:Y:S05]  /*4b80*/  CALL.ABS.NOINC R2 ;  /* 0x0000000002007343 */ /* 0x006fea0003c00000 */
.L_x_100:
[----:B------:R1:W2:Y:S01]  /*4b90*/  LDC.64 R2, c[0x4][R16] ;  /* 0x0100000010027b82 */ /* 0x0002a20000000a00 */
[----:B------:R-:W3:Y:S01]  /*4ba0*/  LDCU.64 UR4, c[0x4][0xe0] ;  /* 0x01001c00ff0477ac */ /* 0x000ee20008000a00 */
[----:B------:R-:W-:Y:S01]  /*4bb0*/  CS2R R6, SRZ ;  /* 0x0000000000067805 */ /* 0x000fe2000001ff00 */
[----:B---3--:R-:W-:Y:S01]  /*4bc0*/  IMAD.U32 R4, RZ, RZ, UR4 ;  /* 0x00000004ff047e24 */ /* 0x008fe2000f8e00ff */
[----:B------:R-:W-:-:S04]  /*4bd0*/  MOV R5, UR5 ;  /* 0x0000000500057c02 */ /* 0x000fc80008000f00 */
[----:B------:R-:W-:-:S07]  /*4be0*/  LEPC R20, `(.L_x_101) ;  /* 0x000000001014794e */ /* 0x000fce0000000000 */
[----:B-12---:R-:W-:Y:S05]  /*4bf0*/  CALL.ABS.NOINC R2 ;  /* 0x0000000002007343 */ /* 0x006fea0003c00000 */
.L_x_101:
[----:B------:R1:W2:Y:S01]  /*4c00*/  LDC.64 R2, c[0x4][R16] ;  /* 0x0100000010027b82 */ /* 0x0002a20000000a00 */
[----:B------:R-:W3:Y:S01]  /*4c10*/  LDCU.64 UR4, c[0x4][0xf0] ;  /* 0x01001e00ff0477ac */ /* 0x000ee20008000a00 */
[----:B------:R-:W-:Y:S01]  /*4c20*/  CS2R R6, SRZ ;  /* 0x0000000000067805 */ /* 0x000fe2000001ff00 */
[----:B---3--:R-:W-:Y:S01]  /*4c30*/  IMAD.U32 R4, RZ, RZ, UR4 ;  /* 0x00000004ff047e24 */ /* 0x008fe2000f8e00ff */
[----:B------:R-:W-:-:S04]  /*4c40*/  MOV R5, UR5 ;  /* 0x0000000500057c02 */ /* 0x000fc80008000f00 */
[----:B------:R-:W-:-:S07]  /*4c50*/  LEPC R20, `(.L_x_102) ;  /* 0x000000001014794e */ /* 0x000fce0000000000 */
[----:B-12---:R-:W-:Y:S05]  /*4c60*/  CALL.ABS.NOINC R2 ;  /* 0x0000000002007343 */ /* 0x006fea0003c00000 */
.L_x_102:
[----:B------:R1:W2:Y:S01]  /*4c70*/  LDC.64 R2, c[0x4][R16] ;  /* 0x0100000010027b82 */ /* 0x0002a20000000a00 */
[----:B------:R-:W3:Y:S01]  /*4c80*/  LDCU.64 UR4, c[0x4][0xf8] ;  /* 0x01001f00ff0477ac */ /* 0x000ee20008000a00 */
[----:B------:R-:W-:Y:S01]  /*4c90*/  CS2R R6, SRZ ;  /* 0x0000000000067805 */ /* 0x000fe2000001ff00 */
[----:B---3--:R-:W-:Y:S01]  /*4ca0*/  IMAD.U32 R4, RZ, RZ, UR4 ;  /* 0x00000004ff047e24 */ /* 0x008fe2000f8e00ff */
[----:B------:R-:W-:-:S04]  /*4cb0*/  MOV R5, UR5 ;  /* 0x0000000500057c02 */ /* 0x000fc80008000f00 */
[----:B------:R-:W-:-:S07]  /*4cc0*/  LEPC R20, `(.L_x_103) ;  /* 0x000000001014794e */ /* 0x000fce0000000000 */
[----:B-12---:R-:W-:Y:S05]  /*4cd0*/  CALL.ABS.NOINC R2 ;  /* 0x0000000002007343 */ /* 0x006fea0003c00000 */
.L_x_103:
[----:B------:R-:W-:Y:S01]  /*4ce0*/  HFMA2 R0, -RZ, RZ, 0, 9.5367431640625e-07 ;  /* 0x00000010ff007431 */ /* 0x000fe200000001ff */
[----:B------:R1:W2:Y:S01]  /*4cf0*/  LDC.64 R2, c[0x4][R16] ;  /* 0x0100000010027b82 */ /* 0x0002a20000000a00 */
[----:B------:R-:W3:Y:S01]  /*4d00*/  LDCU.64 UR4, c[0x4][0xc8] ;  /* 0x01001900ff0477ac */ /* 0x000ee20008000a00 */
[----:B------:R-:W-:Y:S01]  /*4d10*/  MOV R6, UR38 ;  /* 0x0000002600067c02 */ /* 0x000fe20008000f00 */
[----:B------:R-:W-:Y:S01]  /*4d20*/  IMAD.U32 R7, RZ, RZ, UR37 ;  /* 0x00000025ff077e24 */ /* 0x000fe2000f8e00ff */
[----:B------:R1:W-:Y:S01]  /*4d30*/  STL [R1], R0 ;  /* 0x0000000001007387 */ /* 0x0003e20000100800 */
[----:B---3--:R-:W-:Y:S01]  /*4d40*/  MOV R4, UR4 ;  /* 0x0000000400047c02 */ /* 0x008fe20008000f00 */
[----:B------:R-:W-:-:S04]  /*4d50*/  IMAD.U32 R5, RZ, RZ, UR5 ;  /* 0x00000005ff057e24 */ /* 0x000fc8000f8e00ff */
[----:B------:R-:W-:-:S07]  /*4d60*/  LEPC R20, `(.L_x_104) ;  /* 0x000000001014794e */ /* 0x000fce0000000000 */
[----:B-12---:R-:W-:Y:S05]  /*4d70*/  CALL.ABS.NOINC R2 ;  /* 0x0000000002007343 */ /* 0x006fea0003c00000 */
.L_x_104:
[----:B------:R-:W1:Y:S01]  /*4d80*/  S2R R0, SR_SWINHI ;  /* 0x0000000000007919 */ /* 0x000e620000002f00 */
[----:B------:R2:W3:Y:S01]  /*4d90*/  LDC.64 R8, c[0x4][R16] ;  /* 0x0100000010087b82 */ /* 0x0004e20000000a00 */
[----:B------:R-:W4:Y:S01]  /*4da0*/  LDCU.64 UR4, c[0x4][0x100] ;  /* 0x01002000ff0477ac */ /* 0x000f220008000a00 */
[----:B------:R-:W-:Y:S01]  /*4db0*/  MOV R6, UR38 ;  /* 0x0000002600067c02 */ /* 0x000fe20008000f00 */
[----:B------:R-:W-:Y:S01]  /*4dc0*/  IMAD.U32 R7, RZ, RZ, UR37 ;  /* 0x00000025ff077e24 */ /* 0x000fe2000f8e00ff */
[----:B----4-:R-:W-:Y:S01]  /*4dd0*/  MOV R4, UR4 ;  /* 0x0000000400047c02 */ /* 0x010fe20008000f00 */
[----:B------:R-:W-:Y:S01]  /*4de0*/  IMAD.U32 R5, RZ, RZ, UR5 ;  /* 0x00000005ff057e24 */ /* 0x000fe2000f8e00ff */
[----:B------:R-:W-:Y:S02]  /*4df0*/  MOV R2, R76 ;  /* 0x0000004c00027202 */ /* 0x000fe40000000f00 */
[----:B-1----:R-:W-:Y:S02]  /*4e00*/  MOV R3, R0 ;  /* 0x0000000000037202 */ /* 0x002fe40000000f00 */
[----:B------:R-:W-:-:S05]  /*4e10*/  IADD3 R2, P0, PT, R2, 0x14000, RZ ;  /* 0x0001400002027810 */ /* 0x000fca0007f1e0ff */
[----:B------:R-:W-:-:S05]  /*4e20*/  IMAD.X R3, RZ, RZ, R3, P0 ;  /* 0x000000ffff037224 */ /* 0x000fca00000e0603 */
[----:B------:R2:W-:Y:S03]  /*4e30*/  STL.64 [R1], R2 ;  /* 0x0000000201007387 */ /* 0x0005e60000100a00 */
[----:B------:R-:W-:-:S07]  /*4e40*/  LEPC R20, `(.L_x_105) ;  /* 0x000000001014794e */ /* 0x000fce0000000000 */
[----:B--23--:R-:W-:Y:S05]  /*4e50*/  CALL.ABS.NOINC R8 ;  /* 0x0000000008007343 */ /* 0x00cfea0003c00000 */
.L_x_105:
[----:B------:R-:W1:Y:S01]  /*4e60*/  LDC.64 R4, c[0x4][0xd8] ;  /* 0x01003600ff047b82 */ /* 0x000e620000000a00 */
[----:B------:R-:W2:Y:S01]  /*4e70*/  LDCU.64 UR4, c[0x4][0xd0] ;  /* 0x01001a00ff0477ac */ /* 0x000ea20008000a00 */
[----:B------:R-:W-:Y:S02]  /*4e80*/  MOV R6, UR38 ;  /* 0x0000002600067c02 */ /* 0x000fe40008000f00 */
[----:B------:R-:W-:-:S04]  /*4e90*/  MOV R7, UR37 ;  /* 0x0000002500077c02 */ /* 0x000fc80008000f00 */
[----:B------:R3:W4:Y:S01]  /*4ea0*/  LDC.64 R2, c[0x4][R16] ;  /* 0x0100000010027b82 */ /* 0x0007220000000a00 */
[----:B-1----:R2:W-:Y:S02]  /*4eb0*/  STL.64 [R1], R4 ;  /* 0x0000000401007387 */ /* 0x0025e40000100a00 */
[----:B--2---:R-:W-:Y:S02]  /*4ec0*/  IMAD.U32 R4, RZ, RZ, UR4 ;  /* 0x00000004ff047e24 */ /* 0x004fe4000f8e00ff */
[----:B---34-:R-:W-:-:S03]  /*4ed0*/  IMAD.U32 R5, RZ, RZ, UR5 ;  /* 0x00000005ff057e24 */ /* 0x018fc6000f8e00ff */
[----:B------:R-:W-:-:S07]  /*4ee0*/  LEPC R20, `(.L_x_106) ;  /* 0x000000001014794e */ /* 0x000fce0000000000 */
[----:B------:R-:W-:Y:S05]  /*4ef0*/  CALL.ABS.NOINC R2 ;  /* 0x0000000002007343 */ /* 0x000fea0003c00000 */
.L_x_106:
[----:B------:R-:W-:Y:S01]  /*4f00*/  HFMA2 R0, -RZ, RZ, 0, 2.384185791015625e-06 ;  /* 0x00000028ff007431 */ /* 0x000fe200000001ff */
        /* <DEDUP_REMOVED lines=9> */
.L_x_107:
        /* <DEDUP_REMOVED lines=10> */
.L_x_108:
[----:B------:R1:W2:Y:S01]  /*5040*/  LDC.64 R2, c[0x4][R16] ;  /* 0x0100000010027b82 */ /* 0x0002a20000000a00 */
[----:B------:R-:W3:Y:S01]  /*5050*/  LDCU.64 UR4, c[0x4][0xe0] ;  /* 0x01001c00ff0477ac */ /* 0x000ee20008000a00 */
[----:B------:R-:W-:Y:S01]  /*5060*/  CS2R R6, SRZ ;  /* 0x0000000000067805 */ /* 0x000fe2000001ff00 */
[----:B---3--:R-:W-:Y:S01]  /*5070*/  IMAD.U32 R4, RZ, RZ, UR4 ;  /* 0x00000004ff047e24 */ /* 0x008fe2000f8e00ff */
[----:B------:R-:W-:-:S04]  /*5080*/  MOV R5, UR5 ;  /* 0x0000000500057c02 */ /* 0x000fc80008000f00 */
[----:B------:R-:W-:-:S07]  /*5090*/  LEPC R20, `(.L_x_109) ;  /* 0x000000001014794e */ /* 0x000fce0000000000 */
[----:B-12---:R-:W-:Y:S05]  /*50a0*/  CALL.ABS.NOINC R2 ;  /* 0x0000000002007343 */ /* 0x006fea0003c00000 */
.L_x_109:
[----:B------:R-:W-:Y:S01]  /*50b0*/  HFMA2 R0, -RZ, RZ, 0, 4.76837158203125e-07 ;  /* 0x00000008ff007431 */ /* 0x000fe200000001ff */
        /* <DEDUP_REMOVED lines=9> */
.L_x_110:
[----:B------:R-:W-:Y:S01]  /*5150*/  HFMA2 R0, -RZ, RZ, 0, 2.6226043701171875e-06 ;  /* 0x0000002cff007431 */ /* 0x000fe200000001ff */
        /* <DEDUP_REMOVED lines=9> */
.L_x_111:
[----:B------:R1:W2:Y:S01]  /*51f0*/  LDC.64 R2, c[0x4][R16] ;  /* 0x0100000010027b82 */ /* 0x0002a20000000a00 */
[----:B------:R-:W3:Y:S01]  /*5200*/  LDCU.64 UR4, c[0x4][0xe0] ;  /* 0x01001c00ff0477ac */ /* 0x000ee20008000a00 */
[----:B------:R-:W-:Y:S01]  /*5210*/  CS2R R6, SRZ ;  /* 0x0000000000067805 */ /* 0x000fe2000001ff00 */
[----:B---3--:R-:W-:Y:S01]  /*5220*/  IMAD.U32 R4, RZ, RZ, UR4 ;  /* 0x00000004ff047e24 */ /* 0x008fe2000f8e00ff */
[----:B------:R-:W-:-:S04]  /*5230*/  MOV R5, UR5 ;  /* 0x0000000500057c02 */ /* 0x000fc80008000f00 */
[----:B------:R-:W-:-:S07]  /*5240*/  LEPC R20, `(.L_x_112) ;  /* 0x000000001014794e */ /* 0x000fce0000000000 */
[----:B-12---:R-:W-:Y:S05]  /*5250*/  CALL.ABS.NOINC R2 ;  /* 0x0000000002007343 */ /* 0x006fea0003c00000 */
.L_x_112:
        /* <DEDUP_REMOVED lines=10> */
.L_x_113:
[----:B------:R-:W-:Y:S01]  /*5300*/  HFMA2 R0, -RZ, RZ, 0, 2.443790435791015625e-06 ;  /* 0x00000029ff007431 */ /* 0x000fe200000001ff */
        /* <DEDUP_REMOVED lines=9> */
.L_x_114:
        /* <DEDUP_REMOVED lines=10> */
.L_x_115:
        /* <DEDUP_REMOVED lines=10> */
.L_x_116:
[----:B------:R1:W2:Y:S01]  /*54e0*/  LDC.64 R2, c[0x4][R16] ;  /* 0x0100000010027b82 */ /* 0x0002a20000000a00 */
[----:B------:R-:W3:Y:S01]  /*54f0*/  LDCU.64 UR4, c[0x4][0xe0] ;  /* 0x01001c00ff0477ac */ /* 0x000ee20008000a00 */
[----:B------:R-:W-:Y:S01]  /*5500*/  CS2R R6, SRZ ;  /* 0x0000000000067805 */ /* 0x000fe2000001ff00 */
[----:B---3--:R-:W-:Y:S01]  /*5510*/  IMAD.U32 R4, RZ, RZ, UR4 ;  /* 0x00000004ff047e24 */ /* 0x008fe2000f8e00ff */
[----:B------:R-:W-:-:S04]  /*5520*/  MOV R5, UR5 ;  /* 0x0000000500057c02 */ /* 0x000fc80008000f00 */
[----:B------:R-:W-:-:S07]  /*5530*/  LEPC R20, `(.L_x_117) ;  /* 0x000000001014794e */ /* 0x000fce0000000000 */
[----:B-12---:R-:W-:Y:S05]  /*5540*/  CALL.ABS.NOINC R2 ;  /* 0x0000000002007343 */ /* 0x006fea0003c00000 */
.L_x_117:
[----:B------:R-:W-:Y:S01]  /*5550*/  HFMA2 R0, -RZ, RZ, 0, 3.814697265625e-06 ;  /* 0x00000040ff007431 */ /* 0x000fe200000001ff */
        /* <DEDUP_REMOVED lines=9> */
.L_x_118:
        /* <DEDUP_REMOVED lines=10> */
.L_x_119:
[----:B------:R1:W2:Y:S01]  /*5690*/  LDC.64 R2, c[0x4][R16] ;  /* 0x0100000010027b82 */ /* 0x0002a20000000a00 */
[----:B------:R-:W3:Y:S01]  /*56a0*/  LDCU.64 UR4, c[0x4][0xe0] ;  /* 0x01001c00ff0477ac */ /* 0x000ee20008000a00 */
[----:B------:R-:W-:Y:S01]  /*56b0*/  CS2R R6, SRZ ;  /* 0x0000000000067805 */ /* 0x000fe2000001ff00 */
[----:B---3--:R-:W-:Y:S01]  /*56c0*/  IMAD.U32 R4, RZ, RZ, UR4 ;  /* 0x00000004ff047e24 */ /* 0x008fe2000f8e00ff */
[----:B------:R-:W-:-:S04]  /*56d0*/  MOV R5, UR5 ;  /* 0x0000000500057c02 */ /* 0x000fc80008000f00 */
[----:B------:R-:W-:-:S07]  /*56e0*/  LEPC R20, `(.L_x_120) ;  /* 0x000000001014794e */ /* 0x000fce0000000000 */
[----:B-12---:R-:W-:Y:S05]  /*56f0*/  CALL.ABS.NOINC R2 ;  /* 0x0000000002007343 */ /* 0x006fea0003c00000 */
.L_x_120:
[----:B------:R-:W-:Y:S01]  /*5700*/  HFMA2 R0, -RZ, RZ, 0, 5.9604644775390625e-08 ;  /* 0x00000001ff007431 */ /* 0x000fe200000001ff */
        /* <DEDUP_REMOVED lines=9> */
.L_x_121:
        /* <DEDUP_REMOVED lines=10> */
.L_x_122:
        /* <DEDUP_REMOVED lines=10> */
.L_x_123:
        /* <DEDUP_REMOVED lines=10> */
.L_x_124:
[----:B------:R1:W2:Y:S01]  /*5980*/  LDC.64 R2, c[0x4][R16] ;  /* 0x0100000010027b82 */ /* 0x0002a20000000a00 */
[----:B------:R-:W3:Y:S01]  /*5990*/  LDCU.64 UR4, c[0x4][0xe0] ;  /* 0x01001c00ff0477ac */ /* 0x000ee20008000a00 */
[----:B------:R-:W-:Y:S01]  /*59a0*/  CS2R R6, SRZ ;  /* 0x0000000000067805 */ /* 0x000fe2000001ff00 */
[----:B---3--:R-:W-:Y:S01]  /*59b0*/  IMAD.U32 R4, RZ, RZ, UR4 ;  /* 0x00000004ff047e24 */ /* 0x008fe2000f8e00ff */
[----:B------:R-:W-:-:S04]  /*59c0*/  MOV R5, UR5 ;  /* 0x0000000500057c02 */ /* 0x000fc80008000f00 */
[----:B------:R-:W-:-:S07]  /*59d0*/  LEPC R20, `(.L_x_125) ;  /* 0x000000001014794e */ /* 0x000fce0000000000 */
[----:B-12---:R-:W-:Y:S05]  /*59e0*/  CALL.ABS.NOINC R2 ;  /* 0x0000000002007343 */ /* 0x006fea0003c00000 */
.L_x_125:
        /* <DEDUP_REMOVED lines=10> */
.L_x_126:
        /* <DEDUP_REMOVED lines=10> */
.L_x_127:
[----:B------:R1:W2:Y:S01]  /*5b30*/  LDC.64 R2, c[0x4][R16] ;  /* 0x0100000010027b82 */ /* 0x0002a20000000a00 */
[----:B------:R-:W3:Y:S01]  /*5b40*/  LDCU.64 UR4, c[0x4][0xe0] ;  /* 0x01001c00ff0477ac */ /* 0x000ee20008000a00 */
[----:B------:R-:W-:Y:S01]  /*5b50*/  CS2R R6, SRZ ;  /* 0x0000000000067805 */ /* 0x000fe2000001ff00 */
[----:B---3--:R-:W-:Y:S01]  /*5b60*/  IMAD.U32 R4, RZ, RZ, UR4 ;  /* 0x00000004ff047e24 */ /* 0x008fe2000f8e00ff */
[----:B------:R-:W-:-:S04]  /*5b70*/  MOV R5, UR5 ;  /* 0x0000000500057c02 */ /* 0x000fc80008000f00 */
[----:B------:R-:W-:-:S07]  /*5b80*/  LEPC R20, `(.L_x_128) ;  /* 0x000000001014794e */ /* 0x000fce0000000000 */
[----:B-12---:R-:W-:Y:S05]  /*5b90*/  CALL.ABS.NOINC R2 ;  /* 0x0000000002007343 */ /* 0x006fea0003c00000 */
.L_x_128:
[----:B------:R-:W-:Y:S01]  /*5ba0*/  HFMA2 R0, -RZ, RZ, 0, 1.1920928955078125e-07 ;  /* 0x00000002ff007431 */ /* 0x000fe200000001ff */
        /* <DEDUP_REMOVED lines=9> */
.L_x_129:
        /* <DEDUP_REMOVED lines=10> */
.L_x_130:
        /* <DEDUP_REMOVED lines=10> */
.L_x_131:
        /* <DEDUP_REMOVED lines=10> */
.L_x_132:
        /* <DEDUP_REMOVED lines=10> */
.L_x_133:
        /* <DEDUP_REMOVED lines=10> */
.L_x_134:
[----:B------:R1:W2:Y:S01]  /*5f60*/  LDC.64 R2, c[0x4][R16] ;  /* 0x0100000010027b82 */ /* 0x0002a20000000a00 */
[----:B------:R-:W3:Y:S01]  /*5f70*/  LDCU.64 UR4, c[0x4][0xe0] ;  /* 0x01001c00ff0477ac */ /* 0x000ee20008000a00 */
[----:B------:R-:W-:Y:S01]  /*5f80*/  CS2R R6, SRZ ;  /* 0x0000000000067805 */ /* 0x000fe2000001ff00 */
[----:B---3--:R-:W-:Y:S01]  /*5f90*/  IMAD.U32 R4, RZ, RZ, UR4 ;  /* 0x00000004ff047e24 */ /* 0x008fe2000f8e00ff */
[----:B------:R-:W-:-:S04]  /*5fa0*/  MOV R5, UR5 ;  /* 0x0000000500057c02 */ /* 0x000fc80008000f00 */
[----:B------:R-:W-:-:S07]  /*5fb0*/  LEPC R20, `(.L_x_135) ;  /* 0x000000001014794e */ /* 0x000fce0000000000 */
[----:B-12---:R-:W-:Y:S05]  /*5fc0*/  CALL.ABS.NOINC R2 ;  /* 0x0000000002007343 */ /* 0x006fea0003c00000 */
.L_x_135:
        /* <DEDUP_REMOVED lines=10> */
.L_x_136:
        /* <DEDUP_REMOVED lines=10> */
.L_x_137:
[----:B------:R1:W2:Y:S01]  /*6110*/  LDC.64 R2, c[0x4][R16] ;  /* 0x0100000010027b82 */ /* 0x0002a20000000a00 */
[----:B------:R-:W3:Y:S01]  /*6120*/  LDCU.64 UR4, c[0x4][0xe0] ;  /* 0x01001c00ff0477ac */ /* 0x000ee20008000a00 */
[----:B------:R-:W-:Y:S01]  /*6130*/  CS2R R6, SRZ ;  /* 0x0000000000067805 */ /* 0x000fe2000001ff00 */
[----:B---3--:R-:W-:Y:S01]  /*6140*/  IMAD.U32 R4, RZ, RZ, UR4 ;  /* 0x00000004ff047e24 */ /* 0x008fe2000f8e00ff */
[----:B------:R-:W-:-:S04]  /*6150*/  MOV R5, UR5 ;  /* 0x0000000500057c02 */ /* 0x000fc80008000f00 */
[----:B------:R-:W-:-:S07]  /*6160*/  LEPC R20, `(.L_x_138) ;  /* 0x000000001014794e */ /* 0x000fce0000000000 */
[----:B-12---:R-:W-:Y:S05]  /*6170*/  CALL.ABS.NOINC R2 ;  /* 0x0000000002007343 */ /* 0x006fea0003c00000 */
.L_x_138:
[----:B------:R-:W-:Y:S01]  /*6180*/  HFMA2 R0, -RZ, RZ, 0, 3.0517578125e-05 ;  /* 0x00000200ff007431 */ /* 0x000fe200000001ff */
        /* <DEDUP_REMOVED lines=9> */
.L_x_139:
        /* <DEDUP_REMOVED lines=10> */
.L_x_140:
        /* <DEDUP_REMOVED lines=10> */
.L_x_141:
        /* <DEDUP_REMOVED lines=10> */
.L_x_142:
[----:B------:R1:W2:Y:S01]  /*6400*/  LDC.64 R2, c[0x4][R16] ;  /* 0x0100000010027b82 */ /* 0x0002a20000000a00 */
[----:B------:R-:W3:Y:S01]  /*6410*/  LDCU.64 UR4, c[0x4][0xe0] ;  /* 0x01001c00ff0477ac */ /* 0x000ee20008000a00 */
[----:B------:R-:W-:Y:S01]  /*6420*/  CS2R R6, SRZ ;  /* 0x0000000000067805 */ /* 0x000fe2000001ff00 */
[----:B---3--:R-:W-:Y:S01]  /*6430*/  IMAD.U32 R4, RZ, RZ, UR4 ;  /* 0x00000004ff047e24 */ /* 0x008fe2000f8e00ff */
[----:B------:R-:W-:-:S04]  /*6440*/  MOV R5, UR5 ;  /* 0x0000000500057c02 */ /* 0x000fc80008000f00 */
[----:B------:R-:W-:-:S07]  /*6450*/  LEPC R20, `(.L_x_143) ;  /* 0x000000001014794e */ /* 0x000fce0000000000 */
[----:B-12---:R-:W-:Y:S05]  /*6460*/  CALL.ABS.NOINC R2 ;  /* 0x0000000002007343 */ /* 0x006fea0003c00000 */
.L_x_143:
        /* <DEDUP_REMOVED lines=10> */
.L_x_144:
        /* <DEDUP_REMOVED lines=10> */
.L_x_145:
[----:B------:R1:W2:Y:S01]  /*65b0*/  LDC.64 R2, c[0x4][R16] ;  /* 0x0100000010027b82 */ /* 0x0002a20000000a00 */
[----:B------:R-:W3:Y:S01]  /*65c0*/  LDCU.64 UR4, c[0x4][0xe0] ;  /* 0x01001c00ff0477ac */ /* 0x000ee20008000a00 */
[----:B------:R-:W-:Y:S01]  /*65d0*/  CS2R R6, SRZ ;  /* 0x0000000000067805 */ /* 0x000fe2000001ff00 */
[----:B---3--:R-:W-:Y:S01]  /*65e0*/  IMAD.U32 R4, RZ, RZ, UR4 ;  /* 0x00000004ff047e24 */ /* 0x008fe2000f8e00ff */
[----:B------:R-:W-:-:S04]  /*65f0*/  MOV R5, UR5 ;  /* 0x0000000500057c02 */ /* 0x000fc80008000f00 */
[----:B------:R-:W-:-:S07]  /*6600*/  LEPC R20, `(.L_x_146) ;  /* 0x000000001014794e */ /* 0x000fce0000000000 */
[----:B-12---:R-:W-:Y:S05]  /*6610*/  CALL.ABS.NOINC R2 ;  /* 0x0000000002007343 */ /* 0x006fea0003c00000 */
.L_x_146:
[----:B------:R1:W-:Y:S01]  /*6620*/  STL [R1], RZ ;  /* 0x000000ff01007387 */ /* 0x0003e20000100800 */
[----:B------:R1:W2:Y:S01]  /*6630*/  LDC.64 R2, c[0x4][R16] ;  /* 0x0100000010027b82 */ /* 0x0002a20000000a00 */
[----:B------:R-:W3:Y:S01]  /*6640*/  LDCU.64 UR4, c[0x4][0xc8] ;  /* 0x01001900ff0477ac */ /* 0x000ee20008000a00 */
[----:B------:R-:W-:Y:S02]  /*6650*/  MOV R6, UR38 ;  /* 0x0000002600067c02 */ /* 0x000fe40008000f00 */
[----:B------:R-:W-:Y:S01]  /*6660*/  MOV R7, UR37 ;  /* 0x0000002500077c02 */ /* 0x000fe20008000f00 */
[----:B---3--:R-:W-:Y:S02]  /*6670*/  IMAD.U32 R4, RZ, RZ, UR4 ;  /* 0x00000004ff047e24 */ /* 0x008fe4000f8e00ff */
[----:B------:R-:W-:Y:S02]  /*6680*/  IMAD.U32 R5, RZ, RZ, UR5 ;  /* 0x00000005ff057e24 */ /* 0x000fe4000f8e00ff */
[----:B------:R-:W-:-:S07]  /*6690*/  LEPC R20, `(.L_x_147) ;  /* 0x000000001014794e */ /* 0x000fce0000000000 */
[----:B-12---:R-:W-:Y:S05]  /*66a0*/  CALL.ABS.NOINC R2 ;  /* 0x0000000002007343 */ /* 0x006fea0003c00000 */
.L_x_147:
        /* <DEDUP_REMOVED lines=10> */
.L_x_148:
        /* <DEDUP_REMOVED lines=10> */
.L_x_149:
        /* <DEDUP_REMOVED lines=10> */
.L_x_150:
[----:B------:R1:W2:Y:S01]  /*6890*/  LDC.64 R2, c[0x4][R16] ;  /* 0x0100000010027b82 */ /* 0x0002a20000000a00 */
[----:B------:R-:W3:Y:S01]  /*68a0*/  LDCU.64 UR4, c[0x4][0xe0] ;  /* 0x01001c00ff0477ac */ /* 0x000ee20008000a00 */
[----:B------:R-:W-:Y:S01]  /*68b0*/  CS2R R6, SRZ ;  /* 0x0000000000067805 */ /* 0x000fe2000001ff00 */
[----:B---3--:R-:W-:Y:S01]  /*68c0*/  IMAD.U32 R4, RZ, RZ, UR4 ;  /* 0x00000004ff047e24 */ /* 0x008fe2000f8e00ff */
[----:B------:R-:W-:-:S04]  /*68d0*/  MOV R5, UR5 ;  /* 0x0000000500057c02 */ /* 0x000fc80008000f00 */
[----:B------:R-:W-:-:S07]  /*68e0*/  LEPC R20, `(.L_x_151) ;  /* 0x000000001014794e */ /* 0x000fce0000000000 */
[----:B-12---:R-:W-:Y:S05]  /*68f0*/  CALL.ABS.NOINC R2 ;  /* 0x0000000002007343 */ /* 0x006fea0003c00000 */
.L_x_151:
        /* <DEDUP_REMOVED lines=9> */
.L_x_152:
        /* <DEDUP_REMOVED lines=10> */
.L_x_153:
[----:B------:R1:W2:Y:S01]  /*6a30*/  LDC.64 R2, c[0x4][R16] ;  /* 0x0100000010027b82 */ /* 0x0002a20000000a00 */
[----:B------:R-:W3:Y:S01]  /*6a40*/  LDCU.64 UR4, c[0x4][0xe0] ;  /* 0x01001c00ff0477ac */ /* 0x000ee20008000a00 */
[----:B------:R-:W-:Y:S01]  /*6a50*/  CS2R R6, SRZ ;  /* 0x0000000000067805 */ /* 0x000fe2000001ff00 */
[----:B---3--:R-:W-:Y:S01]  /*6a60*/  IMAD.U32 R4, RZ, RZ, UR4 ;  /* 0x00000004ff047e24 */ /* 0x008fe2000f8e00ff */
[----:B------:R-:W-:-:S04]  /*6a70*/  MOV R5, UR5 ;  /* 0x0000000500057c02 */ /* 0x000fc80008000f00 */
[----:B------:R-:W-:-:S07]  /*6a80*/  LEPC R20, `(.L_x_154) ;  /* 0x000000001014794e */ /* 0x000fce0000000000 */
[----:B-12---:R-:W-:Y:S05]  /*6a90*/  CALL.ABS.NOINC R2 ;  /* 0x0000000002007343 */ /* 0x006fea0003c00000 */
.L_x_154:
[----:B------:R-:W-:Y:S01]  /*6aa0*/  HFMA2 R0, -RZ, RZ, 0, 0.0078125 ;  /* 0x00002000ff007431 */ /* 0x000fe200000001ff */
        /* <DEDUP_REMOVED lines=9> */
.L_x_155:
        /* <DEDUP_REMOVED lines=10> */
.L_x_156:
        /* <DEDUP_REMOVED lines=10> */
.L_x_157:
[----:B------:R-:W1:Y:S01]  /*6c80*/  LDC.64 R2, c[0x4][0xa8] ;  /* 0x01002a00ff027b82 */ /* 0x000e620000000a00 */
[----:B------:R-:W2:Y:S01]  /*6c90*/  LDCU.64 UR4, c[0x4][0xd0] ;  /* 0x01001a00ff0477ac */ /* 0x000ea20008000a00 */
[----:B------:R-:W-:Y:S02]  /*6ca0*/  MOV R6, UR38 ;  /* 0x0000002600067c02 */ /* 0x000fe40008000f00 */
[----:B------:R-:W-:-:S04]  /*6cb0*/  MOV R7, UR37 ;  /* 0x0000002500077c02 */ /* 0x000fc80008000f00 */
[----:B------:R-:W3:Y:S01]  /*6cc0*/  LDC.64 R16, c[0x4][R16] ;  /* 0x0100000010107b82 */ /* 0x000ee20000000a00 */
[----:B--2---:R-:W-:Y:S02]  /*6cd0*/  IMAD.U32 R4, RZ, RZ, UR4 ;  /* 0x00000004ff047e24 */ /* 0x004fe4000f8e00ff */
[----:B------:R-:W-:Y:S01]  /*6ce0*/  IMAD.U32 R5, RZ, RZ, UR5 ;  /* 0x00000005ff057e24 */ /* 0x000fe2000f8e00ff */
[----:B-1----:R1:W-:Y:S04]  /*6cf0*/  STL.64 [R1], R2 ;  /* 0x0000000201007387 */ /* 0x0023e80000100a00 */
[----:B------:R-:W-:-:S07]  /*6d00*/  LEPC R20, `(.L_x_98) ;  /* 0x000000001014794e */ /* 0x000fce0000000000 */
[----:B-1-3--:R-:W-:Y:S05]  /*6d10*/  CALL.ABS.NOINC R16 ;  /* 0x0000000010007343 */ /* 0x00afea0003c00000 */
.L_x_98:
[----:B------:R-:W-:Y:S05]  /*6d20*/  BSYNC.RECONVERGENT B6 ;  /* 0x0000000000067941 */ /* 0x000fea0003800200 */
.L_x_97:
[----:B------:R-:W2:Y:S01]  /*6d30*/  S2R R4, SR_SWINHI ;  /* 0x0000000000047919 */ /* 0x000ea20000002f00 */
[----:B-1----:R-:W-:Y:S01]  /*6d40*/  IMAD.SHL.U32 R0, R79, 0x2, RZ ;  /* 0x000000024f007824 */ /* 0x002fe200078e00ff */
[----:B------:R-:W1:Y:S04]  /*6d50*/  LDCU.64 UR4, c[0x0][0x880] ;  /* 0x00011000ff0477ac */ /* 0x000e680008000a00 */
[----:B------:R-:W-:Y:S02]  /*6d60*/  LOP3.LUT R0, R0, 0xfe, RZ, 0xc0, !PT ;  /* 0x000000fe00007812 */ /* 0x000fe400078ec0ff */
[----:B-1----:R-:W-:-:S04]  /*6d70*/  ISETP.NE.U32.AND P5, PT, RZ, UR4, PT ;  /* 0x00000004ff007c0c */ /* 0x002fc8000bfa5070 */
[----:B------:R-:W-:Y:S02]  /*6d80*/  ISETP.NE.AND.EX P5, PT, RZ, UR5, PT, P5 ;  /* 0x00000005ff007c0c */ /* 0x000fe4000bfa5350 */
[----:B------:R-:W-:Y:S02]  /*6d90*/  MOV R2, R76 ;  /* 0x0000004c00027202 */ /* 0x000fe40000000f00 */
[----:B--2---:R-:W-:-:S03]  /*6da0*/  MOV R3, R4 ;  /* 0x0000000400037202 */ /* 0x004fc60000000f00 */
[----:B------:R-:W-:-:S03]  /*6db0*/  IMAD.WIDE.U32 R2, R0, 0x2, R2 ;  /* 0x0000000200027825 */ /* 0x000fc600078e0002 */
[C---:B------:R-:W-:Y:S02]  /*6dc0*/  IADD3 R4, P2, PT, R2.reuse, 0x14600, RZ ;  /* 0x0001460002047810 */ /* 0x040fe40007f5e0ff */
[C---:B------:R-:W-:Y:S02]  /*6dd0*/  IADD3 R6, P0, PT, R2.reuse, 0x14200, RZ ;  /* 0x0001420002067810 */ /* 0x040fe40007f1e0ff */
[C---:B------:R-:W-:Y:S01]  /*6de0*/  IADD3 R0, P3, PT, R2.reuse, 0x14000, RZ ;  /* 0x0001400002007810 */ /* 0x040fe20007f7e0ff */
[--C-:B------:R-:W-:Y:S01]  /*6df0*/  IMAD.X R65, RZ, RZ, R3.reuse, P2 ;  /* 0x000000ffff417224 */ /* 0x100fe200010e0603 */
[----:B------:R-:W-:Y:S01]  /*6e00*/  IADD3 R5, P1, PT, R2, 0x14400, RZ ;  /* 0x0001440002057810 */ /* 0x000fe20007f3e0ff */
[--C-:B------:R-:W-:Y:S02]  /*6e10*/  IMAD.X R69, RZ, RZ, R3.reuse, P0 ;  /* 0x000000ffff457224 */ /* 0x100fe400000e0603 */
[----:B------:R-:W-:Y:S01]  /*6e20*/  IMAD.X R71, RZ, RZ, R3, P3 ;  /* 0x000000ffff477224 */ /* 0x000fe200018e0603 */
[----:B------:R-:W-:Y:S01]  /*6e30*/  SHF.R.U64 R7, R4, 0x3, R65 ;  /* 0x0000000304077819 */ /* 0x000fe20000001241 */
[----:B------:R-:W-:Y:S01]  /*6e40*/  IMAD.X R67, RZ, RZ, R3, P1 ;  /* 0x000000ffff437224 */ /* 0x000fe200008e0603 */
[----:B------:R-:W-:-:S02]  /*6e50*/  SHF.R.U64 R9, R6, 0x3, R69 ;  /* 0x0000000306097819 */ /* 0x000fc40000001245 */
[----:B------:R-:W-:Y:S02]  /*6e60*/  SHF.R.U64 R10, R0, 0x3, R71 ;  /* 0x00000003000a7819 */ /* 0x000fe40000001247 */
[----:B------:R-:W-:Y:S02]  /*6e70*/  LOP3.LUT R64, R4, 0x70, R7, 0x78, !PT ;  /* 0x0000007004407812 */ /* 0x000fe400078e7807 */
[----:B------:R-:W-:Y:S02]  /*6e80*/  LOP3.LUT R68, R6, 0x70, R9, 0x78, !PT ;  /* 0x0000007006447812 */ /* 0x000fe400078e7809 */
[C---:B------:R-:W-:Y:S02]  /*6e90*/  IADD3 R4, P2, PT, R2.reuse, 0x14c00, RZ ;  /* 0x00014c0002047810 */ /* 0x040fe40007f5e0ff */
[----:B------:R-:W-:Y:S02]  /*6ea0*/  SHF.R.U64 R8, R5, 0x3, R67 ;  /* 0x0000000305087819 */ /* 0x000fe40000001243 */
[----:B------:R-:W-:Y:S01]  /*6eb0*/  IADD3 R6, P0, PT, R2, 0x14800, RZ ;  /* 0x0001480002067810 */ /* 0x000fe20007f1e0ff */
[----:B------:R-:W-:Y:S01]  /*6ec0*/  IMAD.X R55, RZ, RZ, R3, P2 ;  /* 0x000000ffff377224 */ /* 0x000fe200010e0603 */
[----:B------:R-:W-:-:S02]  /*6ed0*/  LOP3.LUT R70, R0, 0x70, R10, 0x78, !PT ;  /* 0x0000007000467812 */ /* 0x000fc400078e780a */
[C---:B------:R-:W-:Y:S01]  /*6ee0*/  IADD3 R0, P3, PT, R2.reuse, 0x14e00, RZ ;  /* 0x00014e0002007810 */ /* 0x040fe20007f7e0ff */
[--C-:B------:R-:W-:Y:S01]  /*6ef0*/  IMAD.X R63, RZ, RZ, R3.reuse, P0 ;  /* 0x000000ffff3f7224 */ /* 0x100fe200000e0603 */
[----:B------:R-:W-:Y:S01]  /*6f00*/  LOP3.LUT R66, R5, 0x70, R8, 0x78, !PT ;  /* 0x0000007005427812 */ /* 0x000fe200078e7808 */
[----:B------:R1:W-:Y:S01]  /*6f10*/  ST.E desc[UR44][R70.64], RZ ;  /* 0x000000ff46007985 */ /* 0x0003e2000c10192c */
[----:B------:R-:W-:Y:S01]  /*6f20*/  IADD3 R5, P1, PT, R2, 0x14a00, RZ ;  /* 0x00014a0002057810 */ /* 0x000fe20007f3e0ff */
[----:B------:R-:W-:Y:S01]  /*6f30*/  IMAD.X R53, RZ, RZ, R3, P3 ;  /* 0x000000ffff357224 */ /* 0x000fe200018e0603 */
[----:B------:R-:W-:Y:S01]  /*6f40*/  SHF.R.U64 R8, R4, 0x3, R55 ;  /* 0x0000000304087819 */ /* 0x000fe20000001237 */
[----:B------:R1:W-:Y:S01]  /*6f50*/  ST.E desc[UR44][R68.64], RZ ;  /* 0x000000ff44007985 */ /* 0x0003e2000c10192c */
[----:B------:R-:W-:Y:S01]  /*6f60*/  SHF.R.U64 R10, R6, 0x3, R63 ;  /* 0x00000003060a7819 */ /* 0x000fe2000000123f */
[----:B------:R-:W-:Y:S01]  /*6f70*/  IMAD.X R61, RZ, RZ, R3, P1 ;  /* 0x000000ffff3d7224 */ /* 0x000fe200008e0603 */
[----:B------:R-:W-:Y:S01]  /*6f80*/  SHF.R.U64 R7, R0, 0x3, R53 ;  /* 0x0000000300077819 */ /* 0x000fe20000001235 */
[----:B------:R1:W-:Y:S01]  /*6f90*/  ST.E desc[UR44][R66.64], RZ ;  /* 0x000000ff42007985 */ /* 0x0003e2000c10192c */
[----:B------:R-:W-:-:S02]  /*6fa0*/  LOP3.LUT R54, R4, 0x70, R8, 0x78, !PT ;  /* 0x0000007004367812 */ /* 0x000fc400078e7808 */
[----:B------:R-:W-:Y:S01]  /*6fb0*/  LOP3.LUT R62, R6, 0x70, R10, 0x78, !PT ;  /* 0x00000070063e7812 */ /* 0x000fe200078e780a */
[----:B------:R1:W-:Y:S01]  /*6fc0*/  ST.E desc[UR44][R64.64], RZ ;  /* 0x000000ff40007985 */ /* 0x0003e2000c10192c */
[C---:B------:R-:W-:Y:S02]  /*6fd0*/  IADD3 R4, P2, PT, R2.reuse, 0x15400, RZ ;  /* 0x0001540002047810 */ /* 0x040fe40007f5e0ff */
[C---:B------:R-:W-:Y:S01]  /*6fe0*/  SHF.R.U64 R9, R5.reuse, 0x3, R61 ;  /* 0x0000000305097819 */ /* 0x040fe2000000123d */
[----:B------:R1:W-:Y:S01]  /*6ff0*/  ST.E desc[UR44][R62.64], RZ ;  /* 0x000000ff3e007985 */ /* 0x0003e2000c10192c */
[----:B------:R-:W-:Y:S01]  /*7000*/  IADD3 R6, P0, PT, R2, 0x15000, RZ ;  /* 0x0001500002067810 */ /* 0x000fe20007f1e0ff */
[----:B------:R-:W-:Y:S01]  /*7010*/  IMAD.X R47, RZ, RZ, R3, P2 ;  /* 0x000000ffff2f7224 */ /* 0x000fe200010e0603 */
[----:B------:R-:W-:Y:S02]  /*7020*/  LOP3.LUT R52, R0, 0x70, R7, 0x78, !PT ;  /* 0x0000007000347812 */ /* 0x000fe400078e7807 */
[----:B------:R-:W-:Y:S01]  /*7030*/  IADD3 R0, P3, PT, R2, 0x15600, RZ ;  /* 0x0001560002007810 */ /* 0x000fe20007f7e0ff */
[----:B------:R-:W-:Y:S01]  /*7040*/  IMAD.X R51, RZ, RZ, R3, P0 ;  /* 0x000000ffff337224 */ /* 0x000fe200000e0603 */
[----:B------:R-:W-:-:S02]  /*7050*/  LOP3.LUT R60, R5, 0x70, R9, 0x78, !PT ;  /* 0x00000070053c7812 */ /* 0x000fc400078e7809 */
        /* <DEDUP_REMOVED lines=8> */
[----:B------:R-:W-:Y:S02]  /*70e0*/  LOP3.LUT R46, R4, 0x70, R8, 0x78, !PT ;  /* 0x00000070042e7812 */ /* 0x000fe400078e7808 */
[----:B------:R-:W-:Y:S01]  /*70f0*/  LOP3.LUT R50, R6, 0x70, R10, 0x78, !PT ;  /* 0x0000007006327812 */ /* 0x000fe200078e780a */
[----:B------:R1:W-:Y:S01]  /*7100*/  ST.E desc[UR44][R52.64], RZ ;  /* 0x000000ff34007985 */ /* 0x0003e2000c10192c */
[----:B------:R-:W-:-:S02]  /*7110*/  IADD3 R4, P2, PT, R2, 0x15c00, RZ ;  /* 0x00015c0002047810 */ /* 0x000fc40007f5e0ff */
[C---:B------:R-:W-:Y:S01]  /*7120*/  SHF.R.U64 R9, R5.reuse, 0x3, R49 ;  /* 0x0000000305097819 */ /* 0x040fe20000001231 */
[----:B------:R1:W-:Y:S01]  /*7130*/  ST.E desc[UR44][R50.64], RZ ;  /* 0x000000ff32007985 */ /* 0x0003e2000c10192c */
[----:B------:R-:W-:Y:S01]  /*7140*/  IADD3 R6, P0, PT, R2, 0x15800, RZ ;  /* 0x0001580002067810 */ /* 0x000fe20007f1e0ff */
[----:B------:R-:W-:Y:S01]  /*7150*/  IMAD.X R39, RZ, RZ, R3, P2 ;  /* 0x000000ffff277224 */ /* 0x000fe200010e0603 */
[----:B------:R-:W-:Y:S02]  /*7160*/  LOP3.LUT R44, R0, 0x70, R7, 0x78, !PT ;  /* 0x00000070002c7812 */ /* 0x000fe400078e7807 */
[C---:B------:R-:W-:Y:S01]  /*7170*/  IADD3 R0, P3, PT, R2.reuse, 0x15e00, RZ ;  /* 0x00015e0002007810 */ /* 0x040fe20007f7e0ff */
[----:B------:R-:W-:Y:S01]  /*7180*/  IMAD.X R43, RZ, RZ, R3, P0 ;  /* 0x000000ffff2b7224 */ /* 0x000fe200000e0603 */
[----:B------:R-:W-:Y:S02]  /*7190*/  LOP3.LUT R48, R5, 0x70, R9, 0x78, !PT ;  /* 0x0000007005307812 */ /* 0x000fe400078e7809 */
        /* <DEDUP_REMOVED lines=77> */
[C---:B------:R-:W-:Y:S02]  /*7670*/  IADD3 R4, P2, PT, R2.reuse, 0x17c00, RZ ;  /* 0x00017c0002047810 */ /* 0x040fe40007f5e0ff */
[----:B------:R-:W-:Y:S02]  /*7680*/  IADD3 R0, P3, PT, R2, 0x17e00, RZ ;  /* 0x00017e0002007810 */ /* 0x000fe40007f7e0ff */
[----:B------:R-:W-:Y:S01]  /*7690*/  LOP3.LUT R16, R5, 0x70, R9, 0x78, !PT ;  /* 0x0000007005107812 */ /* 0x000fe200078e7809 */
[----:B------:R-:W-:Y:S01]  /*76a0*/  IMAD.X R9, RZ, RZ, R3, P1 ;  /* 0x000000ffff097224 */ /* 0x000fe200008e0603 */
[----:B------:R-:W-:Y:S01]  /*76b0*/  SHF.R.U64 R10, R8, 0x3, R11 ;  /* 0x00000003080a7819 */ /* 0x000fe2000000120b */
[----:B------:R-:W-:-:S02]  /*76c0*/  IMAD.X R7, RZ, RZ, R3, P2 ;  /* 0x000000ffff077224 */ /* 0x000fc400010e0603 */
[----:B------:R-:W-:Y:S01]  /*76d0*/  IMAD.X R5, RZ, RZ, R3, P3 ;  /* 0x000000ffff057224 */ /* 0x000fe200018e0603 */
[----:B------:R-:W-:Y:S01]  /*76e0*/  SHF.R.U64 R73, R6, 0x3, R9 ;  /* 0x0000000306497819 */ /* 0x000fe20000001209 */
[----:B------:R1:W-:Y:S01]  /*76f0*/  ST.E desc[UR44][R16.64], RZ ;  /* 0x000000ff10007985 */ /* 0x0003e2000c10192c */
[----:B------:R-:W-:Y:S02]  /*7700*/  SHF.R.U64 R58, R4, 0x3, R7 ;  /* 0x00000003043a7819 */ /* 0x000fe40000001207 */
[----:B------:R-:W-:Y:S01]  /*7710*/  SHF.R.U64 R57, R0, 0x3, R5 ;  /* 0x0000000300397819 */ /* 0x000fe20000001205 */
[----:B------:R1:W-:Y:S01]  /*7720*/  ST.E desc[UR44][R14.64], RZ ;  /* 0x000000ff0e007985 */ /* 0x0003e2000c10192c */
[----:B------:R-:W-:Y:S02]  /*7730*/  LOP3.LUT R10, R8, 0x70, R10, 0x78, !PT ;  /* 0x00000070080a7812 */ /* 0x000fe400078e780a */
[----:B------:R-:W-:Y:S01]  /*7740*/  LOP3.LUT R8, R6, 0x70, R73, 0x78, !PT ;  /* 0x0000007006087812 */ /* 0x000fe200078e7849 */
[----:B------:R1:W-:Y:S01]  /*7750*/  ST.E desc[UR44][R12.64], RZ ;  /* 0x000000ff0c007985 */ /* 0x0003e2000c10192c */
[----:B------:R-:W-:-:S02]  /*7760*/  LOP3.LUT R6, R4, 0x70, R58, 0x78, !PT ;  /* 0x0000007004067812 */ /* 0x000fc400078e783a */
[----:B------:R-:W-:Y:S01]  /*7770*/  LOP3.LUT R4, R0, 0x70, R57, 0x78, !PT ;  /* 0x0000007000047812 */ /* 0x000fe200078e7839 */
[----:B------:R1:W-:Y:S04]  /*7780*/  ST.E desc[UR44][R10.64], RZ ;  /* 0x000000ff0a007985 */ /* 0x0003e8000c10192c */
[----:B------:R1:W-:Y:S04]  /*7790*/  ST.E desc[UR44][R8.64], RZ ;  /* 0x000000ff08007985 */ /* 0x0003e8000c10192c */
[----:B------:R1:W-:Y:S04]  /*77a0*/  ST.E desc[UR44][R6.64], RZ ;  /* 0x000000ff06007985 */ /* 0x0003e8000c10192c */
[----:B------:R1:W-:Y:S01]  /*77b0*/  ST.E desc[UR44][R4.64], RZ ;  /* 0x000000ff04007985 */ /* 0x0003e2000c10192c */
[----:B------:R-:W-:Y:S05]  /*77c0*/  @!P5 BRA `(.L_x_158) ;  /* 0x0000000000c8d947 */ /* 0x000fea0003800000 */
[----:B-1----:R-:W1:Y:S01]  /*77d0*/  LDC R4, c[0x0][0x904] ;  /* 0x00024100ff047b82 */ /* 0x002e620000000800 */
[----:B------:R-:W2:Y:S01]  /*77e0*/  LDCU.64 UR4, c[0x0][0x908] ;  /* 0x00012100ff0477ac */ /* 0x000ea20008000a00 */
[----:B------:R-:W-:Y:S01]  /*77f0*/  BSSY.RECONVERGENT B0, `(.L_x_158) ;  /* 0x000002f000007945 */ /* 0x000fe20003800200 */
[----:B--2---:R-:W-:Y:S01]  /*7800*/  IMAD.HI.U32 R0, R72, UR4, RZ ;  /* 0x0000000448007c27 */ /* 0x004fe2000f8e00ff */
[----:B------:R-:W2:Y:S01]  /*7810*/  LDCU UR4, c[0x0][0x380] ;  /* 0x00007000ff0477ac */ /* 0x000ea20008000800 */
[----:B-1----:R-:W-:-:S03]  /*7820*/  ISETP.NE.AND P0, PT, R4, 0x1, PT ;  /* 0x000000010400780c */ /* 0x002fc60003f05270 */
[----:B------:R-:W-:-:S04]  /*7830*/  SHF.R.U32.HI R0, RZ, UR5, R0 ;  /* 0x00000005ff007c19 */ /* 0x000fc80008011600 */
[----:B------:R-:W-:-:S05]  /*7840*/  SEL R0, R72, R0, !P0 ;  /* 0x0000000048007207 */ /* 0x000fca0004000000 */
[----:B------:R-:W-:-:S04]  /*7850*/  IMAD.MOV R0, RZ, RZ, -R0 ;  /* 0x000000ffff007224 */ /* 0x000fc800078e0a00 */
[----:B------:R-:W-:-:S04]  /*7860*/  IMAD R0, R4, R0, R72 ;  /* 0x0000000004007224 */ /* 0x000fc800078e0248 */
[----:B------:R-:W-:-:S05]  /*7870*/  IMAD R7, R0, 0x100, R78 ;  /* 0x0000010000077824 */ /* 0x000fca00078e024e */
[----:B--2---:R-:W-:-:S13]  /*7880*/  ISETP.GE.AND P0, PT, R7, UR4, PT ;  /* 0x0000000407007c0c */ /* 0x004fda000bf06270 */
[----:B------:R-:W-:Y:S05]  /*7890*/  @P0 BRA `(.L_x_159) ;  /* 0x0000000000900947 */ /* 0x000fea0003800000 */
[----:B------:R-:W1:Y:S01]  /*78a0*/  LDC R9, c[0x0][0x38c] ;  /* 0x0000e300ff097b82 */ /* 0x000e620000000800 */
[----:B------:R-:W-:Y:S01]  /*78b0*/  IABS R6, R74 ;  /* 0x0000004a00067213 */ /* 0x000fe20000000000 */
[----:B------:R-:W2:Y:S01]  /*78c0*/  LDCU UR6, c[0x0][0x890] ;  /* 0x00011200ff0677ac */ /* 0x000ea20008000800 */
[----:B------:R-:W3:Y:S05]  /*78d0*/  LDCU.64 UR4, c[0x0][0x888] ;  /* 0x00011100ff0477ac */ /* 0x000eea0008000a00 */
[----:B------:R-:W4:Y:S01]  /*78e0*/  LDC.64 R10, c[0x0][0x880] ;  /* 0x00022000ff0a7b82 */ /* 0x000f220000000a00 */
[----:B-1----:R-:W-:-:S04]  /*78f0*/  IABS R8, R9 ;  /* 0x0000000900087213 */ /* 0x002fc80000000000 */
[----:B------:R-:W1:Y:S08]  /*7900*/  I2F.RP R4, R8 ;  /* 0x0000000800047306 */ /* 0x000e700000209400 */
[----:B-1----:R-:W1:Y:S02]  /*7910*/  MUFU.RCP R4, R4 ;  /* 0x0000000400047308 */ /* 0x002e640000001000 */
[----:B-1----:R-:W-:-:S06]  /*7920*/  IADD3 R4, PT, PT, R4, 0xffffffe, RZ ;  /* 0x0ffffffe04047810 */ /* 0x002fcc0007ffe0ff */
[----:B------:R-:W1:Y:S02]  /*7930*/  F2I.FTZ.U32.TRUNC.NTZ R5, R4 ;  /* 0x0000000400057305 */ /* 0x000e64000021f000 */
[----:B-1----:R-:W-:Y:S01]  /*7940*/  IADD3 R0, PT, PT, RZ, -R5, RZ ;  /* 0x80000005ff007210 */ /* 0x002fe20007ffe0ff */
[----:B------:R-:W-:-:S04]  /*7950*/  IMAD.MOV.U32 R4, RZ, RZ, RZ ;  /* 0x000000ffff047224 */ /* 0x000fc800078e00ff */
[----:B------:R-:W-:-:S04]  /*7960*/  IMAD R0, R0, R8, RZ ;  /* 0x0000000800007224 */ /* 0x000fc800078e02ff */
[----:B------:R-:W-:Y:S01]  /*7970*/  IMAD.HI.U32 R0, R5, R0, R4 ;  /* 0x0000000005007227 */ /* 0x000fe200078e0004 */
[----:B------:R-:W-:-:S05]  /*7980*/  MOV R4, R6 ;  /* 0x0000000600047202 */ /* 0x000fca0000000f00 */
[----:B------:R-:W-:-:S04]  /*7990*/  IMAD.HI.U32 R0, R0, R4, RZ ;  /* 0x0000000400007227 */ /* 0x000fc800078e00ff */
[----:B------:R-:W-:-:S04]  /*79a0*/  IMAD.MOV R5, RZ, RZ, -R0 ;  /* 0x000000ffff057224 */ /* 0x000fc800078e0a00 */
[----:B------:R-:W-:-:S05]  /*79b0*/  IMAD R4, R8, R5, R4 ;  /* 0x0000000508047224 */ /* 0x000fca00078e0204 */
[----:B------:R-:W-:-:S13]  /*79c0*/  ISETP.GT.U32.AND P1, PT, R8, R4, PT ;  /* 0x000000040800720c */ /* 0x000fda0003f24070 */
[-C--:B------:R-:W-:Y:S01]  /*79d0*/  @!P1 IADD3 R4, PT, PT, R4, -R8.reuse, RZ ;  /* 0x8000000804049210 */ /* 0x080fe20007ffe0ff */
[----:B------:R-:W-:Y:S01]  /*79e0*/  @!P1 VIADD R0, R0, 0x1 ;  /* 0x0000000100009836 */ /* 0x000fe20000000000 */
[----:B------:R-:W-:Y:S02]  /*79f0*/  ISETP.NE.AND P1, PT, R9, RZ, PT ;  /* 0x000000ff0900720c */ /* 0x000fe40003f25270 */
[----:B------:R-:W-:Y:S02]  /*7a00*/  ISETP.GE.U32.AND P2, PT, R4, R8, PT ;  /* 0x000000080400720c */ /* 0x000fe40003f46070 */
[----:B------:R-:W-:-:S04]  /*7a10*/  LOP3.LUT R4, R74, R9, RZ, 0x3c, !PT ;  /* 0x000000094a047212 */ /* 0x000fc800078e3cff */
[----:B------:R-:W-:Y:S01]  /*7a20*/  ISETP.GE.AND P0, PT, R4, RZ, PT ;  /* 0x000000ff0400720c */ /* 0x000fe20003f06270 */
[----:B--2---:R-:W-:-:S06]  /*7a30*/  IMAD R4, R77, UR6, R7 ;  /* 0x000000064d047c24 */ /* 0x004fcc000f8e0207 */
[----:B------:R-:W-:-:S06]  /*7a40*/  @P2 IADD3 R0, PT, PT, R0, 0x1, RZ ;  /* 0x0000000100002810 */ /* 0x000fcc0007ffe0ff */
[----:B------:R-:W-:Y:S01]  /*7a50*/  @!P0 IMAD.MOV R0, RZ, RZ, -R0 ;  /* 0x000000ffff008224 */ /* 0x000fe200078e0a00 */
[----:B------:R-:W-:-:S04]  /*7a60*/  @!P1 LOP3.LUT R0, RZ, R9, RZ, 0x33, !PT ;  /* 0x00000009ff009212 */ /* 0x000fc800078e33ff */
[C---:B------:R-:W-:Y:S01]  /*7a70*/  IADD3 R5, PT, PT, -R0.reuse, RZ, RZ ;  /* 0x000000ff00057210 */ /* 0x040fe20007ffe1ff */
[----:B---3--:R-:W-:-:S04]  /*7a80*/  IMAD R0, R0, UR5, R4 ;  /* 0x0000000500007c24 */ /* 0x008fc8000f8e0204 */
[----:B------:R-:W-:-:S04]  /*7a90*/  IMAD R4, R9, R5, R74 ;  /* 0x0000000509047224 */ /* 0x000fc800078e024a */
[----:B------:R-:W-:Y:S02]  /*7aa0*/  IMAD R4, R4, UR4, R0 ;  /* 0x0000000404047c24 */ /* 0x000fe4000f8e0200 */
[----:B------:R-:W-:Y:S02]  /*7ab0*/  IMAD.MOV.U32 R0, RZ, RZ, -0x800000 ;  /* 0xff800000ff007424 */ /* 0x000fe400078e00ff */
[----:B----4-:R-:W-:-:S05]  /*7ac0*/  IMAD.WIDE R4, R4, 0x4, R10 ;  /* 0x0000000404047825 */ /* 0x010fca00078e020a */
[----:B------:R1:W-:Y:S02]  /*7ad0*/  STG.E desc[UR44][R4.64], R0 ;  /* 0x0000000004007986 */ /* 0x0003e4000c10192c */
.L_x_159:
[----:B------:R-:W-:Y:S05]  /*7ae0*/  BSYNC.RECONVERGENT B0 ;  /* 0x0000000000007941 */ /* 0x000fea0003800200 */
.L_x_158:
[----:B------:R-:W-:-:S09]  /*7af0*/  UISETP.NE.AND UP0, UPT, UR41, URZ, UPT ;  /* 0x000000ff2900728c */ /* 0x000fd2000bf05270 */
[----:B------:R-:W-:Y:S05]  /*7b00*/  BRA.U UP0, `(.L_x_160) ;  /* 0x0000000100047547 */ /* 0x000fea000b800000 */
[----:B------:R-:W-:Y:S05]  /*7b10*/  BPT.TRAP 0x1 ;  /* 0x000000040000795c */ /* 0x000fea0000300000 */
.L_x_160:
[C---:B-1----:R-:W-:Y:S01]  /*7b20*/  IADD3 R64, P0, PT, R2.reuse, 0x18000, RZ ;  /* 0x0001800002407810 */ /* 0x042fe20007f1e0ff */
[----:B------:R1:W-:Y:S01]  /*7b30*/  SYNCS.ARRIVE.TRANS64.A1T0 RZ, [R76+URZ+0x1c0b0], RZ ;  /* 0x01c0b0ff4cff79a7 */ /* 0x0003e200081000ff */
[C---:B------:R-:W-:Y:S01]  /*7b40*/  IADD3 R62, P1, PT, R2.reuse, 0x18200, RZ ;  /* 0x00018200023e7810 */ /* 0x040fe20007f3e0ff */
[----:B------:R-:W-:Y:S01]  /*7b50*/  UISETP.NE.AND UP0, UPT, UR41, URZ, UPT ;  /* 0x000000ff2900728c */ /* 0x000fe2000bf05270 */
[C---:B------:R-:W-:Y:S01]  /*7b60*/  IADD3 R60, P2, PT, R2.reuse, 0x18400, RZ ;  /* 0x00018400023c7810 */ /* 0x040fe20007f5e0ff */
[--C-:B------:R-:W-:Y:S01]  /*7b70*/  IMAD.X R69, RZ, RZ, R3.reuse, P0 ;  /* 0x000000ffff457224 */ /* 0x100fe200000e0603 */
        /* <DEDUP_REMOVED lines=46> */
[----:B------:R-:W-:Y:S01]  /*7e60*/  IADD3 R12, P1, PT, R2, 0x1b400, RZ ;  /* 0x0001b400020c7810 */ /* 0x000fe20007f3e0ff */
[----:B------:R-:W-:Y:S01]  /*7e70*/  IMAD.X R17, RZ, RZ, R3, P4 ;  /* 0x000000ffff117224 */ /* 0x000fe200020e0603 */
[----:B------:R-:W-:Y:S01]  /*7e80*/  SHF.R.U64 R68, R64, 0x3, R69 ;  /* 0x0000000340447819 */ /* 0x000fe20000001245 */
[--C-:B------:R-:W-:Y:S01]  /*7e90*/  IMAD.X R15, RZ, RZ, R3.reuse, P0 ;  /* 0x000000ffff0f7224 */ /* 0x100fe200000e0603 */
[C---:B------:R-:W-:Y:S01]  /*7ea0*/  IADD3 R10, P2, PT, R2.reuse, 0x1b600, RZ ;  /* 0x0001b600020a7810 */ /* 0x040fe20007f5e0ff */
[----:B------:R-:W-:Y:S01]  /*7eb0*/  IMAD.X R13, RZ, RZ, R3, P1 ;  /* 0x000000ffff0d7224 */ /* 0x000fe200008e0603 */
[----:B------:R-:W-:-:S02]  /*7ec0*/  IADD3 R8, P3, PT, R2, 0x1b800, RZ ;  /* 0x0001b80002087810 */ /* 0x000fc40007f7e0ff */
[C---:B------:R-:W-:Y:S01]  /*7ed0*/  IADD3 R6, P4, PT, R2.reuse, 0x1ba00, RZ ;  /* 0x0001ba0002067810 */ /* 0x040fe20007f9e0ff */
[--C-:B------:R-:W-:Y:S01]  /*7ee0*/  IMAD.X R11, RZ, RZ, R3.reuse, P2 ;  /* 0x000000ffff0b7224 */ /* 0x100fe200010e0603 */
[C---:B------:R-:W-:Y:S01]  /*7ef0*/  IADD3 R4, P0, PT, R2.reuse, 0x1bc00, RZ ;  /* 0x0001bc0002047810 */ /* 0x040fe20007f1e0ff */
[--C-:B------:R-:W-:Y:S01]  /*7f00*/  IMAD.X R9, RZ, RZ, R3.reuse, P3 ;  /* 0x000000ffff097224 */ /* 0x100fe200018e0603 */
[----:B------:R-:W-:Y:S01]  /*7f10*/  IADD3 R0, P1, PT, R2, 0x1be00, RZ ;  /* 0x0001be0002007810 */ /* 0x000fe20007f3e0ff */
[----:B------:R-:W-:Y:S01]  /*7f20*/  IMAD.X R7, RZ, RZ, R3, P4 ;  /* 0x000000ffff077224 */ /* 0x000fe200020e0603 */
[----:B------:R-:W-:Y:S01]  /*7f30*/  SHF.R.U64 R66, R62, 0x3, R67 ;  /* 0x000000033e427819 */ /* 0x000fe20000001243 */
[----:B------:R-:W-:Y:S01]  /*7f40*/  IMAD.X R5, RZ, RZ, R3, P0 ;  /* 0x000000ffff057224 */ /* 0x000fe200000e0603 */
[----:B------:R-:W-:Y:S01]  /*7f50*/  SHF.R.U64 R70, R60, 0x3, R65 ;  /* 0x000000033c467819 */ /* 0x000fe20000001241 */
[----:B------:R-:W-:Y:S01]  /*7f60*/  IMAD.X R3, RZ, RZ, R3, P1 ;  /* 0x000000ffff037224 */ /* 0x000fe200008e0603 */
[----:B------:R-:W-:-:S02]  /*7f70*/  SHF.R.U64 R2, R58, 0x3, R63 ;  /* 0x000000033a027819 */ /* 0x000fc4000000123f */
[----:B------:R-:W-:Y:S02]  /*7f80*/  LOP3.LUT R68, R64, 0x70, R68, 0x78, !PT ;  /* 0x0000007040447812 */ /* 0x000fe400078e7844 */
[----:B------:R-:W-:Y:S02]  /*7f90*/  LOP3.LUT R66, R62, 0x70, R66, 0x78, !PT ;  /* 0x000000703e427812 */ /* 0x000fe400078e7842 */
[----:B------:R-:W-:Y:S01]  /*7fa0*/  LOP3.LUT R64, R60, 0x70, R70, 0x78, !PT ;  /* 0x000000703c407812 */ /* 0x000fe200078e7846 */
[----:B------:R1:W-:Y:S01]  /*7fb0*/  ST.E desc[UR44][R68.64], RZ ;  /* 0x000000ff44007985 */ /* 0x0003e2000c10192c */
[----:B------:R-:W-:Y:S02]  /*7fc0*/  LOP3.LUT R62, R58, 0x70, R2, 0x78, !PT ;  /* 0x000000703a3e7812 */ /* 0x000fe400078e7802 */
[----:B------:R-:W-:Y:S01]  /*7fd0*/  SHF.R.U64 R70, R54, 0x3, R55 ;  /* 0x0000000336467819 */ /* 0x000fe20000001237 */
[----:B------:R1:W-:Y:S01]  /*7fe0*/  ST.E desc[UR44][R66.64], RZ ;  /* 0x000000ff42007985 */ /* 0x0003e2000c10192c */
[----:B------:R-:W-:-:S02]  /*7ff0*/  SHF.R.U64 R58, R52, 0x3, R53 ;  /* 0x00000003343a7819 */ /* 0x000fc40000001235 */
[C---:B------:R-:W-:Y:S01]  /*8000*/  SHF.R.U64 R60, R57.reuse, 0x3, R61 ;  /* 0x00000003393c7819 */ /* 0x040fe2000000123d */
[----:B------:R1:W-:Y:S01]  /*8010*/  ST.E desc[UR44][R64.64], RZ ;  /* 0x000000ff40007985 */ /* 0x0003e2000c10192c */
[----:B------:R-:W-:Y:S02]  /*8020*/  SHF.R.U64 R2, R50, 0x3, R51 ;  /* 0x0000000332027819 */ /* 0x000fe40000001233 */
[----:B------:R-:W-:Y:S01]  /*8030*/  LOP3.LUT R54, R54, 0x70, R70, 0x78, !PT ;  /* 0x0000007036367812 */ /* 0x000fe200078e7846 */
[----:B------:R1:W-:Y:S01]  /*8040*/  ST.E desc[UR44][R62.64], RZ ;  /* 0x000000ff3e007985 */ /* 0x0003e2000c10192c */
[----:B------:R-:W-:Y:S02]  /*8050*/  LOP3.LUT R52, R52, 0x70, R58, 0x78, !PT ;  /* 0x0000007034347812 */ /* 0x000fe400078e783a */
[----:B------:R-:W-:Y:S02]  /*8060*/  SHF.R.U64 R70, R48, 0x3, R49 ;  /* 0x0000000330467819 */ /* 0x000fe40000001231 */
[----:B------:R-:W-:-:S02]  /*8070*/  LOP3.LUT R60, R57, 0x70, R60, 0x78, !PT ;  /* 0x00000070393c7812 */ /* 0x000fc400078e783c */
[----:B------:R-:W-:Y:S02]  /*8080*/  SHF.R.U64 R58, R46, 0x3, R47 ;  /* 0x000000032e3a7819 */ /* 0x000fe4000000122f */
[----:B------:R-:W-:Y:S01]  /*8090*/  LOP3.LUT R50, R50, 0x70, R2, 0x78, !PT ;  /* 0x0000007032327812 */ /* 0x000fe200078e7802 */
[----:B------:R1:W-:Y:S01]  /*80a0*/  ST.E desc[UR44][R60.64], RZ ;  /* 0x000000ff3c007985 */ /* 0x0003e2000c10192c */
[----:B------:R-:W-:Y:S02]  /*80b0*/  SHF.R.U64 R57, R44, 0x3, R45 ;  /* 0x000000032c397819 */ /* 0x000fe4000000122d */
[----:B------:R-:W-:Y:S01]  /*80c0*/  SHF.R.U64 R2, R42, 0x3, R43 ;  /* 0x000000032a027819 */ /* 0x000fe2000000122b */
[----:B------:R1:W-:Y:S01]  /*80d0*/  ST.E desc[UR44][R54.64], RZ ;  /* 0x000000ff36007985 */ /* 0x0003e2000c10192c */
[----:B------:R-:W-:Y:S02]  /*80e0*/  LOP3.LUT R48, R48, 0x70, R70, 0x78, !PT ;  /* 0x0000007030307812 */ /* 0x000fe400078e7846 */
[----:B------:R-:W-:Y:S01]  /*80f0*/  LOP3.LUT R46, R46, 0x70, R58, 0x78, !PT ;  /* 0x000000702e2e7812 */ /* 0x000fe200078e783a */
[----:B------:R1:W-:Y:S01]  /*8100*/  ST.E desc[UR44][R52.64], RZ ;  /* 0x000000ff34007985 */ /* 0x0003e2000c10192c */
[----:B------:R-:W-:-:S02]  /*8110*/  SHF.R.U64 R70, R40, 0x3, R41 ;  /* 0x0000000328467819 */ /* 0x000fc40000001229 */
[----:B------:R-:W-:Y:S01]  /*8120*/  LOP3.LUT R44, R44, 0x70, R57, 0x78, !PT ;  /* 0x000000702c2c7812 */ /* 0x000fe200078e7839 */
[----:B------:R1:W-:Y:S01]  /*8130*/  ST.E desc[UR44][R50.64], RZ ;  /* 0x000000ff32007985 */ /* 0x0003e2000c10192c */
[----:B------:R-:W-:Y:S02]  /*8140*/  SHF.R.U64 R58, R38, 0x3, R39 ;  /* 0x00000003263a7819 */ /* 0x000fe40000001227 */
[----:B------:R-:W-:Y:S01]  /*8150*/  LOP3.LUT R42, R42, 0x70, R2, 0x78, !PT ;  /* 0x000000702a2a7812 */ /* 0x000fe200078e7802 */
[----:B------:R1:W-:Y:S01]  /*8160*/  ST.E desc[UR44][R48.64], RZ ;  /* 0x000000ff30007985 */ /* 0x0003e2000c10192c */
[----:B------:R-:W-:Y:S02]  /*8170*/  SHF.R.U64 R57, R36, 0x3, R37 ;  /* 0x0000000324397819 */ /* 0x000fe40000001225 */
[----:B------:R-:W-:Y:S01]  /*8180*/  SHF.R.U64 R2, R34, 0x3, R35 ;  /* 0x0000000322027819 */ /* 0x000fe20000001223 */
[----:B------:R1:W-:Y:S01]  /*8190*/  ST.E desc[UR44][R46.64], RZ ;  /* 0x000000ff2e007985 */ /* 0x0003e2000c10192c */
[----:B------:R-:W-:-:S02]  /*81a0*/  LOP3.LUT R40, R40, 0x70, R70, 0x78, !PT ;  /* 0x0000007028287812 */ /* 0x000fc400078e7846 */
[----:B------:R-:W-:Y:S01]  /*81b0*/  LOP3.LUT R38, R38, 0x70, R58, 0x78, !PT ;  /* 0x0000007026267812 */ /* 0x000fe200078e783a */
[----:B------:R1:W-:Y:S01]  /*81c0*/  ST.E desc[UR44][R44.64], RZ ;  /* 0x000000ff2c007985 */ /* 0x0003e2000c10192c */
[----:B------:R-:W-:Y:S02]  /*81d0*/  SHF.R.U64 R70, R32, 0x3, R33 ;  /* 0x0000000320467819 */ /* 0x000fe40000001221 */
[----:B------:R-:W-:Y:S01]  /*81e0*/  LOP3.LUT R36, R36, 0x70, R57, 0x78, !PT ;  /* 0x0000007024247812 */ /* 0x000fe200078e7839 */
[----:B------:R1:W-:Y:S01]  /*81f0*/  ST.E desc[UR44][R42.64], RZ ;  /* 0x000000ff2a007985 */ /* 0x0003e2000c10192c */
[----:B------:R-:W-:Y:S02]  /*8200*/  SHF.R.U64 R58, R30, 0x3, R31 ;  /* 0x000000031e3a7819 */ /* 0x000fe4000000121f */
[----:B------:R-:W-:Y:S01]  /*8210*/  LOP3.LUT R34, R34, 0x70, R2, 0x78, !PT ;  /* 0x0000007022227812 */ /* 0x000fe200078e7802 */
[----:B------:R1:W-:Y:S01]  /*8220*/  ST.E desc[UR44][R40.64], RZ ;  /* 0x000000ff28007985 */ /* 0x0003e2000c10192c */
[----:B------:R-:W-:-:S02]  /*8230*/  SHF.R.U64 R57, R28, 0x3, R29 ;  /* 0x000000031c397819 */ /* 0x000fc4000000121d */
[----:B------:R-:W-:Y:S01]  /*8240*/  SHF.R.U64 R2, R26, 0x3, R27 ;  /* 0x000000031a027819 */ /* 0x000fe2000000121b */
[----:B------:R1:W-:Y:S01]  /*8250*/  ST.E desc[UR44][R38.64], RZ ;  /* 0x000000ff26007985 */ /* 0x0003e2000c10192c */
[----:B------:R-:W-:Y:S02]  /*8260*/  LOP3.LUT R32, R32, 0x70, R70, 0x78, !PT ;  /* 0x0000007020207812 */ /* 0x000fe400078e7846 */
[----:B------:R-:W-:Y:S01]  /*8270*/  LOP3.LUT R30, R30, 0x70, R58, 0x78, !PT ;  /* 0x000000701e1e7812 */ /* 0x000fe200078e783a */
[----:B------:R1:W-:Y:S01]  /*8280*/  ST.E desc[UR44][R36.64], RZ ;  /* 0x000000ff24007985 */ /* 0x0003e2000c10192c */
[----:B------:R-:W-:Y:S02]  /*8290*/  SHF.R.U64 R70, R24, 0x3, R25 ;  /* 0x0000000318467819 */ /* 0x000fe40000001219 */
[----:B------:R-:W-:Y:S01]  /*82a0*/  LOP3.LUT R28, R28, 0x70, R57, 0x78, !PT ;  /* 0x000000701c1c7812 */ /* 0x000fe200078e7839 */
[----:B------:R1:W-:Y:S01]  /*82b0*/  ST.E desc[UR44][R34.64], RZ ;  /* 0x000000ff22007985 */ /* 0x0003e2000c10192c */
[----:B------:R-:W-:-:S02]  /*82c0*/  SHF.R.U64 R58, R22, 0x3, R23 ;  /* 0x00000003163a7819 */ /* 0x000fc40000001217 */
        /* <DEDUP_REMOVED lines=32> */
[----:B------:R-:W-:Y:S02]  /*84d0*/  LOP3.LUT R4, R4, 0x70, R57, 0x78, !PT ;  /* 0x0000007004047812 */ /* 0x000fe400078e7839 */
[----:B------:R-:W-:Y:S01]  /*84e0*/  LOP3.LUT R2, R0, 0x70, R2, 0x78, !PT ;  /* 0x0000007000027812 */ /* 0x000fe200078e7802 */
[----:B------:R1:W-:Y:S04]  /*84f0*/  ST.E desc[UR44][R10.64], RZ ;  /* 0x000000ff0a007985 */ /* 0x0003e8000c10192c */
[----:B------:R1:W-:Y:S04]  /*8500*/  ST.E desc[UR44][R8.64], RZ ;  /* 0x000000ff08007985 */ /* 0x0003e8000c10192c */
[----:B------:R1:W-:Y:S04]  /*8510*/  ST.E desc[UR44][R6.64], RZ ;  /* 0x000000ff06007985 */ /* 0x0003e8000c10192c */
[----:B------:R1:W-:Y:S04]  /*8520*/  ST.E desc[UR44][R4.64], RZ ;  /* 0x000000ff04007985 */ /* 0x0003e8000c10192c */
[----:B------:R1:W-:Y:S01]  /*8530*/  ST.E desc[UR44][R2.64], RZ ;  /* 0x000000ff02007985 */ /* 0x0003e2000c10192c */
[----:B------:R-:W-:Y:S01]  /*8540*/  @!PT LDS RZ, [RZ] ;  /* 0x00000000fffff984 */ /* 0x000fe20000000800 */
[----:B------:R-:W-:Y:S01]  /*8550*/  @!PT LDS RZ, [RZ] ;  /* 0x00000000fffff984 */ /* 0x000fe20000000800 */
[----:B------:R-:W-:Y:S01]  /*8560*/  @!PT LDS RZ, [RZ] ;  /* 0x00000000fffff984 */ /* 0x000fe20000000800 */
[----:B------:R-:W-:Y:S01]  /*8570*/  @!PT LDS RZ, [RZ] ;  /* 0x00000000fffff984 */ /* 0x000fe20000000800 */
[----:B------:R2:W-:Y:S06]  /*8580*/  MEMBAR.ALL.CTA ;  /* 0x0000000000007992 */ /* 0x0005ec0000008000 */
[----:B--2---:R-:W2:Y:S01]  /*8590*/  FENCE.VIEW.ASYNC.S ;  /* 0x00000000000073c6 */ /* 0x004ea20000000000 */
[----:B------:R-:W-:Y:S05]  /*85a0*/  BRA.U UP0, `(.L_x_161) ;  /* 0x0000000100047547 */ /* 0x000fea000b800000 */
[----:B------:R-:W-:Y:S05]  /*85b0*/  BPT.TRAP 0x1 ;  /* 0x000000040000795c */ /* 0x000fea0000300000 */
.L_x_161:
[----:B------:R-:W-:Y:S01]  /*85c0*/  SHF.L.U32 R0, R75, 0x1f, RZ ;  /* 0x0000001f4b007819 */ /* 0x000fe200000006ff */
[----:B------:R-:W-:Y:S03]  /*85d0*/  BSSY B0, `(.L_x_162) ;  /* 0x0000003000007945 */ /* 0x000fe60003800000 */
[----:B--2---:R-:W2:Y:S02]  /*85e0*/  SYNCS.PHASECHK.TRANS64.TRYWAIT P0, [R76+URZ+0x1c0c8], R0 ;  /* 0x01c0c8004c0075a7 */ /* 0x004ea400080011ff */
[----:B--2---:R-:W-:Y:S05]  /*85f0*/  @!P0 BRA `(.L_x_163) ;  /* 0x000000cc00cc8947 */ /* 0x004fea0003800000 */
.L_x_407:
[----:B------:R-:W-:Y:S05]  /*8600*/  BSYNC B0 ;  /* 0x0000000000007941 */ /* 0x000fea0003800000 */
.L_x_162:
        /* <DEDUP_REMOVED lines=10> */
[----:B------:R-:W-:-:S05]  /*86b0*/  IMAD R0, R2, R0, R72 ;  /* 0x0000000002007224 */ /* 0x000fca00078e0248 */
[----:B------:R-:W-:-:S05]  /*86c0*/  LEA R0, R0, R78, 0x8 ;  /* 0x0000004e00007211 */ /* 0x000fca00078e40ff */
[----:B------:R-:W-:-:S05]  /*86d0*/  VIADD R4, R0, 0x80 ;  /* 0x0000008000047836 */ /* 0x000fca0000000000 */
[----:B--2---:R-:W-:-:S13]  /*86e0*/  ISETP.GE.AND P0, PT, R4, UR4, PT ;  /* 0x0000000404007c0c */ /* 0x004fda000bf06270 */
[----:B------:R-:W-:Y:S05]  /*86f0*/  @P0 BRA `(.L_x_165) ;  /* 0x0000000000900947 */ /* 0x000fea0003800000 */
[----:B------:R-:W1:Y:S01]  /*8700*/  LDC R7, c[0x0][0x38c] ;  /* 0x0000e300ff077b82 */ /* 0x000e620000000800 */
[----:B------:R-:W-:Y:S01]  /*8710*/  IABS R5, R74 ;  /* 0x0000004a00057213 */ /* 0x000fe20000000000 */
[----:B------:R-:W2:Y:S01]  /*8720*/  LDCU UR6, c[0x0][0x890] ;  /* 0x00011200ff0677ac */ /* 0x000ea20008000800 */
[----:B------:R-:W3:Y:S05]  /*8730*/  LDCU.64 UR4, c[0x0][0x888] ;  /* 0x00011100ff0477ac */ /* 0x000eea0008000a00 */
[----:B------:R-:W4:Y:S01]  /*8740*/  LDC.64 R8, c[0x0][0x880] ;  /* 0x00022000ff087b82 */ /* 0x000f220000000a00 */
[----:B--2---:R-:W-:Y:S01]  /*8750*/  IMAD R4, R77, UR6, R4 ;  /* 0x000000064d047c24 */ /* 0x004fe2000f8e0204 */
        /* <DEDUP_REMOVED lines=19> */
[----:B------:R-:W-:-:S07]  /*8890*/  ISETP.GE.AND P1, PT, R2, RZ, PT ;  /* 0x000000ff0200720c */ /* 0x000fce0003f26270 */
        /* <DEDUP_REMOVED lines=10> */
.L_x_165:
[----:B------:R-:W-:Y:S05]  /*8940*/  BSYNC.RECONVERGENT B0 ;  /* 0x0000000000007941 */ /* 0x000fea0003800200 */
.L_x_164:
[----:B------:R-:W-:Y:S01]  /*8950*/  @!PT LDS RZ, [RZ] ;  /* 0x00000000fffff984 */ /* 0x000fe20000000800 */
[----:B------:R-:W-:Y:S01]  /*8960*/  @!PT LDS RZ, [RZ] ;  /* 0x00000000fffff984 */ /* 0x000fe20000000800 */
[----:B------:R-:W-:Y:S01]  /*8970*/  @!PT LDS RZ, [RZ] ;  /* 0x00000000fffff984 */ /* 0x000fe20000000800 */
[----:B------:R-:W-:Y:S01]  /*8980*/  @!PT LDS RZ, [RZ] ;  /* 0x00000000fffff984 */ /* 0x000fe20000000800 */
[----:B------:R3:W-:Y:S06]  /*8990*/  MEMBAR.ALL.CTA ;  /* 0x0000000000007992 */ /* 0x0007ec0000008000 */
[----:B---3--:R-:W3:Y:S01]  /*89a0*/  FENCE.VIEW.ASYNC.S ;  /* 0x00000000000073c6 */ /* 0x008ee20000000000 */
[----:B------:R-:W-:-:S09]  /*89b0*/  UISETP.NE.AND UP0, UPT, UR41, URZ, UPT ;  /* 0x000000ff2900728c */ /* 0x000fd2000bf05270 */
[----:B------:R-:W-:Y:S05]  /*89c0*/  BRA.U UP0, `(.L_x_166) ;  /* 0x0000000100047547 */ /* 0x000fea000b800000 */
[----:B------:R-:W-:Y:S05]  /*89d0*/  BPT.TRAP 0x1 ;  /* 0x000000040000795c */ /* 0x000fea0000300000 */
.L_x_166:
[----:B---3--:R3:W-:Y:S01]  /*89e0*/  SYNCS.ARRIVE.TRANS64.A1T0 RZ, [R76+URZ+0x1c0b8], RZ ;  /* 0x01c0b8ff4cff79a7 */ /* 0x0087e200081000ff */
[----:B------:R-:W-:Y:S01]  /*89f0*/  LOP3.LUT R75, R75, 0x1, RZ, 0x3c, !PT ;  /* 0x000000014b4b7812 */ /* 0x000fe200078e3cff */
[----:B------:R-:W-:Y:S06]  /*8a00*/  BRA `(.L_x_92) ;  /* 0x0000004000987947 */ /* 0x000fec0003800000 */
.L_x_93:
[----:B------:R-:W-:-:S09]  /*8a10*/  UISETP.NE.AND UP0, UPT, UR40, URZ, UPT ;  /* 0x000000ff2800728c */ /* 0x000fd2000bf05270 */
[----:B------:R-:W-:Y:S05]  /*8a20*/  BRA.U !UP0, `(.L_x_167) ;  /* 0x0000000108047547 */ /* 0x000fea000b800000 */
[----:B------:R-:W-:Y:S05]  /*8a30*/  BPT.TRAP 0x1 ;  /* 0x000000040000795c */ /* 0x000fea0000300000 */
.L_x_167:
[----:B------:R-:W1:Y:S01]  /*8a40*/  S2R R62, SR_CgaCtaId ;  /* 0x00000000003e7919 */ /* 0x000e620000008800 */
[----:B------:R-:W-:Y:S01]  /*8a50*/  MOV R60, 0x400 ;  /* 0x00000400003c7802 */ /* 0x000fe20000000f00 */
[----:B------:R-:W-:Y:S01]  /*8a60*/  BSSY B0, `(.L_x_168) ;  /* 0x0000005000007945 */ /* 0x000fe20003800000 */
[----:B------:R-:W-:Y:S02]  /*8a70*/  SHF.L.U32 R0, R59, 0x1f, RZ ;  /* 0x0000001f3b007819 */ /* 0x000fe400000006ff */
[----:B-1----:R-:W-:-:S04]  /*8a80*/  LEA R60, R62, R60, 0x18 ;  /* 0x0000003c3e3c7211 */ /* 0x002fc800078ec0ff */
[----:B------:R-:W1:Y:S02]  /*8a90*/  SYNCS.PHASECHK.TRANS64.TRYWAIT P0, [R60+URZ+0x1c070], R0 ;  /* 0x01c070003c0075a7 */ /* 0x000e6400080011ff */
[----:B-1----:R-:W-:Y:S05]  /*8aa0*/  @!P0 BRA `(.L_x_169) ;  /* 0x000000c800b48947 */ /* 0x002fea0003800000 */
.L_x_408:
[----:B------:R-:W-:Y:S05]  /*8ab0*/  BSYNC B0 ;  /* 0x0000000000007941 */ /* 0x000fea0003800000 */
.L_x_168:
[----:B------:R-:W-:-:S09]  /*8ac0*/  UISETP.NE.AND UP0, UPT, UR40, URZ, UPT ;  /* 0x000000ff2800728c */ /* 0x000fd2000bf05270 */
[----:B------:R-:W-:Y:S05]  /*8ad0*/  BRA.U !UP0, `(.L_x_170) ;  /* 0x0000000108047547 */ /* 0x000fea000b800000 */
[----:B------:R-:W-:Y:S05]  /*8ae0*/  BPT.TRAP 0x1 ;  /* 0x000000040000795c */ /* 0x000fea0000300000 */
.L_x_170:
[----:B------:R-:W-:Y:S01]  /*8af0*/  IADD3 R63, PT, PT, R60, 0x1c078, RZ ;  /* 0x0001c0783c3f7810 */ /* 0x000fe20007ffe0ff */
[----:B------:R-:W-:-:S03]  /*8b00*/  UISETP.NE.AND UP0, UPT, UR39, URZ, UPT ;  /* 0x000000ff2700728c */ /* 0x000fc6000bf05270 */
[----:B-1----:R-:W-:-:S04]  /*8b10*/  PRMT R0, R62, 0x654, R63 ;  /* 0x000006543e007816 */ /* 0x002fc8000000003f */
[----:B------:R1:W-:Y:S02]  /*8b20*/  SYNCS.ARRIVE.TRANS64.RED.A1T0 RZ, [R0+URZ], RZ ;  /* 0x000000ff00ff79a7 */ /* 0x0003e400081004ff */
[----:B------:R-:W-:Y:S05]  /*8b30*/  BRA.U !UP0, `(.L_x_171) ;  /* 0x0000000108047547 */ /* 0x000fea000b800000 */
[----:B------:R-:W-:Y:S05]  /*8b40*/  BPT.TRAP 0x1 ;  /* 0x000000040000795c */ /* 0x000fea0000300000 */
.L_x_171:
[----:B------:R-:W-:Y:S01]  /*8b50*/  IMAD.U32 R2, RZ, RZ, UR42 ;  /* 0x0000002aff027e24 */ /* 0x000fe2000f8e00ff */
[----:B------:R-:W-:-:S04]  /*8b60*/  ISETP.GE.AND P0, PT, R3, 0x81, PT ;  /* 0x000000810300780c */ /* 0x000fc80003f06270 */
[----:B------:R-:W-:-:S04]  /*8b70*/  SHF.L.U32 R2, R2, 0x1f, RZ ;  /* 0x0000001f02027819 */ /* 0x000fc800000006ff */
[----:B------:R-:W2:Y:S02]  /*8b80*/  SYNCS.PHASECHK.TRANS64.TRYWAIT P1, [R60+URZ+0x1c080], R2 ;  /* 0x01c080023c0075a7 */ /* 0x000ea400080211ff */
[----:B--2---:R-:W-:Y:S05]  /*8b90*/  @!P1 BRA `(.L_x_172) ;  /* 0x000000c8008c9947 */ /* 0x004fea0003800000 */
.L_x_409:
[----:B--2---:R-:W-:Y:S02]  /*8ba0*/  LOP3.LUT R2, R59, 0x1, RZ, 0x3c, !PT ;  /* 0x000000013b027812 */ /* 0x004fe400078e3cff */
[----:B------:R-:W-:Y:S01]  /*8bb0*/  MOV R61, R56 ;  /* 0x00000038003d7202 */ /* 0x000fe20000000f00 */
[----:B------:R-:W-:Y:S06]  /*8bc0*/  @!P0 BRA `(.L_x_173) ;  /* 0x00000014007c8947 */ /* 0x000fec0003800000 */
[----:B-1----:R-:W-:-:S05]  /*8bd0*/  VIADD R0, R3, 0x7f ;  /* 0x0000007f03007836 */ /* 0x002fca0000000000 */
[----:B------:R-:W-:-:S04]  /*8be0*/  SHF.R.S32.HI R3, RZ, 0x1f, R0 ;  /* 0x0000001fff037819 */ /* 0x000fc80000011400 */
[----:B------:R-:W-:-:S04]  /*8bf0*/  LEA.HI R0, R3, R0, RZ, 0x7 ;  /* 0x0000000003007211 */ /* 0x000fc800078f38ff */
[----:B------:R-:W-:-:S04]  /*8c00*/  SHF.R.S32.HI R0, RZ, 0x7, R0 ;  /* 0x00000007ff007819 */ /* 0x000fc80000011400 */
[----:B------:R-:W-:-:S04]  /*8c10*/  VIMNMX R3, PT, PT, R0, 0x2, PT ;  /* 0x0000000200037848 */ /* 0x000fc80003fe0100 */
[----:B------:R-:W-:-:S05]  /*8c20*/  IADD3 R0, PT, PT, -R3, R56, R0 ;  /* 0x0000003803007210 */ /* 0x000fca0007ffe100 */
[----:B------:R-:W-:-:S07]  /*8c30*/  VIADD R61, R0, 0x1 ;  /* 0x00000001003d7836 */ /* 0x000fce0000000000 */
.L_x_200:
[----:B------:R-:W-:Y:S05]  /*8c40*/  YIELD ;  /* 0x0000000000007946 */ /* 0x000fea0003800000 */
[----:B------:R-:W-:Y:S01]  /*8c50*/  UISETP.NE.AND UP0, UPT, UR40, URZ, UPT ;  /* 0x000000ff2800728c */ /* 0x000fe2000bf05270 */
[----:B------:R-:W-:Y:S02]  /*8c60*/  VIADD R56, R56, 0x1 ;  /* 0x0000000138387836 */ /* 0x000fe40000000000 */
[----:B------:R-:W-:-:S03]  /*8c70*/  IMAD.MOV.U32 R59, RZ, RZ, R2 ;  /* 0x000000ffff3b7224 */ /* 0x000fc600078e0002 */
[----:B------:R-:W-:-:S04]  /*8c80*/  ISETP.NE.AND P0, PT, R56, R61, PT ;  /* 0x0000003d3800720c */ /* 0x000fc80003f05270 */
[----:B------:R-:W-:Y:S01]  /*8c90*/  P2R R58, PR, RZ, 0x1 ;  /* 0x00000001ff3a7803 */ /* 0x000fe20000000000 */
[----:B-1-34-:R-:W-:Y:S08]  /*8ca0*/  BRA.U !UP0, `(.L_x_174) ;  /* 0x0000000108047547 */ /* 0x01aff0000b800000 */
[----:B------:R-:W-:Y:S05]  /*8cb0*/  BPT.TRAP 0x1 ;  /* 0x000000040000795c */ /* 0x000fea0000300000 */
.L_x_174:
[----:B------:R-:W-:Y:S01]  /*8cc0*/  SHF.L.U32 R0, R59, 0x1f, RZ ;  /* 0x0000001f3b007819 */ /* 0x000fe200000006ff */
[----:B------:R-:W-:-:S03]  /*8cd0*/  IMAD.U32 R23, R79, 0x10000, RZ ;  /* 0x000100004f177824 */ /* 0x000fc600078e00ff */
[----:B------:R-:W1:Y:S02]  /*8ce0*/  SYNCS.PHASECHK.TRANS64.TRYWAIT P0, [R60+URZ+0x1c070], R0 ;  /* 0x01c070003c0075a7 */ /* 0x000e6400080011ff */
[----:B------:R-:W-:Y:S01]  /*8cf0*/  LOP3.LUT R23, R23, 0x600000, RZ, 0xc0, !PT ;  /* 0x0060000017177812 */ /* 0x000fe200078ec0ff */
[----:B-1----:R-:W-:Y:S06]  /*8d00*/  @!P0 BRA `(.L_x_175) ;  /* 0x000000c800448947 */ /* 0x002fec0003800000 */
.L_x_410:
[----:B------:R-:W-:Y:S05]  /*8d10*/  WARPSYNC.ALL ;  /* 0x0000000000007948 */ /* 0x000fea0003800000 */
[----:B------:R-:W-:Y:S01]  /*8d20*/  R2UR UR4, R23 ;  /* 0x00000000170472ca */ /* 0x000fe200000e0000 */
[----:B------:R-:W-:Y:S01]  /*8d30*/  UISETP.NE.AND UP0, UPT, UR41, URZ, UPT ;  /* 0x000000ff2900728c */ /* 0x000fe2000bf05270 */
[----:B------:R-:W-:Y:S01]  /*8d40*/  PLOP3.LUT P0, PT, PT, PT, PT, 0x80, 0x8 ;  /* 0x000000000008781c */ /* 0x000fe20003f0f070 */
[----:B------:R-:W-:-:S10]  /*8d50*/  IMAD.MOV.U32 R22, RZ, RZ, 0x3f800000 ;  /* 0x3f800000ff167424 */ /* 0x000fd400078e00ff */
[----:B------:R-:W2:Y:S02]  /*8d60*/  LDTM.x2 R2, tmem[UR4] ;  /* 0x00000004000279ee */ /* 0x000ea400080c0000 */
[----:B--2---:R-:W-:-:S13]  /*8d70*/  FSETP.NEU.AND P2, PT, R2, R3, PT ;  /* 0x000000030200720b */ /* 0x004fda0003f4d000 */
[----:B------:R-:W2:Y:S01]  /*8d80*/  @P2 LDC R4, c[0x0][0x704] ;  /* 0x0001c100ff042b82 */ /* 0x000ea20000000800 */
[----:B-1----:R-:W-:-:S04]  /*8d90*/  @P2 FADD R0, R2, -R3 ;  /* 0x8000000302002221 */ /* 0x002fc80000000000 */
[----:B--2---:R-:W-:-:S05]  /*8da0*/  @P2 FMUL R0, R0, R4 ;  /* 0x0000000400002220 */ /* 0x004fca0000400000 */
[----:B------:R-:W-:-:S04]  /*8db0*/  @P2 FSETP.GEU.AND P1, PT, R0, -126, PT ;  /* 0xc2fc00000000280b */ /* 0x000fc80003f2e000 */
[----:B------:R-:W-:-:S13]  /*8dc0*/  @P2 PLOP3.LUT P0, PT, P1, PT, PT, 0x80, 0x8 ;  /* 0x000000000008281c */ /* 0x000fda0000f0f070 */
[----:B------:R-:W-:-:S06]  /*8dd0*/  @!P0 FMUL R0, R0, 0.5 ;  /* 0x3f00000000008820 */ /* 0x000fcc0000400000 */
[----:B------:R-:W1:Y:S02]  /*8de0*/  @P2 MUFU.EX2 R0, R0 ;  /* 0x0000000000002308 */ /* 0x000e640000000800 */
[----:B-1----:R-:W-:-:S05]  /*8df0*/  @!P0 FMUL R0, R0, R0 ;  /* 0x0000000000008220 */ /* 0x002fca0000400000 */
[----:B------:R-:W-:Y:S01]  /*8e00*/  @P2 MOV R22, R0 ;  /* 0x0000000000162202 */ /* 0x000fe20000000f00 */
[----:B------:R-:W-:Y:S06]  /*8e10*/  BRA.U UP0, `(.L_x_176) ;  /* 0x0000000100047547 */ /* 0x000fec000b800000 */
[----:B------:R-:W-:Y:S05]  /*8e20*/  BPT.TRAP 0x1 ;  /* 0x000000040000795c */ /* 0x000fea0000300000 */
.L_x_176:
[----:B------:R-:W-:Y:S01]  /*8e30*/  IMAD.U32 R0, RZ, RZ, UR43 ;  /* 0x0000002bff007e24 */ /* 0x000fe2000f8e00ff */
[----:B------:R-:W-:-:S04]  /*8e40*/  FSETP.NEU.AND P1, PT, R22, 1, PT ;  /* 0x3f8000001600780b */ /* 0x000fc80003f2d000 */
[----:B------:R-:W-:-:S04]  /*8e50*/  SHF.L.U32 R0, R0, 0x1f, RZ ;  /* 0x0000001f00007819 */ /* 0x000fc800000006ff */
[----:B------:R-:W1:Y:S02]  /*8e60*/  SYNCS.PHASECHK.TRANS64.TRYWAIT P0, [R60+URZ+0x1c090], R0 ;  /* 0x01c090003c0075a7 */ /* 0x000e6400080011ff */
[----:B-1----:R-:W-:Y:S05]  /*8e70*/  @!P0 BRA `(.L_x_177) ;  /* 0x000000c400fc8947 */ /* 0x002fea0003800000 */
.L_x_411:
[----:B------:R-:W-:-:S13]  /*8e80*/  VOTE.ANY P1, P1 ;  /* 0x0000000000ff7806 */ /* 0x000fda0000820100 */
[----:B------:R-:W-:Y:S05]  /*8e90*/  @!P1 BRA `(.L_x_178) ;  /* 0x0000000400e49947 */ /* 0x000fea0003800000 */
[----:B------:R-:W-:Y:S01]  /*8ea0*/  SHF.R.U32.HI R19, RZ, 0x5, R79 ;  /* 0x00000005ff137819 */ /* 0x000fe2000001164f */
[----:B------:R-:W-:Y:S01]  /*8eb0*/  BSSY.RECONVERGENT B6, `(.L_x_179) ;  /* 0x0000018000067945 */ /* 0x000fe20003800200 */
[----:B------:R-:W-:Y:S02]  /*8ec0*/  LOP3.LUT R17, R23, 0x100, RZ, 0xfc, !PT ;  /* 0x0000010017117812 */ /* 0x000fe400078efcff */
[----:B------:R-:W-:Y:S02]  /*8ed0*/  SHF.R.U32.HI R16, RZ, 0x15, R23 ;  /* 0x00000015ff107819 */ /* 0x000fe40000011617 */
[----:B------:R-:W-:Y:S02]  /*8ee0*/  LOP3.LUT R19, R19, 0x3, RZ, 0xc0, !PT ;  /* 0x0000000313137812 */ /* 0x000fe400078ec0ff */
[----:B------:R-:W-:Y:S02]  /*8ef0*/  R2UR UR4, R17 ;  /* 0x00000000110472ca */ /* 0x000fe400000e0000 */
[----:B------:R-:W-:-:S11]  /*8f00*/  ISETP.NE.AND P0, PT, R19, R16, PT ;  /* 0x000000101300720c */ /* 0x000fd60003f05270 */
[----:B------:R-:W2:Y:S02]  /*8f10*/  LDTM.x16 R24, tmem[UR4] ;  /* 0x00000004001879ee */ /* 0x000ea40008240000 */
[----:B--2---:R-:W-:Y:S05]  /*8f20*/  @!P0 BRA `(.L_x_180) ;  /* 0x0000000000408947 */ /* 0x004fea0003800000 */
[----:B------:R-:W-:Y:S01]  /*8f30*/  MOV R2, 0x8 ;  /* 0x0000000800027802 */ /* 0x000fe20000000f00 */
[----:B------:R-:W2:Y:S01]  /*8f40*/  LDCU.64 UR8, c[0x4][0xb0] ;  /* 0x01001600ff0877ac */ /* 0x000ea20008000a00 */
[----:B------:R-:W-:Y:S02]  /*8f50*/  HFMA2 R12, -RZ, RZ, 0, 5.9604644775390625e-08 ;  /* 0x00000001ff0c7431 */ /* 0x000fe400000001ff */
[----:B------:R-:W-:Y:S01]  /*8f60*/  IMAD.MOV.U32 R8, RZ, RZ, 0x192 ;  /* 0x00000192ff087424 */ /* 0x000fe200078e00ff */
[----:B------:R-:W3:Y:S01]  /*8f70*/  LDCU.64 UR6, c[0x4][0xb8] ;  /* 0x01001700ff0677ac */ /* 0x000ee20008000a00 */
[----:B------:R-:W4:Y:S01]  /*8f80*/  LDC.64 R2, c[0x4][R2] ;  /* 0x0100000002027b82 */ /* 0x000f220000000a00 */
[----:B------:R-:W-:Y:S01]  /*8f90*/  IMAD.MOV.U32 R13, RZ, RZ, RZ ;  /* 0x000000ffff0d7224 */ /* 0x000fe200078e00ff */
[----:B------:R-:W5:Y:S01]  /*8fa0*/  LDCU.64 UR4, c[0x4][0x30] ;  /* 0x01000600ff0477ac */ /* 0x000f620008000a00 */
[----:B--2---:R-:W-:Y:S01]  /*8fb0*/  IMAD.U32 R4, RZ, RZ, UR8 ;  /* 0x00000008ff047e24 */ /* 0x004fe2000f8e00ff */
[----:B------:R-:W-:Y:S01]  /*8fc0*/  MOV R5, UR9 ;  /* 0x0000000900057c02 */ /* 0x000fe20008000f00 */
[----:B---3--:R-:W-:Y:S01]  /*8fd0*/  IMAD.U32 R6, RZ, RZ, UR6 ;  /* 0x00000006ff067e24 */ /* 0x008fe2000f8e00ff */
[----:B------:R-:W-:Y:S01]  /*8fe0*/  MOV R7, UR7 ;  /* 0x0000000700077c02 */ /* 0x000fe20008000f00 */
[----:B-----5:R-:W-:Y:S01]  /*8ff0*/  IMAD.U32 R10, RZ, RZ, UR4 ;  /* 0x00000004ff0a7e24 */ /* 0x020fe2000f8e00ff */
[----:B------:R-:W-:-:S02]  /*9000*/  MOV R11, UR5 ;  /* 0x00000005000b7c02 */ /* 0x000fc40008000f00 */
[----:B------:R-:W-:-:S07]  /*9010*/  LEPC R20, `(.L_x_180) ;  /* 0x000000001014794e */ /* 0x000fce0000000000 */
[----:B-1--4-:R-:W-:Y:S05]  /*9020*/  CALL.ABS.NOINC R2 ;  /* 0x0000000002007343 */ /* 0x012fea0003c00000 */
.L_x_180:
[----:B------:R-:W-:Y:S05]  /*9030*/  BSYNC.RECONVERGENT B6 ;  /* 0x0000000000067941 */ /* 0x000fea0003800200 */
.L_x_179:
[----:B------:R-:W-:Y:S01]  /*9040*/  FSETP.NEU.AND P0, PT, R22, 1, PT ;  /* 0x3f8000001600780b */ /* 0x000fe20003f0d000 */
[----:B------:R-:W-:Y:S05]  /*9050*/  WARPSYNC.ALL ;  /* 0x0000000000007948 */ /* 0x000fea0003800000 */
[----:B------:R-:W-:Y:S01]  /*9060*/  LOP3.LUT R18, R23, 0x110, RZ, 0xfc, !PT ;  /* 0x0000011017127812 */ /* 0x000fe200078efcff */
[----:B------:R-:W-:Y:S01]  /*9070*/  BSSY.RECONVERGENT B6, `(.L_x_181) ;  /* 0x000001f000067945 */ /* 0x000fe20003800200 */
[----:B------:R-:W-:Y:S02]  /*9080*/  R2UR UR4, R17 ;  /* 0x00000000110472ca */ /* 0x000fe400000e0000 */
[----:B------:R-:W-:-:S03]  /*9090*/  R2UR UR5, R18 ;  /* 0x00000000120572ca */ /* 0x000fc600000e0000 */
[C---:B------:R-:W-:Y:S02]  /*90a0*/  @P0 FMUL2 R24, R22.reuse.F32, R24.F32x2.HI_LO ;  /* 0x000000181618024a */ /* 0x040fe40000040000 */
[C---:B------:R-:W-:Y:S02]  /*90b0*/  @P0 FMUL2 R26, R22.reuse.F32, R26.F32x2.HI_LO ;  /* 0x0000001a161a024a */ /* 0x040fe40000040000 */
[C---:B------:R-:W-:Y:S02]  /*90c0*/  @P0 FMUL2 R28, R22.reuse.F32, R28.F32x2.HI_LO ;  /* 0x0000001c161c024a */ /* 0x040fe40000040000 */
[C---:B------:R-:W-:Y:S02]  /*90d0*/  @P0 FMUL2 R30, R22.reuse.F32, R30.F32x2.HI_LO ;  /* 0x0000001e161e024a */ /* 0x040fe40000040000 */
[C---:B------:R-:W-:Y:S02]  /*90e0*/  @P0 FMUL2 R32, R22.reuse.F32, R32.F32x2.HI_LO ;  /* 0x000000201620024a */ /* 0x040fe40000040000 */
[C---:B------:R-:W-:Y:S01]  /*90f0*/  @P0 FMUL2 R34, R22.reuse.F32, R34.F32x2.HI_LO ;  /* 0x000000221622024a */ /* 0x040fe20000040000 */
[----:B------:R-:W2:Y:S01]  /*9100*/  LDTM.x16 R40, tmem[UR5] ;  /* 0x00000005002879ee */ /* 0x000ea20008240000 */
[----:B------:R-:W-:-:S02]  /*9110*/  @P0 FMUL2 R36, R22.F32, R36.F32x2.HI_LO ;  /* 0x000000241624024a */ /* 0x000fc40000040000 */
[----:B------:R-:W-:Y:S01]  /*9120*/  @P0 FMUL2 R38, R22.F32, R38.F32x2.HI_LO ;  /* 0x000000261626024a */ /* 0x000fe20000040000 */
[----:B------:R-:W-:-:S03]  /*9130*/  ISETP.NE.AND P0, PT, R19, R16, PT ;  /* 0x000000101300720c */ /* 0x000fc60003f05270 */
[----:B------:R3:W-:Y:S10]  /*9140*/  STTM.x16 tmem[UR4], R24 ;  /* 0x00000018000079ed */ /* 0x0007f40008240004 */
[----:B--2---:R-:W-:Y:S05]  /*9150*/  @!P0 BRA `(.L_x_182) ;  /* 0x0000000000408947 */ /* 0x004fea0003800000 */
[----:B------:R-:W-:Y:S01]  /*9160*/  MOV R2, 0x8 ;  /* 0x0000000800027802 */ /* 0x000fe20000000f00 */
[----:B------:R-:W2:Y:S01]  /*9170*/  LDCU.64 UR8, c[0x4][0xb0] ;  /* 0x01001600ff0877ac */ /* 0x000ea20008000a00 */
[----:B------:R-:W-:Y:S02]  /*9180*/  HFMA2 R12, -RZ, RZ, 0, 5.9604644775390625e-08 ;  /* 0x00000001ff0c7431 */ /* 0x000fe400000001ff */
[----:B------:R-:W-:Y:S01]  /*9190*/  IMAD.MOV.U32 R8, RZ, RZ, 0x192 ;  /* 0x00000192ff087424 */ /* 0x000fe200078e00ff */
[----:B------:R-:W4:Y:S01]  /*91a0*/  LDCU.64 UR6, c[0x4][0xb8] ;  /* 0x01001700ff0677ac */ /* 0x000f220008000a00 */
[----:B------:R-:W1:Y:S01]  /*91b0*/  LDC.64 R2, c[0x4][R2] ;  /* 0x0100000002027b82 */ /* 0x000e620000000a00 */
[----:B------:R-:W-:Y:S01]  /*91c0*/  IMAD.MOV.U32 R13, RZ, RZ, RZ ;  /* 0x000000ffff0d7224 */ /* 0x000fe200078e00ff */
[----:B------:R-:W5:Y:S01]  /*91d0*/  LDCU.64 UR4, c[0x4][0x30] ;  /* 0x01000600ff0477ac */ /* 0x000f620008000a00 */
[----:B--2---:R-:W-:Y:S01]  /*91e0*/  IMAD.U32 R4, RZ, RZ, UR8 ;  /* 0x00000008ff047e24 */ /* 0x004fe2000f8e00ff */
[----:B------:R-:W-:Y:S01]  /*91f0*/  MOV R5, UR9 ;  /* 0x0000000900057c02 */ /* 0x000fe20008000f00 */
[----:B----4-:R-:W-:Y:S01]  /*9200*/  IMAD.U32 R6, RZ, RZ, UR6 ;  /* 0x00000006ff067e24 */ /* 0x010fe2000f8e00ff */
[----:B------:R-:W-:Y:S01]  /*9210*/  MOV R7, UR7 ;  /* 0x0000000700077c02 */ /* 0x000fe20008000f00 */
[----:B-----5:R-:W-:Y:S01]  /*9220*/  IMAD.U32 R10, RZ, RZ, UR4 ;  /* 0x00000004ff0a7e24 */ /* 0x020fe2000f8e00ff */
[----:B------:R-:W-:-:S02]  /*9230*/  MOV R11, UR5 ;  /* 0x00000005000b7c02 */ /* 0x000fc40008000f00 */
[----:B------:R-:W-:-:S07]  /*9240*/  LEPC R20, `(.L_x_182) ;  /* 0x000000001014794e */ /* 0x000fce0000000000 */
[----:B-1-3--:R-:W-:Y:S05]  /*9250*/  CALL.ABS.NOINC R2 ;  /* 0x0000000002007343 */ /* 0x00afea0003c00000 */
.L_x_182:
[----:B------:R-:W-:Y:S05]  /*9260*/  BSYNC.RECONVERGENT B6 ;  /* 0x0000000000067941 */ /* 0x000fea0003800200 */
.L_x_181:
        /* <DEDUP_REMOVED lines=12> */
[----:B---3--:R-:W2:Y:S01]  /*9330*/  LDTM.x16 R24, tmem[UR5] ;  /* 0x00000005001879ee */ /* 0x008ea20008240000 */
        /* <DEDUP_REMOVED lines=21> */
.L_x_184:
[----:B------:R-:W-:Y:S05]  /*9490*/  BSYNC.RECONVERGENT B6 ;  /* 0x0000000000067941 */ /* 0x000fea0003800200 */
.L_x_183:
[----:B-1----:R-:W-:Y:S01]  /*94a0*/  LOP3.LUT R0, R23, 0x130, RZ, 0xfc, !PT ;  /* 0x0000013017007812 */ /* 0x002fe200078efcff */
[----:B------:R-:W-:Y:S05]  /*94b0*/  WARPSYNC.ALL ;  /* 0x0000000000007948 */ /* 0x000fea0003800000 */
[----:B------:R-:W-:Y:S02]  /*94c0*/  R2UR UR4, R0 ;  /* 0x00000000000472ca */ /* 0x000fe400000e0000 */
[----:B------:R-:W-:Y:S02]  /*94d0*/  FSETP.NEU.AND P0, PT, R22, 1, PT ;  /* 0x3f8000001600780b */ /* 0x000fe40003f0d000 */
[----:B------:R-:W-:-:S09]  /*94e0*/  R2UR UR5, R57 ;  /* 0x00000000390572ca */ /* 0x000fd200000e0000 */
[----:B------:R-:W1:Y:S01]  /*94f0*/  LDTM.x16 R4, tmem[UR4] ;  /* 0x00000004000479ee */ /* 0x000e620008240000 */
[----:B------:R-:W-:Y:S01]  /*9500*/  R2UR UR4, R0 ;  /* 0x00000000000472ca */ /* 0x000fe200000e0000 */
[C---:B------:R-:W-:Y:S02]  /*9510*/  @P0 FMUL2 R24, R22.reuse.F32, R24.F32x2.HI_LO ;  /* 0x000000181618024a */ /* 0x040fe40000040000 */
[C---:B------:R-:W-:Y:S02]  /*9520*/  @P0 FMUL2 R26, R22.reuse.F32, R26.F32x2.HI_LO ;  /* 0x0000001a161a024a */ /* 0x040fe40000040000 */
[C---:B------:R-:W-:Y:S02]  /*9530*/  @P0 FMUL2 R28, R22.reuse.F32, R28.F32x2.HI_LO ;  /* 0x0000001c161c024a */ /* 0x040fe40000040000 */
[C---:B------:R-:W-:Y:S02]  /*9540*/  @P0 FMUL2 R30, R22.reuse.F32, R30.F32x2.HI_LO ;  /* 0x0000001e161e024a */ /* 0x040fe40000040000 */
[----:B------:R-:W-:-:S02]  /*9550*/  @P0 FMUL2 R32, R22.F32, R32.F32x2.HI_LO ;  /* 0x000000201620024a */ /* 0x000fc40000040000 */
[C---:B------:R-:W-:Y:S02]  /*9560*/  @P0 FMUL2 R34, R22.reuse.F32, R34.F32x2.HI_LO ;  /* 0x000000221622024a */ /* 0x040fe40000040000 */
[C---:B------:R-:W-:Y:S02]  /*9570*/  @P0 FMUL2 R36, R22.reuse.F32, R36.F32x2.HI_LO ;  /* 0x000000241624024a */ /* 0x040fe40000040000 */
[----:B------:R-:W-:-:S04]  /*9580*/  @P0 FMUL2 R38, R22.F32, R38.F32x2.HI_LO ;  /* 0x000000261626024a */ /* 0x000fc80000040000 */
[----:B------:R2:W-:Y:S01]  /*9590*/  STTM.x16 tmem[UR5], R24 ;  /* 0x00000018000079ed */ /* 0x0005e20008240005 */
[C---:B-1----:R-:W-:Y:S02]  /*95a0*/  @P0 FMUL2 R4, R22.reuse.F32, R4.F32x2.HI_LO ;  /* 0x000000041604024a */ /* 0x042fe40000040000 */
[C---:B------:R-:W-:Y:S02]  /*95b0*/  @P0 FMUL2 R6, R22.reuse.F32, R6.F32x2.HI_LO ;  /* 0x000000061606024a */ /* 0x040fe40000040000 */
[C---:B------:R-:W-:Y:S02]  /*95c0*/  @P0 FMUL2 R8, R22.reuse.F32, R8.F32x2.HI_LO ;  /* 0x000000081608024a */ /* 0x040fe40000040000 */
[C---:B------:R-:W-:Y:S02]  /*95d0*/  @P0 FMUL2 R10, R22.reuse.F32, R10.F32x2.HI_LO ;  /* 0x0000000a160a024a */ /* 0x040fe40000040000 */
[C---:B------:R-:W-:Y:S02]  /*95e0*/  @P0 FMUL2 R12, R22.reuse.F32, R12.F32x2.HI_LO ;  /* 0x0000000c160c024a */ /* 0x040fe40000040000 */
[----:B------:R-:W-:-:S02]  /*95f0*/  @P0 FMUL2 R14, R22.F32, R14.F32x2.HI_LO ;  /* 0x0000000e160e024a */ /* 0x000fc40000040000 */
[C---:B------:R-:W-:Y:S02]  /*9600*/  @P0 FMUL2 R16, R22.reuse.F32, R16.F32x2.HI_LO ;  /* 0x000000101610024a */ /* 0x040fe40000040000 */
[----:B------:R-:W-:-:S04]  /*9610*/  @P0 FMUL2 R18, R22.F32, R18.F32x2.HI_LO ;  /* 0x000000121612024a */ /* 0x000fc80000040000 */
[----:B------:R2:W-:Y:S02]  /*9620*/  STTM.x16 tmem[UR4], R4 ;  /* 0x00000004000079ed */ /* 0x0005e40008240004 */
.L_x_178:
[----:B------:R-:W-:-:S09]  /*9630*/  UISETP.NE.AND UP0, UPT, UR39, URZ, UPT ;  /* 0x000000ff2700728c */ /* 0x000fd2000bf05270 */
[----:B------:R-:W-:Y:S05]  /*9640*/  BRA.U !UP0, `(.L_x_185) ;  /* 0x0000000108047547 */ /* 0x000fea000b800000 */
[----:B------:R-:W-:Y:S05]  /*9650*/  BPT.TRAP 0x1 ;  /* 0x000000040000795c */ /* 0x000fea0000300000 */
.L_x_185:
[----:B-1----:R-:W-:Y:S01]  /*9660*/  IADD3 R0, PT, PT, R60, 0x1c088, RZ ;  /* 0x0001c0883c007810 */ /* 0x002fe20007ffe0ff */
[----:B------:R-:W-:Y:S02]  /*9670*/  UISETP.NE.AND UP0, UPT, UR41, URZ, UPT ;  /* 0x000000ff2900728c */ /* 0x000fe4000bf05270 */
[----:B------:R-:W-:Y:S01]  /*9680*/  ULOP3.LUT UR42, UR42, 0x1, URZ, 0x3c, !UPT ;  /* 0x000000012a2a7892 */ /* 0x000fe2000f8e3cff */
[----:B------:R-:W-:-:S04]  /*9690*/  PRMT R0, R62, 0x654, R0 ;  /* 0x000006543e007816 */ /* 0x000fc80000000000 */
[----:B------:R1:W-:Y:S01]  /*96a0*/  SYNCS.ARRIVE.TRANS64.RED.A1T0 RZ, [R0+URZ], RZ ;  /* 0x000000ff00ff79a7 */ /* 0x0003e200081004ff */
[----:B------:R-:W4:Y:S01]  /*96b0*/  FENCE.VIEW.ASYNC.T ;  /* 0x00000000000073c6 */ /* 0x000f220000000200 */
[----:B------:R-:W-:Y:S05]  /*96c0*/  BRA.U UP0, `(.L_x_186) ;  /* 0x0000000100087547 */ /* 0x000fea000b800000 */
[----:B------:R-:W-:Y:S05]  /*96d0*/  BPT.TRAP 0x1 ;  /* 0x000000040000795c */ /* 0x000fea0000300000 */
[----:B------:R-:W-:Y:S05]  /*96e0*/  BPT.TRAP 0x1 ;  /* 0x000000040000795c */ /* 0x000fea0000300000 */
.L_x_186:
[----:B-1----:R-:W-:Y:S01]  /*96f0*/  IADD3 R0, PT, PT, R60, 0x1c0a0, RZ ;  /* 0x0001c0a03c007810 */ /* 0x002fe20007ffe0ff */
[----:B------:R-:W-:-:S03]  /*9700*/  UISETP.NE.AND UP0, UPT, UR39, URZ, UPT ;  /* 0x000000ff2700728c */ /* 0x000fc6000bf05270 */
[----:B------:R-:W-:-:S04]  /*9710*/  PRMT R0, R62, 0x654, R0 ;  /* 0x000006543e007816 */ /* 0x000fc80000000000 */
[----:B----4-:R1:W-:Y:S02]  /*9720*/  SYNCS.ARRIVE.TRANS64.RED.A1T0 RZ, [R0+URZ], RZ ;  /* 0x000000ff00ff79a7 */ /* 0x0103e400081004ff */
[----:B------:R-:W-:Y:S05]  /*9730*/  BRA.U !UP0, `(.L_x_187) ;  /* 0x0000000108047547 */ /* 0x000fea000b800000 */
[----:B------:R-:W-:Y:S05]  /*9740*/  BPT.TRAP 0x1 ;  /* 0x000000040000795c */ /* 0x000fea0000300000 */
.L_x_187:
[----:B-1----:R-:W-:Y:S01]  /*9750*/  IMAD.U32 R0, RZ, RZ, UR42 ;  /* 0x0000002aff007e24 */ /* 0x002fe2000f8e00ff */
[----:B------:R-:W-:-:S04]  /*9760*/  LOP3.LUT R2, R23, 0x80, RZ, 0xfc, !PT ;  /* 0x0000008017027812 */ /* 0x000fc800078efcff */
[----:B------:R-:W-:-:S04]  /*9770*/  SHF.L.U32 R0, R0, 0x1f, RZ ;  /* 0x0000001f00007819 */ /* 0x000fc800000006ff */
[----:B------:R-:W1:Y:S02]  /*9780*/  SYNCS.PHASECHK.TRANS64.TRYWAIT P0, [R60+URZ+0x1c080], R0 ;  /* 0x01c080003c0075a7 */ /* 0x000e6400080011ff */
[----:B-1----:R-:W-:Y:S05]  /*9790*/  @!P0 BRA `(.L_x_188) ;  /* 0x000000bc00c88947 */ /* 0x002fea0003800000 */
.L_x_412:
[----:B------:R-:W-:Y:S01]  /*97a0*/  R2UR UR4, R2 ;  /* 0x00000000020472ca */ /* 0x000fe200000e0000 */
[----:B------:R-:W-:Y:S01]  /*97b0*/  UISETP.NE.AND UP0, UPT, UR41, URZ, UPT ;  /* 0x000000ff2900728c */ /* 0x000fe2000bf05270 */
[----:B------:R-:W-:Y:S01]  /*97c0*/  PLOP3.LUT P0, PT, PT, PT, PT, 0x80, 0x8 ;  /* 0x000000000008781c */ /* 0x000fe20003f0f070 */
[----:B------:R-:W-:-:S10]  /*97d0*/  IMAD.MOV.U32 R22, RZ, RZ, 0x3f800000 ;  /* 0x3f800000ff167424 */ /* 0x000fd400078e00ff */
[----:B------:R-:W4:Y:S02]  /*97e0*/  LDTM.x2 R2, tmem[UR4] ;  /* 0x00000004000279ee */ /* 0x000f2400080c0000 */
[----:B----4-:R-:W-:-:S13]  /*97f0*/  FSETP.NEU.AND P2, PT, R2, R3, PT ;  /* 0x000000030200720b */ /* 0x010fda0003f4d000 */
[----:B--2---:R-:W2:Y:S01]  /*9800*/  @P2 LDC R4, c[0x0][0x704] ;  /* 0x0001c100ff042b82 */ /* 0x004ea20000000800 */
        /* <DEDUP_REMOVED lines=10> */
.L_x_189:
[----:B------:R-:W-:Y:S01]  /*98b0*/  IMAD.U32 R0, RZ, RZ, UR43 ;  /* 0x0000002bff007e24 */ /* 0x000fe2000f8e00ff */
[----:B------:R-:W-:-:S04]  /*98c0*/  FSETP.NEU.AND P1, PT, R22, 1, PT ;  /* 0x3f8000001600780b */ /* 0x000fc80003f2d000 */
[----:B------:R-:W-:-:S04]  /*98d0*/  SHF.L.U32 R0, R0, 0x1f, RZ ;  /* 0x0000001f00007819 */ /* 0x000fc800000006ff */
[----:B------:R-:W1:Y:S02]  /*98e0*/  SYNCS.PHASECHK.TRANS64.TRYWAIT P0, [R60+URZ+0x1c098], R0 ;  /* 0x01c098003c0075a7 */ /* 0x000e6400080011ff */
[----:B-1----:R-:W-:Y:S05]  /*98f0*/  @!P0 BRA `(.L_x_190) ;  /* 0x000000bc00848947 */ /* 0x002fea0003800000 */
.L_x_413:
        /* <DEDUP_REMOVED lines=27> */
.L_x_193:
[----:B------:R-:W-:Y:S05]  /*9ab0*/  BSYNC.RECONVERGENT B6 ;  /* 0x0000000000067941 */ /* 0x000fea0003800200 */
.L_x_192:
        /* <DEDUP_REMOVED lines=34> */
.L_x_195:
[----:B------:R-:W-:Y:S05]  /*9ce0*/  BSYNC.RECONVERGENT B6 ;  /* 0x0000000000067941 */ /* 0x000fea0003800200 */
.L_x_194:
        /* <DEDUP_REMOVED lines=34> */
.L_x_197:
[----:B------:R-:W-:Y:S05]  /*9f10*/  BSYNC.RECONVERGENT B6 ;  /* 0x0000000000067941 */ /* 0x000fea0003800200 */
.L_x_196:
[----:B------:R-:W-:Y:S01]  /*9f20*/  LOP3.LUT R23, R23, 0x1b0, RZ, 0xfc, !PT ;  /* 0x000001b017177812 */ /* 0x000fe200078efcff */
[----:B------:R-:W-:Y:S05]  /*9f30*/  WARPSYNC.ALL ;  /* 0x0000000000007948 */ /* 0x000fea0003800000 */
[----:B------:R-:W-:Y:S02]  /*9f40*/  R2UR UR4, R23 ;  /* 0x00000000170472ca */ /* 0x000fe400000e0000 */
[----:B------:R-:W-:Y:S02]  /*9f50*/  FSETP.NEU.AND P0, PT, R22, 1, PT ;  /* 0x3f8000001600780b */ /* 0x000fe40003f0d000 */
[----:B------:R-:W-:-:S09]  /*9f60*/  R2UR UR5, R57 ;  /* 0x00000000390572ca */ /* 0x000fd200000e0000 */
[----:B------:R-:W2:Y:S01]  /*9f70*/  LDTM.x16 R4, tmem[UR4] ;  /* 0x00000004000479ee */ /* 0x000ea20008240000 */
        /* <DEDUP_REMOVED lines=10> */
[C---:B--2---:R-:W-:Y:S02]  /*a020*/  @P0 FMUL2 R4, R22.reuse.F32, R4.F32x2.HI_LO ;  /* 0x000000041604024a */ /* 0x044fe40000040000 */
        /* <DEDUP_REMOVED lines=8> */
.L_x_191:
[----:B------:R-:W-:-:S09]  /*a0b0*/  UISETP.NE.AND UP0, UPT, UR40, URZ, UPT ;  /* 0x000000ff2800728c */ /* 0x000fd2000bf05270 */
[----:B------:R-:W-:Y:S05]  /*a0c0*/  BRA.U !UP0, `(.L_x_198) ;  /* 0x0000000108047547 */ /* 0x000fea000b800000 */
[----:B------:R-:W-:Y:S05]  /*a0d0*/  BPT.TRAP 0x1 ;  /* 0x000000040000795c */ /* 0x000fea0000300000 */
.L_x_198:
[----:B-1----:R-:W-:Y:S01]  /*a0e0*/  PRMT R0, R62, 0x654, R63 ;  /* 0x000006543e007816 */ /* 0x002fe2000000003f */
[----:B------:R-:W-:-:S03]  /*a0f0*/  UISETP.NE.AND UP0, UPT, UR41, URZ, UPT ;  /* 0x000000ff2900728c */ /* 0x000fc6000bf05270 */
[----:B------:R1:W-:Y:S01]  /*a100*/  SYNCS.ARRIVE.TRANS64.RED.A1T0 RZ, [R0+URZ], RZ ;  /* 0x000000ff00ff79a7 */ /* 0x0003e200081004ff */
[----:B------:R-:W2:Y:S05]  /*a110*/  FENCE.VIEW.ASYNC.T ;  /* 0x00000000000073c6 */ /* 0x000eaa0000000200 */
[----:B------:R-:W-:Y:S05]  /*a120*/  BRA.U UP0, `(.L_x_199) ;  /* 0x0000000100087547 */ /* 0x000fea000b800000 */
[----:B------:R-:W-:Y:S05]  /*a130*/  BPT.TRAP 0x1 ;  /* 0x000000040000795c */ /* 0x000fea0000300000 */
[----:B------:R-:W-:Y:S05]  /*a140*/  BPT.TRAP 0x1 ;  /* 0x000000040000795c */ /* 0x000fea0000300000 */
.L_x_199:
[----:B------:R-:W-:Y:S01]  /*a150*/  ISETP.NE.AND P0, PT, R58, RZ, PT ;  /* 0x000000ff3a00720c */ /* 0x000fe20003f05270 */
[----:B------:R-:W-:Y:S01]  /*a160*/  VIADD R2, R60, 0x1c0a8 ;  /* 0x0001c0a83c027836 */ /* 0x000fe20000000000 */
[----:B------:R-:W-:-:S04]  /*a170*/  ULOP3.LUT UR43, UR43, 0x1, URZ, 0x3c, !UPT ;  /* 0x000000012b2b7892 */ /* 0x000fc8000f8e3cff */
[----:B------:R-:W-:-:S04]  /*a180*/  PRMT R2, R62, 0x654, R2 ;  /* 0x000006543e027816 */ /* 0x000fc80000000002 */
[----:B--2---:R2:W-:Y:S02]  /*a190*/  SYNCS.ARRIVE.TRANS64.RED.A1T0 RZ, [R2+URZ], RZ ;  /* 0x000000ff02ff79a7 */ /* 0x0045e400081004ff */
[----:B--2---:R-:W-:Y:S01]  /*a1a0*/  LOP3.LUT R2, R59, 0x1, RZ, 0x3c, !PT ;  /* 0x000000013b027812 */ /* 0x004fe200078e3cff */
[----:B------:R-:W-:Y:S06]  /*a1b0*/  @P0 BRA `(.L_x_200) ;  /* 0xffffffe800a00947 */ /* 0x000fec000383ffff */
.L_x_173:
[----:B------:R-:W-:-:S09]  /*a1c0*/  UISETP.NE.AND UP0, UPT, UR39, URZ, UPT ;  /* 0x000000ff2700728c */ /* 0x000fd2000bf05270 */
[----:B------:R-:W-:Y:S05]  /*a1d0*/  BRA.U !UP0, `(.L_x_201) ;  /* 0x0000000108047547 */ /* 0x000fea000b800000 */
[----:B------:R-:W-:Y:S05]  /*a1e0*/  BPT.TRAP 0x1 ;  /* 0x000000040000795c */ /* 0x000fea0000300000 */
.L_x_201:
[----:B----4-:R-:W-:Y:S01]  /*a1f0*/  IADD3 R32, PT, PT, R60, 0x1c088, RZ ;  /* 0x0001c0883c207810 */ /* 0x010fe20007ffe0ff */
[----:B------:R-:W-:-:S03]  /*a200*/  UISETP.NE.AND UP0, UPT, UR40, URZ, UPT ;  /* 0x000000ff2800728c */ /* 0x000fc6000bf05270 */
[----:B------:R-:W-:-:S04]  /*a210*/  PRMT R3, R62, 0x654, R32 ;  /* 0x000006543e037816 */ /* 0x000fc80000000020 */
[----:B------:R2:W-:Y:S02]  /*a220*/  SYNCS.ARRIVE.TRANS64.RED.A1T0 RZ, [R3+URZ], RZ ;  /* 0x000000ff03ff79a7 */ /* 0x0005e400081004ff */
[----:B------:R-:W-:Y:S05]  /*a230*/  BRA.U !UP0, `(.L_x_202) ;  /* 0x0000000108047547 */ /* 0x000fea000b800000 */
[----:B------:R-:W-:Y:S05]  /*a240*/  BPT.TRAP 0x1 ;  /* 0x000000040000795c */ /* 0x000fea0000300000 */
.L_x_202:
[----:B------:R-:W-:Y:S01]  /*a250*/  SHF.L.U32 R2, R2, 0x1f, RZ ;  /* 0x0000001f02027819 */ /* 0x000fe200000006ff */
[----:B------:R-:W-:-:S03]  /*a260*/  IMAD.U32 R23, R79, 0x10000, RZ ;  /* 0x000100004f177824 */ /* 0x000fc600078e00ff */
[----:B------:R-:W4:Y:S02]  /*a270*/  SYNCS.PHASECHK.TRANS64.TRYWAIT P0, [R60+URZ+0x1c070], R2 ;  /* 0x01c070023c0075a7 */ /* 0x000f2400080011ff */
[----:B------:R-:W-:Y:S01]  /*a280*/  LOP3.LUT R23, R23, 0x600000, RZ, 0xc0, !PT ;  /* 0x0060000017177812 */ /* 0x000fe200078ec0ff */
[----:B----4-:R-:W-:Y:S06]  /*a290*/  @!P0 BRA `(.L_x_203) ;  /* 0x000000b400308947 */ /* 0x010fec0003800000 */
.L_x_414:
[----:B------:R-:W-:Y:S05]  /*a2a0*/  WARPSYNC.ALL ;  /* 0x0000000000007948 */ /* 0x000fea0003800000 */
[----:B------:R-:W-:Y:S01]  /*a2b0*/  R2UR UR4, R23 ;  /* 0x00000000170472ca */ /* 0x000fe200000e0000 */
[----:B------:R-:W-:-:S12]  /*a2c0*/  UISETP.NE.AND UP0, UPT, UR40, URZ, UPT ;  /* 0x000000ff2800728c */ /* 0x000fd8000bf05270 */
[----:B------:R-:W1:Y:S02]  /*a2d0*/  LDTM.x2 R24, tmem[UR4] ;  /* 0x00000004001879ee */ /* 0x000e6400080c0000 */
[----:B-1----:R-:W-:Y:S05]  /*a2e0*/  BRA.U !UP0, `(.L_x_204) ;  /* 0x0000000108047547 */ /* 0x002fea000b800000 */
[----:B------:R-:W-:Y:S05]  /*a2f0*/  BPT.TRAP 0x1 ;  /* 0x000000040000795c */ /* 0x000fea0000300000 */
.L_x_204:
[----:B------:R1:W-:Y:S01]  /*a300*/  SYNCS.ARRIVE.TRANS64.RED.A1T0 RZ, [R0+URZ], RZ ;  /* 0x000000ff00ff79a7 */ /* 0x0003e200081004ff */
[----:B------:R-:W-:-:S09]  /*a310*/  UISETP.NE.AND UP0, UPT, UR41, URZ, UPT ;  /* 0x000000ff2900728c */ /* 0x000fd2000bf05270 */
[----:B------:R-:W-:Y:S05]  /*a320*/  BRA.U UP0, `(.L_x_205) ;  /* 0x0000000100047547 */ /* 0x000fea000b800000 */
[----:B------:R-:W-:Y:S05]  /*a330*/  BPT.TRAP 0x1 ;  /* 0x000000040000795c */ /* 0x000fea0000300000 */
.L_x_205:
[----:B-1----:R-:W-:-:S04]  /*a340*/  MOV R0, UR43 ;  /* 0x0000002b00007c02 */ /* 0x002fc80008000f00 */
[----:B------:R-:W-:-:S04]  /*a350*/  SHF.L.U32 R0, R0, 0x1f, RZ ;  /* 0x0000001f00007819 */ /* 0x000fc800000006ff */
[----:B------:R-:W1:Y:S02]  /*a360*/  SYNCS.PHASECHK.TRANS64.TRYWAIT P0, [R60+URZ+0x1c090], R0 ;  /* 0x01c090003c0075a7 */ /* 0x000e6400080011ff */
[----:B-1----:R-:W-:Y:S05]  /*a370*/  @!P0 BRA `(.L_x_206) ;  /* 0x000000b4000c8947 */ /* 0x002fea0003800000 */
.L_x_415:
[----:B------:R-:W-:-:S09]  /*a380*/  UISETP.NE.AND UP0, UPT, UR41, URZ, UPT ;  /* 0x000000ff2900728c */ /* 0x000fd2000bf05270 */
[----:B------:R-:W-:Y:S05]  /*a390*/  BRA.U UP0, `(.L_x_207) ;  /* 0x0000000100047547 */ /* 0x000fea000b800000 */
[----:B------:R-:W-:Y:S05]  /*a3a0*/  BPT.TRAP 0x1 ;  /* 0x000000040000795c */ /* 0x000fea0000300000 */
.L_x_207:
[----:B----4-:R-:W-:Y:S01]  /*a3b0*/  SHF.L.U32 R2, R75, 0x1f, RZ ;  /* 0x0000001f4b027819 */ /* 0x010fe200000006ff */
[----:B------:R1:W4:Y:S01]  /*a3c0*/  MUFU.RCP R0, R24 ;  /* 0x0000001800007308 */ /* 0x0003220000001000 */
[----:B------:R-:W-:Y:S02]  /*a3d0*/  BSSY B0, `(.L_x_208) ;  /* 0x0000003000007945 */ /* 0x000fe40003800000 */
[----:B------:R-:W5:Y:S02]  /*a3e0*/  SYNCS.PHASECHK.TRANS64.TRYWAIT P0, [R60+URZ+0x1c0c0], R2 ;  /* 0x01c0c0023c0075a7 */ /* 0x000f6400080011ff */
[----:B-1--45:R-:W-:Y:S05]  /*a3f0*/  @!P0 BRA `(.L_x_209) ;  /* 0x000000b400008947 */ /* 0x032fea0003800000 */
.L_x_416:
[----:B------:R-:W-:Y:S05]  /*a400*/  BSYNC B0 ;  /* 0x0000000000007941 */ /* 0x000fea0003800000 */
.L_x_208:
[----:B------:R-:W4:Y:S01]  /*a410*/  LDCU UR4, c[0x0][0x708] ;  /* 0x0000e100ff0477ac */ /* 0x000f220008000800 */
[----:B-1----:R-:W-:Y:S01]  /*a420*/  FFMA R2, -R24, R0, 1 ;  /* 0x3f80000018027423 */ /* 0x002fe20000000100 */
[----:B------:R-:W1:Y:S03]  /*a430*/  LDC R34, c[0x0][0x708] ;  /* 0x0001c200ff227b82 */ /* 0x000e660000000800 */
[----:B------:R-:W-:Y:S01]  /*a440*/  FFMA R0, R0, R2, R0 ;  /* 0x0000000200007223 */ /* 0x000fe20000000000 */
[----:B----4-:R-:W-:-:S03]  /*a450*/  MOV R2, UR4 ;  /* 0x0000000400027c02 */ /* 0x010fc60008000f00 */
[----:B------:R-:W-:Y:S01]  /*a460*/  FFMA R22, R0, UR4, RZ ;  /* 0x0000000400167c23 */ /* 0x000fe200080000ff */
[----:B------:R4:W5:Y:S03]  /*a470*/  FCHK P0, R2, R24 ;  /* 0x0000001802007302 */ /* 0x0009660000000000 */
[----:B----4-:R-:W-:-:S04]  /*a480*/  FFMA R2, -R24, R22, UR4 ;  /* 0x0000000418027e23 */ /* 0x010fc80008000116 */
[----:B------:R-:W-:Y:S01]  /*a490*/  FFMA R22, R0, R2, R22 ;  /* 0x0000000200167223 */ /* 0x000fe20000000016 */
[----:B-1---5:R-:W-:Y:S06]  /*a4a0*/  @!P0 BRA `(.L_x_210) ;  /* 0x0000000000108947 */ /* 0x022fec0003800000 */
[----:B------:R-:W-:Y:S02]  /*a4b0*/  MOV R0, R24 ;  /* 0x0000001800007202 */ /* 0x000fe40000000f00 */
[----:B------:R-:W-:Y:S02]  /*a4c0*/  MOV R8, 0xa4e0 ;  /* 0x0000a4e000087802 */ /* 0x000fe40000000f00 */
[----:B--23--:R-:W-:Y:S05]  /*a4d0*/  CALL.REL.NOINC `($__internal_3_$__cuda_sm3x_div_rn_noftz_f32_slowpath) ;  /* 0x000000bc00ac7944 */ /* 0x00cfea0003c00000 */
[----:B------:R-:W-:-:S07]  /*a4e0*/  MOV R22, R0 ;  /* 0x0000000000167202 */ /* 0x000fce0000000f00 */
.L_x_210:
[----:B------:R-:W-:Y:S01]  /*a4f0*/  LOP3.LUT R0, R23, 0x100, RZ, 0xfc, !PT ;  /* 0x0000010017007812 */ /* 0x000fe200078efcff */
[----:B------:R-:W-:Y:S05]  /*a500*/  WARPSYNC.ALL ;  /* 0x0000000000007948 */ /* 0x000fea0003800000 */
[----:B------:R-:W-:Y:S01]  /*a510*/  R2UR UR4, R0 ;  /* 0x00000000000472ca */ /* 0x000fe200000e0000 */
[----:B------:R-:W-:Y:S01]  /*a520*/  IMAD.SHL.U32 R33, R79, 0x40, RZ ;  /* 0x000000404f217824 */ /* 0x000fe200078e00ff */
[----:B------:R-:W2:Y:S01]  /*a530*/  S2R R0, SR_SWINHI ;  /* 0x0000000000007919 */ /* 0x000ea20000002f00 */
[----:B------:R-:W-:Y:S02]  /*a540*/  SHF.R.U32.HI R31, RZ, 0x5, R79 ;  /* 0x00000005ff1f7819 */ /* 0x000fe4000001164f */
[----:B------:R-:W-:-:S02]  /*a550*/  SHF.R.U32.HI R30, RZ, 0x15, R23 ;  /* 0x00000015ff1e7819 */ /* 0x000fc40000011617 */
[----:B------:R-:W-:Y:S02]  /*a560*/  LOP3.LUT R33, R33, 0x1fc0, RZ, 0xc0, !PT ;  /* 0x00001fc021217812 */ /* 0x000fe400078ec0ff */
[----:B------:R-:W-:-:S04]  /*a570*/  LOP3.LUT R31, R31, 0x3, RZ, 0xc0, !PT ;  /* 0x000000031f1f7812 */ /* 0x000fc800078ec0ff */
[----:B------:R-:W1:Y:S01]  /*a580*/  LDTM.x16 R4, tmem[UR4] ;  /* 0x00000004000479ee */ /* 0x000e620008240000 */
[----:B------:R-:W-:Y:S02]  /*a590*/  MOV R2, R60 ;  /* 0x0000003c00027202 */ /* 0x000fe40000000f00 */
[----:B--2---:R-:W-:Y:S01]  /*a5a0*/  MOV R3, R0 ;  /* 0x0000000000037202 */ /* 0x004fe20000000f00 */
[----:B-1----:R-:W-:Y:S02]  /*a5b0*/  FMUL2 R4, R22.F32, R4.F32x2.HI_LO ;  /* 0x000000041604724a */ /* 0x002fe40000040000 */
[----:B------:R-:W-:-:S04]  /*a5c0*/  IMAD.WIDE.U32 R2, R33, 0x2, R2 ;  /* 0x0000000221027825 */ /* 0x000fc800078e0002 */
[C---:B------:R-:W-:Y:S01]  /*a5d0*/  FMUL2 R20, R22.reuse.F32, R12.F32x2.HI_LO ;  /* 0x0000000c1614724a */ /* 0x040fe20000040000 */
[----:B------:R-:W-:Y:S01]  /*a5e0*/  F2FP.F16.F32.PACK_AB R12, R5, R4 ;  /* 0x00000004050c723e */ /* 0x000fe200000000ff */
[----:B------:R-:W-:Y:S01]  /*a5f0*/  FMUL2 R6, R22.F32, R6.F32x2.HI_LO ;  /* 0x000000061606724a */ /* 0x000fe20000040000 */
[----:B------:R-:W-:Y:S01]  /*a600*/  IADD3 R0, P1, PT, R2, 0x14000, RZ ;  /* 0x0001400002007810 */ /* 0x000fe20007f3e0ff */
[----:B------:R-:W-:Y:S01]  /*a610*/  FMUL2 R8, R22.F32, R8.F32x2.HI_LO ;  /* 0x000000081608724a */ /* 0x000fe20000040000 */
[----:B------:R-:W-:Y:S01]  /*a620*/  IADD3 R2, P0, PT, R2, 0x14010, RZ ;  /* 0x0001401002027810 */ /* 0x000fe20007f1e0ff */
[C---:B------:R-:W-:Y:S01]  /*a630*/  FMUL2 R26, R22.reuse.F32, R10.F32x2.HI_LO ;  /* 0x0000000a161a724a */ /* 0x040fe20000040000 */
[----:B------:R-:W-:Y:S01]  /*a640*/  F2FP.F16.F32.PACK_AB R13, R7, R6 ;  /* 0x00000006070d723e */ /* 0x000fe200000000ff */
[----:B------:R-:W-:Y:S02]  /*a650*/  IMAD.X R5, RZ, RZ, R3, P1 ;  /* 0x000000ffff057224 */ /* 0x000fe400008e0603 */
[----:B------:R-:W-:-:S02]  /*a660*/  FMUL2 R10, R22.F32, R14.F32x2.HI_LO ;  /* 0x0000000e160a724a */ /* 0x000fc40000040000 */
[----:B------:R-:W-:Y:S02]  /*a670*/  IMAD.X R3, RZ, RZ, R3, P0 ;  /* 0x000000ffff037224 */ /* 0x000fe400000e0603 */
[C---:B------:R-:W-:Y:S01]  /*a680*/  FMUL2 R16, R22.reuse.F32, R16.F32x2.HI_LO ;  /* 0x000000101610724a */ /* 0x040fe20000040000 */
[----:B------:R-:W-:Y:S01]  /*a690*/  F2FP.F16.F32.PACK_AB R14, R9, R8 ;  /* 0x00000008090e723e */ /* 0x000fe200000000ff */
[----:B------:R-:W-:Y:S01]  /*a6a0*/  FMUL2 R18, R22.F32, R18.F32x2.HI_LO ;  /* 0x000000121612724a */ /* 0x000fe20000040000 */
[----:B------:R-:W-:Y:S02]  /*a6b0*/  SHF.R.U64 R4, R0, 0x3, R5 ;  /* 0x0000000300047819 */ /* 0x000fe40000001205 */
[----:B------:R-:W-:Y:S02]  /*a6c0*/  SHF.R.U64 R6, R2, 0x3, R3 ;  /* 0x0000000302067819 */ /* 0x000fe40000001203 */
[----:B------:R-:W-:Y:S02]  /*a6d0*/  F2FP.F16.F32.PACK_AB R15, R27, R26 ;  /* 0x0000001a1b0f723e */ /* 0x000fe400000000ff */
[----:B------:R-:W-:-:S02]  /*a6e0*/  F2FP.F16.F32.PACK_AB R9, R11, R10 ;  /* 0x0000000a0b09723e */ /* 0x000fc400000000ff */
[----:B------:R-:W-:Y:S02]  /*a6f0*/  LOP3.LUT R4, R0, 0x70, R4, 0x78, !PT ;  /* 0x0000007000047812 */ /* 0x000fe400078e7804 */
[----:B------:R-:W-:Y:S02]  /*a700*/  F2FP.F16.F32.PACK_AB R8, R21, R20 ;  /* 0x000000141508723e */ /* 0x000fe400000000ff */
[----:B------:R-:W-:Y:S01]  /*a710*/  F2FP.F16.F32.PACK_AB R10, R17, R16 ;  /* 0x00000010110a723e */ /* 0x000fe200000000ff */
[----:B------:R1:W-:Y:S01]  /*a720*/  ST.E.128 desc[UR44][R4.64], R12 ;  /* 0x0000000c04007985 */ /* 0x0003e2000c101d2c */
[----:B------:R-:W-:Y:S02]  /*a730*/  LOP3.LUT R2, R2, 0x70, R6, 0x78, !PT ;  /* 0x0000007002027812 */ /* 0x000fe400078e7806 */
[----:B------:R-:W-:Y:S02]  /*a740*/  F2FP.F16.F32.PACK_AB R11, R19, R18 ;  /* 0x00000012130b723e */ /* 0x000fe400000000ff */
[----:B------:R-:W-:-:S03]  /*a750*/  ISETP.NE.AND P0, PT, R31, R30, PT ;  /* 0x0000001e1f00720c */ /* 0x000fc60003f05270 */
[----:B------:R1:W-:Y:S10]  /*a760*/  ST.E.128 desc[UR44][R2.64], R8 ;  /* 0x0000000802007985 */ /* 0x0003f4000c101d2c */
[----:B------:R-:W-:Y:S05]  /*a770*/  @!P0 BRA `(.L_x_211) ;  /* 0x0000000000408947 */ /* 0x000fea0003800000 */
[----:B-1----:R-:W-:Y:S01]  /*a780*/  MOV R2, 0x8 ;  /* 0x0000000800027802 */ /* 0x002fe20000000f00 */
[----:B------:R-:W1:Y:S01]  /*a790*/  LDCU.64 UR6, c[0x4][0xb0] ;  /* 0x01001600ff0677ac */ /* 0x000e620008000a00 */
[----:B------:R-:W-:Y:S02]  /*a7a0*/  HFMA2 R12, -RZ, RZ, 0, 5.9604644775390625e-08 ;  /* 0x00000001ff0c7431 */ /* 0x000fe400000001ff */
[----:B------:R-:W-:Y:S01]  /*a7b0*/  IMAD.MOV.U32 R8, RZ, RZ, 0x192 ;  /* 0x00000192ff087424 */ /* 0x000fe200078e00ff */
[----:B------:R-:W2:Y:S01]  /*a7c0*/  LDCU.64 UR4, c[0x4][0xb8] ;  /* 0x01001700ff0477ac */ /* 0x000ea20008000a00 */
[----:B------:R-:W4:Y:S01]  /*a7d0*/  LDC.64 R2, c[0x4][R2] ;  /* 0x0100000002027b82 */ /* 0x000f220000000a00 */
[----:B------:R-:W-:Y:S01]  /*a7e0*/  IMAD.MOV.U32 R13, RZ, RZ, RZ ;  /* 0x000000ffff0d7224 */ /* 0x000fe200078e00ff */
[----:B------:R-:W5:Y:S01]  /*a7f0*/  LDCU.64 UR8, c[0x4][0x40] ;  /* 0x01000800ff0877ac */ /* 0x000f620008000a00 */
[----:B-1----:R-:W-:Y:S01]  /*a800*/  IMAD.U32 R4, RZ, RZ, UR6 ;  /* 0x00000006ff047e24 */ /* 0x002fe2000f8e00ff */
[----:B------:R-:W-:Y:S01]  /*a810*/  MOV R5, UR7 ;  /* 0x0000000700057c02 */ /* 0x000fe20008000f00 */
[----:B--2---:R-:W-:Y:S01]  /*a820*/  IMAD.U32 R6, RZ, RZ, UR4 ;  /* 0x00000004ff067e24 */ /* 0x004fe2000f8e00ff */
[----:B------:R-:W-:Y:S01]  /*a830*/  MOV R7, UR5 ;  /* 0x0000000500077c02 */ /* 0x000fe20008000f00 */
[----:B-----5:R-:W-:Y:S01]  /*a840*/  IMAD.U32 R10, RZ, RZ, UR8 ;  /* 0x00000008ff0a7e24 */ /* 0x020fe2000f8e00ff */
[----:B------:R-:W-:-:S02]  /*a850*/  MOV R11, UR9 ;  /* 0x00000009000b7c02 */ /* 0x000fc40008000f00 */
[----:B------:R-:W-:-:S07]  /*a860*/  LEPC R20, `(.L_x_211) ;  /* 0x000000001014794e */ /* 0x000fce0000000000 */
[----:B---34-:R-:W-:Y:S05]  /*a870*/  CALL.ABS.NOINC R2 ;  /* 0x0000000002007343 */ /* 0x018fea0003c00000 */
.L_x_211:
[----:B------:R-:W-:Y:S01]  /*a880*/  LOP3.LUT R0, R23, 0x110, RZ, 0xfc, !PT ;  /* 0x0000011017007812 */ /* 0x000fe200078efcff */
[----:B------:R-:W-:Y:S05]  /*a890*/  WARPSYNC.ALL ;  /* 0x0000000000007948 */ /* 0x000fea0003800000 */
[----:B------:R-:W-:Y:S02]  /*a8a0*/  R2UR UR4, R0 ;  /* 0x00000000000472ca */ /* 0x000fe400000e0000 */
[----:B------:R-:W2:Y:S11]  /*a8b0*/  S2R R0, SR_SWINHI ;  /* 0x0000000000007919 */ /* 0x000eb60000002f00 */
[----:B-1----:R-:W1:Y:S01]  /*a8c0*/  LDTM.x16 R4, tmem[UR4] ;  /* 0x00000004000479ee */ /* 0x002e620008240000 */
[----:B------:R-:W-:-:S02]  /*a8d0*/  MOV R2, R60 ;  /* 0x0000003c00027202 */ /* 0x000fc40000000f00 */
[----:B--2---:R-:W-:Y:S01]  /*a8e0*/  MOV R3, R0 ;  /* 0x0000000000037202 */ /* 0x004fe20000000f00 */
[----:B-1----:R-:W-:Y:S02]  /*a8f0*/  FMUL2 R28, R22.F32, R4.F32x2.HI_LO ;  /* 0x00000004161c724a */ /* 0x002fe40000040000 */
[----:B------:R-:W-:-:S04]  /*a900*/  IMAD.WIDE.U32 R2, R33, 0x2, R2 ;  /* 0x0000000221027825 */ /* 0x000fc800078e0002 */
[C---:B------:R-:W-:Y:S02]  /*a910*/  FMUL2 R26, R22.reuse.F32, R6.F32x2.HI_LO ;  /* 0x00000006161a724a */ /* 0x040fe40000040000 */
        /* <DEDUP_REMOVED lines=16> */
[----:B------:R-:W-:Y:S02]  /*aa20*/  F2FP.F16.F32.PACK_AB R14, R21, R20 ;  /* 0x00000014150e723e */ /* 0x000fe400000000ff */
[----:B------:R-:W-:Y:S02]  /*aa30*/  F2FP.F16.F32.PACK_AB R9, R11, R10 ;  /* 0x0000000a0b09723e */ /* 0x000fe400000000ff */
[----:B------:R-:W-:Y:S02]  /*aa40*/  LOP3.LUT R2, R0, 0x70, R2, 0x78, !PT ;  /* 0x0000007000027812 */ /* 0x000fe400078e7802 */
[----:B------:R-:W-:Y:S02]  /*aa50*/  F2FP.F16.F32.PACK_AB R10, R17, R16 ;  /* 0x00000010110a723e */ /* 0x000fe400000000ff */
[----:B------:R-:W-:Y:S01]  /*aa60*/  LOP3.LUT R4, R4, 0x70, R6, 0x78, !PT ;  /* 0x0000007004047812 */ /* 0x000fe200078e7806 */
[----:B------:R1:W-:Y:S01]  /*aa70*/  ST.E.128 desc[UR44][R2.64], R12 ;  /* 0x0000000c02007985 */ /* 0x0003e2000c101d2c */
[----:B------:R-:W-:-:S02]  /*aa80*/  F2FP.F16.F32.PACK_AB R11, R19, R18 ;  /* 0x00000012130b723e */ /* 0x000fc400000000ff */
        /* <DEDUP_REMOVED lines=19> */
.L_x_212:
        /* <DEDUP_REMOVED lines=52> */
.L_x_213:
[----:B------:R-:W-:Y:S01]  /*af00*/  LOP3.LUT R0, R23, 0x130, RZ, 0xfc, !PT ;  /* 0x0000013017007812 */ /* 0x000fe200078efcff */
[----:B------:R-:W-:Y:S05]  /*af10*/  WARPSYNC.ALL ;  /* 0x0000000000007948 */ /* 0x000fea0003800000 */
[----:B------:R-:W-:Y:S02]  /*af20*/  R2UR UR4, R0 ;  /* 0x00000000000472ca */ /* 0x000fe400000e0000 */
[----:B------:R-:W2:Y:S11]  /*af30*/  S2R R0, SR_SWINHI ;  /* 0x0000000000007919 */ /* 0x000eb60000002f00 */
[----:B-1----:R-:W1:Y:S01]  /*af40*/  LDTM.x16 R4, tmem[UR4] ;  /* 0x00000004000479ee */ /* 0x002e620008240000 */
[----:B------:R-:W4:Y:S02]  /*af50*/  LDCU.64 UR4, c[0x0][0x880] ;  /* 0x00011000ff0477ac */ /* 0x000f240008000a00 */
[----:B----4-:R-:W-:Y:S01]  /*af60*/  UISETP.NE.U32.AND UP0, UPT, UR4, URZ, UPT ;  /* 0x000000ff0400728c */ /* 0x010fe2000bf05070 */
[----:B------:R-:W-:-:S02]  /*af70*/  MOV R2, R60 ;  /* 0x0000003c00027202 */ /* 0x000fc40000000f00 */
[----:B--2---:R-:W-:Y:S01]  /*af80*/  MOV R3, R0 ;  /* 0x0000000000037202 */ /* 0x004fe20000000f00 */
[----:B------:R-:W-:Y:S01]  /*af90*/  UISETP.NE.AND.EX UP0, UPT, UR5, URZ, UPT, UP0 ;  /* 0x000000ff0500728c */ /* 0x000fe2000bf05300 */
        /* <DEDUP_REMOVED lines=25> */
[----:B------:R-:W-:-:S05]  /*b130*/  F2FP.F16.F32.PACK_AB R11, R19, R18 ;  /* 0x00000012130b723e */ /* 0x000fca00000000ff */
[----:B------:R1:W-:Y:S01]  /*b140*/  ST.E.128 desc[UR44][R4.64], R8 ;  /* 0x0000000804007985 */ /* 0x0003e2000c101d2c */
[----:B------:R-:W-:Y:S01]  /*b150*/  @!PT LDS RZ, [RZ] ;  /* 0x00000000fffff984 */ /* 0x000fe20000000800 */
[----:B------:R-:W-:Y:S01]  /*b160*/  @!PT LDS RZ, [RZ] ;  /* 0x00000000fffff984 */ /* 0x000fe20000000800 */
[----:B------:R-:W-:Y:S01]  /*b170*/  @!PT LDS RZ, [RZ] ;  /* 0x00000000fffff984 */ /* 0x000fe20000000800 */
[----:B------:R-:W-:Y:S01]  /*b180*/  @!PT LDS RZ, [RZ] ;  /* 0x00000000fffff984 */ /* 0x000fe20000000800 */
[----:B------:R2:W-:Y:S06]  /*b190*/  MEMBAR.ALL.CTA ;  /* 0x0000000000007992 */ /* 0x0005ec0000008000 */
[----:B--2---:R-:W2:Y:S01]  /*b1a0*/  FENCE.VIEW.ASYNC.S ;  /* 0x00000000000073c6 */ /* 0x004ea20000000000 */
[----:B------:R-:W-:Y:S05]  /*b1b0*/  BRA.U !UP0, `(.L_x_214) ;  /* 0x0000000508347547 */ /* 0x000fea000b800000 */
[C---:B------:R-:W-:Y:S01]  /*b1c0*/  FSETP.GEU.AND P0, PT, R24.reuse, 1.175494350822287508e-38, PT ;  /* 0x008000001800780b */ /* 0x040fe20003f0e000 */
[----:B------:R-:W4:Y:S01]  /*b1d0*/  LDC R7, c[0x0][0x904] ;  /* 0x00024100ff077b82 */ /* 0x000f220000000800 */
[----:B-1----:R-:W-:Y:S01]  /*b1e0*/  MOV R3, 0x3e055027 ;  /* 0x3e05502700037802 */ /* 0x002fe20000000f00 */
[----:B------:R-:W1:Y:S01]  /*b1f0*/  LDCU.64 UR4, c[0x0][0x908] ;  /* 0x00012100ff0477ac */ /* 0x000e620008000a00 */
[----:B------:R-:W-:Y:S01]  /*b200*/  FSEL R6, RZ, -23, P0 ;  /* 0xc1b80000ff067808 */ /* 0x000fe20000000000 */
[----:B------:R-:W-:Y:S08]  /*b210*/  BSSY.RECONVERGENT B0, `(.L_x_214) ;  /* 0x0000047000007945 */ /* 0x000ff00003800200 */
[----:B------:R-:W-:-:S05]  /*b220*/  @!P0 FMUL R24, R24, 8388608 ;  /* 0x4b00000018188820 */ /* 0x000fca0000400000 */
[C---:B------:R-:W-:Y:S02]  /*b230*/  IADD3 R2, PT, PT, R24.reuse, -0x3f2aaaab, RZ ;  /* 0xc0d5555518027810 */ /* 0x040fe40007ffe0ff */
[----:B------:R-:W-:Y:S01]  /*b240*/  ISETP.GT.U32.AND P1, PT, R24, 0x7f7fffff, PT ;  /* 0x7f7fffff1800780c */ /* 0x000fe20003f24070 */
[----:B-1----:R-:W-:Y:S01]  /*b250*/  IMAD.HI.U32 R4, R72, UR4, RZ ;  /* 0x0000000448047c27 */ /* 0x002fe2000f8e00ff */
[----:B------:R-:W-:Y:S01]  /*b260*/  LOP3.LUT R2, R2, 0xff800000, RZ, 0xc0, !PT ;  /* 0xff80000002027812 */ /* 0x000fe200078ec0ff */
[----:B------:R-:W1:Y:S01]  /*b270*/  LDCU UR4, c[0x0][0x380] ;  /* 0x00007000ff0477ac */ /* 0x000e620008000800 */
[----:B----4-:R-:W-:Y:S02]  /*b280*/  ISETP.NE.AND P0, PT, R7, 0x1, PT ;  /* 0x000000010700780c */ /* 0x010fe40003f05270 */
[-C--:B------:R-:W-:Y:S02]  /*b290*/  IADD3 R0, PT, PT, R24, -R2.reuse, RZ ;  /* 0x8000000218007210 */ /* 0x080fe40007ffe0ff */
[----:B------:R-:W-:Y:S01]  /*b2a0*/  SHF.R.U32.HI R5, RZ, UR5, R4 ;  /* 0x00000005ff057c19 */ /* 0x000fe20008011604 */
[----:B------:R-:W4:Y:S01]  /*b2b0*/  LDCU UR5, c[0x0][0x700] ;  /* 0x0000e000ff0577ac */ /* 0x000f220008000800 */
[----:B------:R-:W-:Y:S01]  /*b2c0*/  I2FP.F32.S32 R4, R2 ;  /* 0x0000000200047245 */ /* 0x000fe20000201400 */
[----:B------:R-:W-:Y:S01]  /*b2d0*/  FADD R0, R0, -1 ;  /* 0xbf80000000007421 */ /* 0x000fe20000000000 */
[----:B------:R-:W-:-:S03]  /*b2e0*/  SEL R5, R72, R5, !P0 ;  /* 0x0000000548057207 */ /* 0x000fc60004000000 */
[----:B------:R-:W-:-:S04]  /*b2f0*/  FFMA R3, R0, -R3, 0.14084610342979431152 ;  /* 0x3e1039f600037423 */ /* 0x000fc80000000803 */
[----:B------:R-:W-:-:S04]  /*b300*/  FFMA R3, R0, R3, -0.12148627638816833496 ;  /* 0xbdf8cdcc00037423 */ /* 0x000fc80000000003 */
[----:B------:R-:W-:-:S04]  /*b310*/  FFMA R3, R0, R3, 0.13980610668659210205 ;  /* 0x3e0f295500037423 */ /* 0x000fc80000000003 */
[----:B------:R-:W-:-:S04]  /*b320*/  FFMA R3, R0, R3, -0.16684235632419586182 ;  /* 0xbe2ad8b900037423 */ /* 0x000fc80000000003 */
[----:B------:R-:W-:-:S04]  /*b330*/  FFMA R3, R0, R3, 0.20012299716472625732 ;  /* 0x3e4ced0b00037423 */ /* 0x000fc80000000003 */
[----:B------:R-:W-:-:S04]  /*b340*/  FFMA R3, R0, R3, -0.24999669194221496582 ;  /* 0xbe7fff2200037423 */ /* 0x000fc80000000003 */
[----:B------:R-:W-:-:S04]  /*b350*/  FFMA R3, R0, R3, 0.33333182334899902344 ;  /* 0x3eaaaa7800037423 */ /* 0x000fc80000000003 */
[----:B------:R-:W-:-:S04]  /*b360*/  FFMA R3, R0, R3, -0.5 ;  /* 0xbf00000000037423 */ /* 0x000fc80000000003 */
[----:B------:R-:W-:Y:S01]  /*b370*/  FMUL R2, R0, R3 ;  /* 0x0000000300027220 */ /* 0x000fe20000400000 */
[----:B------:R-:W-:-:S03]  /*b380*/  FFMA R3, R4, 1.1920928955078125e-07, R6 ;  /* 0x3400000004037823 */ /* 0x000fc60000000006 */
[----:B------:R-:W-:Y:S01]  /*b390*/  FFMA R0, R0, R2, R0 ;  /* 0x0000000200007223 */ /* 0x000fe20000000000 */
[----:B------:R-:W-:-:S03]  /*b3a0*/  IADD3 R2, PT, PT, -R5, RZ, RZ ;  /* 0x000000ff05027210 */ /* 0x000fc60007ffe1ff */
[----:B------:R-:W-:Y:S01]  /*b3b0*/  FFMA R0, R3, 0.69314718246459960938, R0 ;  /* 0x3f31721803007823 */ /* 0x000fe20000000000 */
[----:B------:R-:W-:Y:S01]  /*b3c0*/  MOV R3, 0x7f800000 ;  /* 0x7f80000000037802 */ /* 0x000fe20000000f00 */
[----:B------:R-:W-:-:S04]  /*b3d0*/  IMAD R2, R7, R2, R72 ;  /* 0x0000000207027224 */ /* 0x000fc800078e0248 */
[----:B------:R-:W-:Y:S01]  /*b3e0*/  @P1 FFMA R0, R24, R3, +INF ;  /* 0x7f80000018001423 */ /* 0x000fe20000000003 */
[----:B------:R-:W-:Y:S02]  /*b3f0*/  LEA R5, R2, R78, 0x8 ;  /* 0x0000004e02057211 */ /* 0x000fe400078e40ff */
[----:B------:R-:W-:Y:S02]  /*b400*/  FSETP.NEU.AND P1, PT, R24, RZ, PT ;  /* 0x000000ff1800720b */ /* 0x000fe40003f2d000 */
[----:B-1----:R-:W-:Y:S02]  /*b410*/  ISETP.GE.AND P0, PT, R5, UR4, PT ;  /* 0x0000000405007c0c */ /* 0x002fe4000bf06270 */
[----:B------:R-:W-:-:S05]  /*b420*/  FSEL R0, R0, -INF , P1 ;  /* 0xff80000000007808 */ /* 0x000fca0000800000 */
[----:B----4-:R-:W-:-:S06]  /*b430*/  FFMA R25, R25, UR5, R0 ;  /* 0x0000000519197c23 */ /* 0x010fcc0008000000 */
[----:B------:R-:W-:Y:S05]  /*b440*/  @P0 BRA `(.L_x_215) ;  /* 0x00000000008c0947 */ /* 0x000fea0003800000 */
[----:B------:R-:W1:Y:S01]  /*b450*/  LDC R7, c[0x0][0x38c] ;  /* 0x0000e300ff077b82 */ /* 0x000e620000000800 */
[----:B------:R-:W-:Y:S01]  /*b460*/  IABS R4, R74 ;  /* 0x0000004a00047213 */ /* 0x000fe20000000000 */
[----:B------:R-:W4:Y:S01]  /*b470*/  LDCU UR6, c[0x0][0x890] ;  /* 0x00011200ff0677ac */ /* 0x000f220008000800 */
[----:B------:R-:W5:Y:S05]  /*b480*/  LDCU.64 UR4, c[0x0][0x888] ;  /* 0x00011100ff0477ac */ /* 0x000f6a0008000a00 */
[----:B------:R-:W2:Y:S01]  /*b490*/  LDC.64 R8, c[0x0][0x880] ;  /* 0x00022000ff087b82 */ /* 0x000ea20000000a00 */
[----:B-1----:R-:W-:-:S04]  /*b4a0*/  IABS R6, R7 ;  /* 0x0000000700067213 */ /* 0x002fc80000000000 */
[----:B------:R-:W1:Y:S08]  /*b4b0*/  I2F.RP R2, R6 ;  /* 0x0000000600027306 */ /* 0x000e700000209400 */
[----:B-1----:R-:W1:Y:S02]  /*b4c0*/  MUFU.RCP R2, R2 ;  /* 0x0000000200027308 */ /* 0x002e640000001000 */
[----:B-1----:R-:W-:-:S06]  /*b4d0*/  IADD3 R2, PT, PT, R2, 0xffffffe, RZ ;  /* 0x0ffffffe02027810 */ /* 0x002fcc0007ffe0ff */
[----:B------:R1:W3:Y:S02]  /*b4e0*/  F2I.FTZ.U32.TRUNC.NTZ R3, R2 ;  /* 0x0000000200037305 */ /* 0x0002e4000021f000 */
[----:B-1----:R-:W-:Y:S02]  /*b4f0*/  HFMA2 R2, -RZ, RZ, 0, 0 ;  /* 0x00000000ff027431 */ /* 0x002fe400000001ff */
[----:B---3--:R-:W-:-:S04]  /*b500*/  IMAD.MOV R0, RZ, RZ, -R3 ;  /* 0x000000ffff007224 */ /* 0x008fc800078e0a03 */
[----:B------:R-:W-:-:S04]  /*b510*/  IMAD R0, R0, R6, RZ ;  /* 0x0000000600007224 */ /* 0x000fc800078e02ff */
[----:B------:R-:W-:-:S04]  /*b520*/  IMAD.HI.U32 R0, R3, R0, R2 ;  /* 0x0000000003007227 */ /* 0x000fc800078e0002 */
[----:B------:R-:W-:-:S04]  /*b530*/  IMAD.MOV.U32 R2, RZ, RZ, R4 ;  /* 0x000000ffff027224 */ /* 0x000fc800078e0004 */
[----:B------:R-:W-:-:S05]  /*b540*/  IMAD.HI.U32 R0, R0, R2, RZ ;  /* 0x0000000200007227 */ /* 0x000fca00078e00ff */
[----:B------:R-:W-:-:S05]  /*b550*/  IADD3 R3, PT, PT, -R0, RZ, RZ ;  /* 0x000000ff00037210 */ /* 0x000fca0007ffe1ff */
[----:B------:R-:W-:-:S05]  /*b560*/  IMAD R2, R6, R3, R2 ;  /* 0x0000000306027224 */ /* 0x000fca00078e0202 */
[----:B------:R-:W-:-:S13]  /*b570*/  ISETP.GT.U32.AND P0, PT, R6, R2, PT ;  /* 0x000000020600720c */ /* 0x000fda0003f04070 */
[----:B------:R-:W-:Y:S01]  /*b580*/  @!P0 IMAD.IADD R2, R2, 0x1, -R6 ;  /* 0x0000000102028824 */ /* 0x000fe200078e0a06 */
[----:B------:R-:W-:Y:S02]  /*b590*/  @!P0 IADD3 R0, PT, PT, R0, 0x1, RZ ;  /* 0x0000000100008810 */ /* 0x000fe40007ffe0ff */
[----:B------:R-:W-:Y:S02]  /*b5a0*/  ISETP.NE.AND P0, PT, R7, RZ, PT ;  /* 0x000000ff0700720c */ /* 0x000fe40003f05270 */
[----:B------:R-:W-:Y:S02]  /*b5b0*/  ISETP.GE.U32.AND P2, PT, R2, R6, PT ;  /* 0x000000060200720c */ /* 0x000fe40003f46070 */
[----:B------:R-:W-:-:S04]  /*b5c0*/  LOP3.LUT R2, R74, R7, RZ, 0x3c, !PT ;  /* 0x000000074a027212 */ /* 0x000fc800078e3cff */
[----:B------:R-:W-:Y:S01]  /*b5d0*/  ISETP.GE.AND P1, PT, R2, RZ, PT ;  /* 0x000000ff0200720c */ /* 0x000fe20003f26270 */
[----:B----4-:R-:W-:-:S06]  /*b5e0*/  IMAD R2, R77, UR6, R5 ;  /* 0x000000064d027c24 */ /* 0x010fcc000f8e0205 */
[----:B------:R-:W-:-:S06]  /*b5f0*/  @P2 VIADD R0, R0, 0x1 ;  /* 0x0000000100002836 */ /* 0x000fcc0000000000 */
[----:B------:R-:W-:Y:S02]  /*b600*/  @!P1 IADD3 R0, PT, PT, -R0, RZ, RZ ;  /* 0x000000ff00009210 */ /* 0x000fe40007ffe1ff */
[----:B------:R-:W-:-:S04]  /*b610*/  @!P0 LOP3.LUT R0, RZ, R7, RZ, 0x33, !PT ;  /* 0x00000007ff008212 */ /* 0x000fc800078e33ff */
[C---:B------:R-:W-:Y:S01]  /*b620*/  IADD3 R3, PT, PT, -R0.reuse, RZ, RZ ;  /* 0x000000ff00037210 */ /* 0x040fe20007ffe1ff */
[----:B-----5:R-:W-:-:S04]  /*b630*/  IMAD R0, R0, UR5, R2 ;  /* 0x0000000500007c24 */ /* 0x020fc8000f8e0202 */
[----:B------:R-:W-:-:S04]  /*b640*/  IMAD R2, R7, R3, R74 ;  /* 0x0000000307027224 */ /* 0x000fc800078e024a */
[----:B------:R-:W-:-:S04]  /*b650*/  IMAD R2, R2, UR4, R0 ;  /* 0x0000000402027c24 */ /* 0x000fc8000f8e0200 */
[----:B--2---:R-:W-:-:S05]  /*b660*/  IMAD.WIDE R2, R2, 0x4, R8 ;  /* 0x0000000402027825 */ /* 0x004fca00078e0208 */
[----:B------:R1:W-:Y:S02]  /*b670*/  STG.E desc[UR44][R2.64], R25 ;  /* 0x0000001902007986 */ /* 0x0003e4000c10192c */
.L_x_215:
[----:B------:R-:W-:Y:S05]  /*b680*/  BSYNC.RECONVERGENT B0 ;  /* 0x0000000000007941 */ /* 0x000fea0003800200 */
.L_x_214:
[----:B------:R-:W-:Y:S01]  /*b690*/  UISETP.NE.AND UP0, UPT, UR41, URZ, UPT ;  /* 0x000000ff2900728c */ /* 0x000fe2000bf05270 */
[----:B------:R-:W-:-:S08]  /*b6a0*/  NOP ;  /* 0x0000000000007918 */ /* 0x000fd00000000000 */
[----:B------:R-:W-:Y:S05]  /*b6b0*/  BRA.U UP0, `(.L_x_216) ;  /* 0x0000000100087547 */ /* 0x000fea000b800000 */
[----:B------:R-:W-:Y:S05]  /*b6c0*/  BPT.TRAP 0x1 ;  /* 0x000000040000795c */ /* 0x000fea0000300000 */
[----:B------:R-:W-:Y:S05]  /*b6d0*/  BPT.TRAP 0x1 ;  /* 0x000000040000795c */ /* 0x000fea0000300000 */
.L_x_216:
[----:B------:R-:W-:Y:S01]  /*b6e0*/  IADD3 R0, PT, PT, R60, 0x1c0a0, RZ ;  /* 0x0001c0a03c007810 */ /* 0x000fe20007ffe0ff */
[----:B------:R-:W-:-:S03]  /*b6f0*/  UISETP.NE.AND UP0, UPT, UR41, URZ, UPT ;  /* 0x000000ff2900728c */ /* 0x000fc6000bf05270 */
[----:B------:R-:W-:-:S04]  /*b700*/  PRMT R0, R62, 0x654, R0 ;  /* 0x000006543e007816 */ /* 0x000fc80000000000 */
[----:B--2---:R2:W-:Y:S02]  /*b710*/  SYNCS.ARRIVE.TRANS64.RED.A1T0 RZ, [R0+URZ], RZ ;  /* 0x000000ff00ff79a7 */ /* 0x0045e400081004ff */
[----:B------:R-:W-:Y:S05]  /*b720*/  BRA.U UP0, `(.L_x_217) ;  /* 0x0000000100047547 */ /* 0x000fea000b800000 */
[----:B------:R-:W-:Y:S05]  /*b730*/  BPT.TRAP 0x1 ;  /* 0x000000040000795c */ /* 0x000fea0000300000 */
.L_x_217:
[----:B------:R4:W-:Y:S01]  /*b740*/  SYNCS.ARRIVE.TRANS64.A1T0 RZ, [R60+URZ+0x1c0b0], RZ ;  /* 0x01c0b0ff3cff79a7 */ /* 0x0009e200081000ff */
[----:B------:R-:W-:-:S09]  /*b750*/  UISETP.NE.AND UP0, UPT, UR39, URZ, UPT ;  /* 0x000000ff2700728c */ /* 0x000fd2000bf05270 */
[----:B------:R-:W-:Y:S05]  /*b760*/  BRA.U !UP0, `(.L_x_218) ;  /* 0x0000000108047547 */ /* 0x000fea000b800000 */
[----:B------:R-:W-:Y:S05]  /*b770*/  BPT.TRAP 0x1 ;  /* 0x000000040000795c */ /* 0x000fea0000300000 */
.L_x_218:
[----:B------:R-:W-:Y:S01]  /*b780*/  ULOP3.LUT UR4, UR42, 0x1, URZ, 0x3c, !UPT ;  /* 0x000000012a047892 */ /* 0x000fe2000f8e3cff */
[----:B-1----:R-:W-:-:S05]  /*b790*/  LOP3.LUT R2, R23, 0x80, RZ, 0xfc, !PT ;  /* 0x0000008017027812 */ /* 0x002fca00078efcff */
[----:B--2---:R-:W-:-:S05]  /*b7a0*/  IMAD.U32 R0, RZ, RZ, UR4 ;  /* 0x00000004ff007e24 */ /* 0x004fca000f8e00ff */
[----:B------:R-:W-:-:S04]  /*b7b0*/  SHF.L.U32 R0, R0, 0x1f, RZ ;  /* 0x0000001f00007819 */ /* 0x000fc800000006ff */
[----:B------:R-:W1:Y:S02]  /*b7c0*/  SYNCS.PHASECHK.TRANS64.TRYWAIT P0, [R60+URZ+0x1c080], R0 ;  /* 0x01c080003c0075a7 */ /* 0x000e6400080011ff */
[----:B-1----:R-:W-:Y:S05]  /*b7d0*/  @!P0 BRA `(.L_x_219) ;  /* 0x000000a0001c8947 */ /* 0x002fea0003800000 */
.L_x_417:
[----:B------:R-:W-:Y:S01]  /*b7e0*/  R2UR UR4, R2 ;  /* 0x00000000020472ca */ /* 0x000fe200000e0000 */
[----:B------:R-:W-:-:S12]  /*b7f0*/  UISETP.NE.AND UP0, UPT, UR39, URZ, UPT ;  /* 0x000000ff2700728c */ /* 0x000fd8000bf05270 */
[----:B------:R-:W2:Y:S02]  /*b800*/  LDTM.x2 R24, tmem[UR4] ;  /* 0x00000004001879ee */ /* 0x000ea400080c0000 */
[----:B--2---:R-:W-:Y:S05]  /*b810*/  BRA.U !UP0, `(.L_x_220) ;  /* 0x0000000108047547 */ /* 0x004fea000b800000 */
[----:B------:R-:W-:Y:S05]  /*b820*/  BPT.TRAP 0x1 ;  /* 0x000000040000795c */ /* 0x000fea0000300000 */
.L_x_220:
[----:B-1----:R-:W-:Y:S01]  /*b830*/  PRMT R0, R62, 0x654, R32 ;  /* 0x000006543e007816 */ /* 0x002fe20000000020 */
[----:B------:R-:W-:-:S03]  /*b840*/  UISETP.NE.AND UP0, UPT, UR41, URZ, UPT ;  /* 0x000000ff2900728c */ /* 0x000fc6000bf05270 */
[----:B------:R1:W-:Y:S06]  /*b850*/  SYNCS.ARRIVE.TRANS64.RED.A1T0 RZ, [R0+URZ], RZ ;  /* 0x000000ff00ff79a7 */ /* 0x0003ec00081004ff */
[----:B------:R-:W-:Y:S05]  /*b860*/  BRA.U UP0, `(.L_x_221) ;  /* 0x0000000100047547 */ /* 0x000fea000b800000 */
[----:B------:R-:W-:Y:S05]  /*b870*/  BPT.TRAP 0x1 ;  /* 0x000000040000795c */ /* 0x000fea0000300000 */
.L_x_221:
[----:B-1----:R-:W-:-:S04]  /*b880*/  MOV R0, UR43 ;  /* 0x0000002b00007c02 */ /* 0x002fc80008000f00 */
[----:B------:R-:W-:-:S04]  /*b890*/  SHF.L.U32 R0, R0, 0x1f, RZ ;  /* 0x0000001f00007819 */ /* 0x000fc800000006ff */
[----:B------:R-:W1:Y:S02]  /*b8a0*/  SYNCS.PHASECHK.TRANS64.TRYWAIT P0, [R60+URZ+0x1c098], R0 ;  /* 0x01c098003c0075a7 */ /* 0x000e6400080011ff */
[----:B-1----:R-:W-:Y:S05]  /*b8b0*/  @!P0 BRA `(.L_x_222) ;  /* 0x0000009c00f88947 */ /* 0x002fea0003800000 */
.L_x_418:
[----:B------:R-:W-:-:S09]  /*b8c0*/  UISETP.NE.AND UP0, UPT, UR41, URZ, UPT ;  /* 0x000000ff2900728c */ /* 0x000fd2000bf05270 */
[----:B------:R-:W-:Y:S05]  /*b8d0*/  BRA.U UP0, `(.L_x_223) ;  /* 0x0000000100047547 */ /* 0x000fea000b800000 */
[----:B------:R-:W-:Y:S05]  /*b8e0*/  BPT.TRAP 0x1 ;  /* 0x000000040000795c */ /* 0x000fea0000300000 */
.L_x_223:
[----:B------:R-:W-:Y:S01]  /*b8f0*/  SHF.L.U32 R2, R75, 0x1f, RZ ;  /* 0x0000001f4b027819 */ /* 0x000fe200000006ff */
[----:B-1----:R1:W2:Y:S01]  /*b900*/  MUFU.RCP R0, R24 ;  /* 0x0000001800007308 */ /* 0x0022a20000001000 */
[----:B------:R-:W-:Y:S02]  /*b910*/  BSSY B0, `(.L_x_224) ;  /* 0x0000003000007945 */ /* 0x000fe40003800000 */
[----:B------:R-:W5:Y:S02]  /*b920*/  SYNCS.PHASECHK.TRANS64.TRYWAIT P0, [R60+URZ+0x1c0c8], R2 ;  /* 0x01c0c8023c0075a7 */ /* 0x000f6400080011ff */
[----:B-12--5:R-:W-:Y:S05]  /*b930*/  @!P0 BRA `(.L_x_225) ;  /* 0x0000009c00ec8947 */ /* 0x026fea0003800000 */
.L_x_419:
[----:B------:R-:W-:Y:S05]  /*b940*/  BSYNC B0 ;  /* 0x0000000000007941 */ /* 0x000fea0003800000 */
.L_x_224:
[----:B------:R-:W2:Y:S01]  /*b950*/  LDCU UR4, c[0x0][0x708] ;  /* 0x0000e100ff0477ac */ /* 0x000ea20008000800 */
[----:B-1----:R-:W-:-:S04]  /*b960*/  FFMA R2, -R24, R0, 1 ;  /* 0x3f80000018027423 */ /* 0x002fc80000000100 */
[----:B------:R-:W-:Y:S01]  /*b970*/  FFMA R0, R0, R2, R0 ;  /* 0x0000000200007223 */ /* 0x000fe20000000000 */
[----:B--2---:R-:W-:-:S03]  /*b980*/  MOV R2, UR4 ;  /* 0x0000000400027c02 */ /* 0x004fc60008000f00 */
[----:B------:R-:W-:Y:S01]  /*b990*/  FFMA R22, R0, UR4, RZ ;  /* 0x0000000400167c23 */ /* 0x000fe200080000ff */
[----:B------:R1:W2:Y:S03]  /*b9a0*/  FCHK P0, R2, R24 ;  /* 0x0000001802007302 */ /* 0x0002a60000000000 */
[----:B-1----:R-:W-:-:S04]  /*b9b0*/  FFMA R2, -R24, R22, UR4 ;  /* 0x0000000418027e23 */ /* 0x002fc80008000116 */
[----:B------:R-:W-:Y:S01]  /*b9c0*/  FFMA R22, R0, R2, R22 ;  /* 0x0000000200167223 */ /* 0x000fe20000000016 */
[----:B--2---:R-:W-:Y:S06]  /*b9d0*/  @!P0 BRA `(.L_x_226) ;  /* 0x0000000000108947 */ /* 0x004fec0003800000 */
[----:B------:R-:W-:Y:S02]  /*b9e0*/  MOV R0, R24 ;  /* 0x0000001800007202 */ /* 0x000fe40000000f00 */
[----:B------:R-:W-:Y:S02]  /*b9f0*/  MOV R8, 0xba10 ;  /* 0x0000ba1000087802 */ /* 0x000fe40000000f00 */
[----:B---34-:R-:W-:Y:S05]  /*ba00*/  CALL.REL.NOINC `($__internal_3_$__cuda_sm3x_div_rn_noftz_f32_slowpath) ;  /* 0x000000a800607944 */ /* 0x018fea0003c00000 */
[----:B------:R-:W-:-:S07]  /*ba10*/  MOV R22, R0 ;  /* 0x0000000000167202 */ /* 0x000fce0000000f00 */
.L_x_226:
[----:B------:R-:W-:Y:S01]  /*ba20*/  LOP3.LUT R0, R23, 0x180, RZ, 0xfc, !PT ;  /* 0x0000018017007812 */ /* 0x000fe200078efcff */
[----:B------:R-:W-:Y:S05]  /*ba30*/  WARPSYNC.ALL ;  /* 0x0000000000007948 */ /* 0x000fea0003800000 */
[----:B------:R-:W-:Y:S02]  /*ba40*/  R2UR UR4, R0 ;  /* 0x00000000000472ca */ /* 0x000fe400000e0000 */
[----:B------:R-:W1:Y:S11]  /*ba50*/  S2R R0, SR_SWINHI ;  /* 0x0000000000007919 */ /* 0x000e760000002f00 */
[----:B------:R-:W2:Y:S01]  /*ba60*/  LDTM.x16 R4, tmem[UR4] ;  /* 0x00000004000479ee */ /* 0x000ea20008240000 */
[----:B------:R-:W-:-:S02]  /*ba70*/  MOV R2, R60 ;  /* 0x0000003c00027202 */ /* 0x000fc40000000f00 */
[----:B-1----:R-:W-:Y:S01]  /*ba80*/  MOV R3, R0 ;  /* 0x0000000000037202 */ /* 0x002fe20000000f00 */
[----:B--2---:R-:W-:Y:S02]  /*ba90*/  FMUL2 R28, R22.F32, R4.F32x2.HI_LO ;  /* 0x00000004161c724a */ /* 0x004fe40000040000 */
        /* <DEDUP_REMOVED lines=33> */
[----:B------:R-:W3:Y:S01]  /*bcb0*/  LDC.64 R2, c[0x4][R2] ;  /* 0x0100000002027b82 */ /* 0x000ee20000000a00 */
        /* <DEDUP_REMOVED lines=10> */
.L_x_227:
        /* <DEDUP_REMOVED lines=52> */
.L_x_228:
        /* <DEDUP_REMOVED lines=52> */
.L_x_229:
[----:B------:R-:W2:Y:S01]  /*c3e0*/  LDCU.64 UR4, c[0x0][0x880] ;  /* 0x00011000ff0477ac */ /* 0x000ea20008000a00 */
[----:B------:R-:W-:Y:S01]  /*c3f0*/  LOP3.LUT R0, R23, 0x1b0, RZ, 0xfc, !PT ;  /* 0x000001b017007812 */ /* 0x000fe200078efcff */
[----:B------:R-:W5:Y:S01]  /*c400*/  S2R R20, SR_SWINHI ;  /* 0x0000000000147919 */ /* 0x000f620000002f00 */
[----:B--2---:R-:W-:-:S04]  /*c410*/  ISETP.NE.U32.AND P0, PT, RZ, UR4, PT ;  /* 0x00000004ff007c0c */ /* 0x004fc8000bf05070 */
[----:B------:R-:W-:Y:S01]  /*c420*/  ISETP.NE.AND.EX P0, PT, RZ, UR5, PT, P0 ;  /* 0x00000005ff007c0c */ /* 0x000fe2000bf05300 */
[----:B------:R-:W-:Y:S05]  /*c430*/  WARPSYNC.ALL ;  /* 0x0000000000007948 */ /* 0x000fea0003800000 */
[----:B------:R-:W-:Y:S02]  /*c440*/  R2UR UR4, R0 ;  /* 0x00000000000472ca */ /* 0x000fe400000e0000 */
[----:B-1----:R-:W-:Y:S02]  /*c450*/  MOV R2, R60 ;  /* 0x0000003c00027202 */ /* 0x002fe40000000f00 */
[----:B-----5:R-:W-:-:S03]  /*c460*/  MOV R3, R20 ;  /* 0x0000001400037202 */ /* 0x020fc60000000f00 */
[----:B------:R-:W-:-:S06]  /*c470*/  IMAD.WIDE.U32 R2, R33, 0x2, R2 ;  /* 0x0000000221027825 */ /* 0x000fcc00078e0002 */
[----:B------:R-:W1:Y:S01]  /*c480*/  LDTM.x16 R4, tmem[UR4] ;  /* 0x00000004000479ee */ /* 0x000e620008240000 */
[----:B------:R-:W-:Y:S01]  /*c490*/  IADD3 R0, P2, PT, R2, 0x18070, RZ ;  /* 0x0001807002007810 */ /* 0x000fe20007f5e0ff */
[----:B-1----:R-:W-:Y:S01]  /*c4a0*/  FMUL2 R30, R22.F32, R4.F32x2.HI_LO ;  /* 0x00000004161e724a */ /* 0x002fe20000040000 */
[----:B------:R-:W-:Y:S01]  /*c4b0*/  IADD3 R4, P1, PT, R2, 0x18060, RZ ;  /* 0x0001806002047810 */ /* 0x000fe20007f3e0ff */
[C---:B------:R-:W-:Y:S02]  /*c4c0*/  FMUL2 R26, R22.reuse.F32, R8.F32x2.HI_LO ;  /* 0x00000008161a724a */ /* 0x040fe40000040000 */
[C---:B------:R-:W-:Y:S02]  /*c4d0*/  FMUL2 R20, R22.reuse.F32, R10.F32x2.HI_LO ;  /* 0x0000000a1614724a */ /* 0x040fe40000040000 */
[----:B------:R-:W-:Y:S02]  /*c4e0*/  IMAD.X R5, RZ, RZ, R3, P1 ;  /* 0x000000ffff057224 */ /* 0x000fe400008e0603 */
[----:B------:R-:W-:-:S02]  /*c4f0*/  FMUL2 R8, R22.F32, R12.F32x2.HI_LO ;  /* 0x0000000c1608724a */ /* 0x000fc40000040000 */
[----:B------:R-:W-:Y:S02]  /*c500*/  IMAD.X R3, RZ, RZ, R3, P2 ;  /* 0x000000ffff037224 */ /* 0x000fe400010e0603 */
[C---:B------:R-:W-:Y:S01]  /*c510*/  FMUL2 R28, R22.reuse.F32, R6.F32x2.HI_LO ;  /* 0x00000006161c724a */ /* 0x040fe20000040000 */
[----:B------:R-:W-:Y:S01]  /*c520*/  F2FP.F16.F32.PACK_AB R12, R31, R30 ;  /* 0x0000001e1f0c723e */ /* 0x000fe200000000ff */
[----:B------:R-:W-:Y:S01]  /*c530*/  FMUL2 R10, R22.F32, R14.F32x2.HI_LO ;  /* 0x0000000e160a724a */ /* 0x000fe20000040000 */
[----:B------:R-:W-:Y:S01]  /*c540*/  SHF.R.U64 R6, R4, 0x3, R5 ;  /* 0x0000000304067819 */ /* 0x000fe20000001205 */
[----:B------:R-:W-:Y:S01]  /*c550*/  FMUL2 R16, R22.F32, R16.F32x2.HI_LO ;  /* 0x000000101610724a */ /* 0x000fe20000040000 */
[----:B------:R-:W-:Y:S01]  /*c560*/  SHF.R.U64 R2, R0, 0x3, R3 ;  /* 0x0000000300027819 */ /* 0x000fe20000001203 */
[----:B------:R-:W-:Y:S01]  /*c570*/  FMUL2 R18, R22.F32, R18.F32x2.HI_LO ;  /* 0x000000121612724a */ /* 0x000fe20000040000 */
[----:B------:R-:W-:Y:S02]  /*c580*/  F2FP.F16.F32.PACK_AB R8, R9, R8 ;  /* 0x000000080908723e */ /* 0x000fe400000000ff */
[----:B------:R-:W-:-:S02]  /*c590*/  LOP3.LUT R4, R4, 0x70, R6, 0x78, !PT ;  /* 0x0000007004047812 */ /* 0x000fc400078e7806 */
[----:B------:R-:W-:Y:S02]  /*c5a0*/  F2FP.F16.F32.PACK_AB R13, R29, R28 ;  /* 0x0000001c1d0d723e */ /* 0x000fe400000000ff */
[----:B------:R-:W-:Y:S02]  /*c5b0*/  F2FP.F16.F32.PACK_AB R14, R27, R26 ;  /* 0x0000001a1b0e723e */ /* 0x000fe400000000ff */
[----:B------:R-:W-:Y:S02]  /*c5c0*/  F2FP.F16.F32.PACK_AB R15, R21, R20 ;  /* 0x00000014150f723e */ /* 0x000fe400000000ff */
[----:B------:R-:W-:Y:S02]  /*c5d0*/  F2FP.F16.F32.PACK_AB R9, R11, R10 ;  /* 0x0000000a0b09723e */ /* 0x000fe400000000ff */
[----:B------:R-:W-:Y:S01]  /*c5e0*/  LOP3.LUT R2, R0, 0x70, R2, 0x78, !PT ;  /* 0x0000007000027812 */ /* 0x000fe200078e7802 */
[----:B------:R1:W-:Y:S01]  /*c5f0*/  ST.E.128 desc[UR44][R4.64], R12 ;  /* 0x0000000c04007985 */ /* 0x0003e2000c101d2c */
[----:B------:R-:W-:-:S02]  /*c600*/  F2FP.F16.F32.PACK_AB R10, R17, R16 ;  /* 0x00000010110a723e */ /* 0x000fc400000000ff */
        /* <DEDUP_REMOVED lines=8> */
[----:B------:R-:W-:Y:S05]  /*c690*/  @!P0 BRA `(.L_x_230) ;  /* 0x0000000400388947 */ /* 0x000fea0003800000 */
[C---:B------:R-:W-:Y:S01]  /*c6a0*/  FSETP.GEU.AND P1, PT, R24.reuse, 1.175494350822287508e-38, PT ;  /* 0x008000001800780b */ /* 0x040fe20003f2e000 */
[----:B------:R-:W5:Y:S01]  /*c6b0*/  LDC R7, c[0x0][0x904] ;  /* 0x00024100ff077b82 */ /* 0x000f620000000800 */
[----:B-1----:R-:W-:Y:S01]  /*c6c0*/  MOV R3, 0x3e055027 ;  /* 0x3e05502700037802 */ /* 0x002fe20000000f00 */
[----:B------:R-:W1:Y:S01]  /*c6d0*/  LDCU.64 UR4, c[0x0][0x908] ;  /* 0x00012100ff0477ac */ /* 0x000e620008000a00 */
[----:B------:R-:W-:Y:S01]  /*c6e0*/  FSEL R6, RZ, -23, P1 ;  /* 0xc1b80000ff067808 */ /* 0x000fe20000800000 */
[----:B------:R-:W-:Y:S08]  /*c6f0*/  BSSY.RECONVERGENT B0, `(.L_x_230) ;  /* 0x0000048000007945 */ /* 0x000ff00003800200 */
[----:B------:R-:W-:-:S05]  /*c700*/  @!P1 FMUL R24, R24, 8388608 ;  /* 0x4b00000018189820 */ /* 0x000fca0000400000 */
[C---:B------:R-:W-:Y:S02]  /*c710*/  IADD3 R2, PT, PT, R24.reuse, -0x3f2aaaab, RZ ;  /* 0xc0d5555518027810 */ /* 0x040fe40007ffe0ff */
[----:B------:R-:W-:Y:S01]  /*c720*/  FSETP.NEU.AND P1, PT, R24, RZ, PT ;  /* 0x000000ff1800720b */ /* 0x000fe20003f2d000 */
[----:B-1----:R-:W-:Y:S01]  /*c730*/  IMAD.HI.U32 R4, R72, UR4, RZ ;  /* 0x0000000448047c27 */ /* 0x002fe2000f8e00ff */
[----:B------:R-:W-:Y:S01]  /*c740*/  LOP3.LUT R2, R2, 0xff800000, RZ, 0xc0, !PT ;  /* 0xff80000002027812 */ /* 0x000fe200078ec0ff */
[----:B------:R-:W1:Y:S01]  /*c750*/  LDCU UR4, c[0x0][0x380] ;  /* 0x00007000ff0477ac */ /* 0x000e620008000800 */
[----:B-----5:R-:W-:Y:S02]  /*c760*/  ISETP.NE.AND P0, PT, R7, 0x1, PT ;  /* 0x000000010700780c */ /* 0x020fe40003f05270 */
[----:B------:R-:W-:Y:S02]  /*c770*/  IADD3 R0, PT, PT, R24, -R2, RZ ;  /* 0x8000000218007210 */ /* 0x000fe40007ffe0ff */
[----:B------:R-:W-:Y:S01]  /*c780*/  SHF.R.U32.HI R4, RZ, UR5, R4 ;  /* 0x00000005ff047c19 */ /* 0x000fe20008011604 */
[----:B------:R-:W5:Y:S02]  /*c790*/  LDCU UR5, c[0x0][0x700] ;  /* 0x0000e000ff0577ac */ /* 0x000f640008000800 */
[----:B------:R-:W-:Y:S01]  /*c7a0*/  FADD R0, R0, -1 ;  /* 0xbf80000000007421 */ /* 0x000fe20000000000 */
[----:B------:R-:W-:-:S02]  /*c7b0*/  SEL R5, R72, R4, !P0 ;  /* 0x0000000448057207 */ /* 0x000fc40004000000 */
[----:B------:R-:W-:Y:S01]  /*c7c0*/  I2FP.F32.S32 R4, R2 ;  /* 0x0000000200047245 */ /* 0x000fe20000201400 */
[----:B------:R-:W-:Y:S01]  /*c7d0*/  FFMA R3, R0, -R3, 0.14084610342979431152 ;  /* 0x3e1039f600037423 */ /* 0x000fe20000000803 */
[----:B------:R-:W-:Y:S02]  /*c7e0*/  IADD3 R5, PT, PT, -R5, RZ, RZ ;  /* 0x000000ff05057210 */ /* 0x000fe40007ffe1ff */
[----:B------:R-:W-:Y:S01]  /*c7f0*/  ISETP.GT.U32.AND P0, PT, R24, 0x7f7fffff, PT ;  /* 0x7f7fffff1800780c */ /* 0x000fe20003f04070 */
[----:B------:R-:W-:Y:S01]  /*c800*/  FFMA R3, R0, R3, -0.12148627638816833496 ;  /* 0xbdf8cdcc00037423 */ /* 0x000fe20000000003 */
[----:B------:R-:W-:-:S03]  /*c810*/  FFMA R4, R4, 1.1920928955078125e-07, R6 ;  /* 0x3400000004047823 */ /* 0x000fc60000000006 */
[----:B------:R-:W-:-:S04]  /*c820*/  FFMA R3, R0, R3, 0.13980610668659210205 ;  /* 0x3e0f295500037423 */ /* 0x000fc80000000003 */
[----:B------:R-:W-:-:S04]  /*c830*/  FFMA R3, R0, R3, -0.16684235632419586182 ;  /* 0xbe2ad8b900037423 */ /* 0x000fc80000000003 */
[----:B------:R-:W-:-:S04]  /*c840*/  FFMA R3, R0, R3, 0.20012299716472625732 ;  /* 0x3e4ced0b00037423 */ /* 0x000fc80000000003 */
[----:B------:R-:W-:-:S04]  /*c850*/  FFMA R3, R0, R3, -0.24999669194221496582 ;  /* 0xbe7fff2200037423 */ /* 0x000fc80000000003 */
[----:B------:R-:W-:-:S04]  /*c860*/  FFMA R3, R0, R3, 0.33333182334899902344 ;  /* 0x3eaaaa7800037423 */ /* 0x000fc80000000003 */
[----:B------:R-:W-:-:S04]  /*c870*/  FFMA R3, R0, R3, -0.5 ;  /* 0xbf00000000037423 */ /* 0x000fc80000000003 */
[----:B------:R-:W-:Y:S01]  /*c880*/  FMUL R2, R0, R3 ;  /* 0x0000000300027220 */ /* 0x000fe20000400000 */
[----:B------:R-:W-:-:S03]  /*c890*/  MOV R3, 0x7f800000 ;  /* 0x7f80000000037802 */ /* 0x000fc60000000f00 */
[----:B------:R-:W-:Y:S01]  /*c8a0*/  FFMA R0, R0, R2, R0 ;  /* 0x0000000200007223 */ /* 0x000fe20000000000 */
[----:B------:R-:W-:-:S03]  /*c8b0*/  IMAD R2, R7, R5, R72 ;  /* 0x0000000507027224 */ /* 0x000fc600078e0248 */
[----:B------:R-:W-:Y:S01]  /*c8c0*/  FFMA R0, R4, 0.69314718246459960938, R0 ;  /* 0x3f31721804007823 */ /* 0x000fe20000000000 */
[----:B------:R-:W-:Y:S01]  /*c8d0*/  @P0 FFMA R0, R24, R3, +INF ;  /* 0x7f80000018000423 */ /* 0x000fe20000000003 */
[----:B------:R-:W-:-:S04]  /*c8e0*/  LEA R2, R2, R78, 0x8 ;  /* 0x0000004e02027211 */ /* 0x000fc800078e40ff */
[----:B------:R-:W-:Y:S02]  /*c8f0*/  IADD3 R5, PT, PT, R2, 0x80, RZ ;  /* 0x0000008002057810 */ /* 0x000fe40007ffe0ff */
[----:B------:R-:W-:Y:S02]  /*c900*/  FSEL R0, R0, -INF , P1 ;  /* 0xff80000000007808 */ /* 0x000fe40000800000 */
[----:B-1----:R-:W-:-:S03]  /*c910*/  ISETP.GE.AND P0, PT, R5, UR4, PT ;  /* 0x0000000405007c0c */ /* 0x002fc6000bf06270 */
[----:B-----5:R-:W-:-:S10]  /*c920*/  FFMA R25, R25, UR5, R0 ;  /* 0x0000000519197c23 */ /* 0x020fd40008000000 */
[----:B------:R-:W-:Y:S05]  /*c930*/  @P0 BRA `(.L_x_231) ;  /* 0x00000000008c0947 */ /* 0x000fea0003800000 */
[----:B------:R-:W1:Y:S01]  /*c940*/  LDC R7, c[0x0][0x38c] ;  /* 0x0000e300ff077b82 */ /* 0x000e620000000800 */
[----:B------:R-:W-:Y:S01]  /*c950*/  IABS R4, R74 ;  /* 0x0000004a00047213 */ /* 0x000fe20000000000 */
[----:B------:R-:W5:Y:S01]  /*c960*/  LDCU UR6, c[0x0][0x890] ;  /* 0x00011200ff0677ac */ /* 0x000f620008000800 */
[----:B------:R-:W2:Y:S05]  /*c970*/  LDCU.64 UR4, c[0x0][0x888] ;  /* 0x00011100ff0477ac */ /* 0x000eaa0008000a00 */
[----:B------:R-:W3:Y:S01]  /*c980*/  LDC.64 R8, c[0x0][0x880] ;  /* 0x00022000ff087b82 */ /* 0x000ee20000000a00 */
[----:B-1----:R-:W-:-:S04]  /*c990*/  IABS R6, R7 ;  /* 0x0000000700067213 */ /* 0x002fc80000000000 */
[----:B------:R-:W1:Y:S08]  /*c9a0*/  I2F.RP R2, R6 ;  /* 0x0000000600027306 */ /* 0x000e700000209400 */
[----:B-1----:R-:W1:Y:S02]  /*c9b0*/  MUFU.RCP R2, R2 ;  /* 0x0000000200027308 */ /* 0x002e640000001000 */
[----:B-1----:R-:W-:-:S06]  /*c9c0*/  IADD3 R2, PT, PT, R2, 0xffffffe, RZ ;  /* 0x0ffffffe02027810 */ /* 0x002fcc0007ffe0ff */
[----:B------:R1:W4:Y:S02]  /*c9d0*/  F2I.FTZ.U32.TRUNC.NTZ R3, R2 ;  /* 0x0000000200037305 */ /* 0x000324000021f000 */
[----:B-1----:R-:W-:Y:S02]  /*c9e0*/  HFMA2 R2, -RZ, RZ, 0, 0 ;  /* 0x00000000ff027431 */ /* 0x002fe400000001ff */
[----:B----4-:R-:W-:-:S04]  /*c9f0*/  IMAD.MOV R0, RZ, RZ, -R3 ;  /* 0x000000ffff007224 */ /* 0x010fc800078e0a03 */
        /* <DEDUP_REMOVED lines=13> */
[----:B-----5:R-:W-:-:S06]  /*cad0*/  IMAD R2, R77, UR6, R5 ;  /* 0x000000064d027c24 */ /* 0x020fcc000f8e0205 */
[----:B------:R-:W-:-:S06]  /*cae0*/  @P2 VIADD R0, R0, 0x1 ;  /* 0x0000000100002836 */ /* 0x000fcc0000000000 */
[----:B------:R-:W-:Y:S02]  /*caf0*/  @!P1 IADD3 R0, PT, PT, -R0, RZ, RZ ;  /* 0x000000ff00009210 */ /* 0x000fe40007ffe1ff */
[----:B------:R-:W-:-:S04]  /*cb00*/  @!P0 LOP3.LUT R0, RZ, R7, RZ, 0x33, !PT ;  /* 0x00000007ff008212 */ /* 0x000fc800078e33ff */
[C---:B------:R-:W-:Y:S01]  /*cb10*/  IADD3 R3, PT, PT, -R0.reuse, RZ, RZ ;  /* 0x000000ff00037210 */ /* 0x040fe20007ffe1ff */
[----:B--2---:R-:W-:-:S04]  /*cb20*/  IMAD R0, R0, UR5, R2 ;  /* 0x0000000500007c24 */ /* 0x004fc8000f8e0202 */
[----:B------:R-:W-:-:S04]  /*cb30*/  IMAD R2, R7, R3, R74 ;  /* 0x0000000307027224 */ /* 0x000fc800078e024a */
[----:B------:R-:W-:-:S04]  /*cb40*/  IMAD R2, R2, UR4, R0 ;  /* 0x0000000402027c24 */ /* 0x000fc8000f8e0200 */
[----:B---3--:R-:W-:-:S05]  /*cb50*/  IMAD.WIDE R2, R2, 0x4, R8 ;  /* 0x0000000402027825 */ /* 0x008fca00078e0208 */
[----:B------:R1:W-:Y:S02]  /*cb60*/  STG.E desc[UR44][R2.64], R25 ;  /* 0x0000001902007986 */ /* 0x0003e4000c10192c */
.L_x_231:
[----:B------:R-:W-:Y:S05]  /*cb70*/  BSYNC.RECONVERGENT B0 ;  /* 0x0000000000007941 */ /* 0x000fea0003800200 */
.L_x_230:
[----:B------:R-:W-:Y:S01]  /*cb80*/  UISETP.NE.AND UP0, UPT, UR41, URZ, UPT ;  /* 0x000000ff2900728c */ /* 0x000fe2000bf05270 */
[----:B------:R-:W-:-:S08]  /*cb90*/  NOP ;  /* 0x0000000000007918 */ /* 0x000fd00000000000 */
[----:B------:R-:W-:Y:S05]  /*cba0*/  BRA.U UP0, `(.L_x_232) ;  /* 0x0000000100087547 */ /* 0x000fea000b800000 */
[----:B------:R-:W-:Y:S05]  /*cbb0*/  BPT.TRAP 0x1 ;  /* 0x000000040000795c */ /* 0x000fea0000300000 */
[----:B------:R-:W-:Y:S05]  /*cbc0*/  BPT.TRAP 0x1 ;  /* 0x000000040000795c */ /* 0x000fea0000300000 */
.L_x_232:
[----:B------:R-:W-:Y:S01]  /*cbd0*/  IADD3 R0, PT, PT, R60, 0x1c0a8, RZ ;  /* 0x0001c0a83c007810 */ /* 0x000fe20007ffe0ff */
[----:B------:R-:W-:-:S03]  /*cbe0*/  UISETP.NE.AND UP0, UPT, UR41, URZ, UPT ;  /* 0x000000ff2900728c */ /* 0x000fc6000bf05270 */
[----:B------:R-:W-:-:S04]  /*cbf0*/  PRMT R62, R62, 0x654, R0 ;  /* 0x000006543e3e7816 */ /* 0x000fc80000000000 */
[----:B--2---:R2:W-:Y:S02]  /*cc00*/  SYNCS.ARRIVE.TRANS64.RED.A1T0 RZ, [R62+URZ], RZ ;  /* 0x000000ff3eff79a7 */ /* 0x0045e400081004ff */
[----:B------:R-:W-:Y:S05]  /*cc10*/  BRA.U UP0, `(.L_x_233) ;  /* 0x0000000100047547 */ /* 0x000fea000b800000 */
[----:B------:R-:W-:Y:S05]  /*cc20*/  BPT.TRAP 0x1 ;  /* 0x000000040000795c */ /* 0x000fea0000300000 */
.L_x_233:
[----:B------:R1:W-:Y:S01]  /*cc30*/  SYNCS.ARRIVE.TRANS64.A1T0 RZ, [R60+URZ+0x1c0b8], RZ ;  /* 0x01c0b8ff3cff79a7 */ /* 0x0003e200081000ff */
[----:B------:R-:W-:Y:S01]  /*cc40*/  LOP3.LUT R75, R75, 0x1, RZ, 0x3c, !PT ;  /* 0x000000014b4b7812 */ /* 0x000fe200078e3cff */
[----:B------:R-:W-:Y:S01]  /*cc50*/  ULOP3.LUT UR43, UR43, 0x1, URZ, 0x3c, !UPT ;  /* 0x000000012b2b7892 */ /* 0x000fe2000f8e3cff */
[----:B------:R-:W-:-:S11]  /*cc60*/  IADD3 R56, PT, PT, R61, 0x2, RZ ;  /* 0x000000023d387810 */ /* 0x000fd60007ffe0ff */
.L_x_92:
[----:B------:R-:W-:Y:S05]  /*cc70*/  BSYNC B7 ;  /* 0x0000000000077941 */ /* 0x000fea0003800000 */
.L_x_91:
[----:B------:R-:W5:Y:S01]  /*cc80*/  LDCU UR4, c[0x0][0x900] ;  /* 0x00012000ff0477ac */ /* 0x000f620008000800 */
[----:B------:R-:W-:-:S04]  /*cc90*/  IADD3 R72, PT, PT, R72, UR36, RZ ;  /* 0x0000002448487c10 */ /* 0x000fc8000fffe0ff */
[----:B-----5:R-:W-:-:S13]  /*cca0*/  ISETP.GE.AND P0, PT, R72, UR4, PT ;  /* 0x0000000448007c0c */ /* 0x020fda000bf06270 */
[----:B------:R-:W-:Y:S05]  /*ccb0*/  @!P0 BRA `(.L_x_234) ;  /* 0xffffff7800a08947 */ /* 0x000fea000383ffff */
[----:B------:R-:W-:Y:S05]  /*ccc0*/  BSYNC B8 ;  /* 0x0000000000087941 */ /* 0x000fea0003800000 */
.L_x_90:
[----:B------:R-:W-:Y:S05]  /*ccd0*/  EXIT ;  /* 0x000000000000794d */ /* 0x000fea0003800000 */
.L_x_27:
[----:B------:R-:W-:-:S08]  /*cce0*/  NOP ;  /* 0x0000000000007918 */ /* 0x000fd00000000000 */
[----:B------:R-:W1:Y:S02]  /*ccf0*/  USETMAXREG.TRY_ALLOC.CTAPOOL UP0, 0xc0 ;  /* 0x000000c0000079c8 */ /* 0x000e640008000600 */
[----:B-1----:R-:W-:Y:S05]  /*cd00*/  BRA.U !UP0, `(.L_x_27) ;  /* 0xfffffffd08f47547 */ /* 0x002fea000b83ffff */
[----:B------:R-:W1:Y:S08]  /*cd10*/  LDC R0, c[0x0][0x900] ;  /* 0x00024000ff007b82 */ /* 0x000e700000000800 */
[----:B------:R-:W2:Y:S01]  /*cd20*/  S2UR UR39, SR_CgaCtaId ;  /* 0x00000000002779c3 */ /* 0x000ea20000008800 */
[----:B-1----:R-:W-:-:S13]  /*cd30*/  ISETP.LE.AND P0, PT, R0, UR36, PT ;  /* 0x0000002400007c0c */ /* 0x002fda000bf03270 */
[----:B--2---:R-:W-:Y:S05]  /*cd40*/  @P0 EXIT ;  /* 0x000000000000094d */ /* 0x004fea0003800000 */
[----:B------:R-:W-:Y:S02]  /*cd50*/  UISETP.NE.AND UP0, UPT, UR51, URZ, UPT ;  /* 0x000000ff3300728c */ /* 0x000fe4000bf05270 */
[----:B------:R-:W-:Y:S01]  /*cd60*/  USEL UR42, URZ, 0x8, !UP4 ;  /* 0x00000008ff2a7887 */ /* 0x000fe2000e000000 */
[----:B------:R-:W-:Y:S01]  /*cd70*/  UMOV UR41, 0x400 ;  /* 0x0000040000297882 */ /* 0x000fe20000000000 */
[----:B------:R-:W-:Y:S02]  /*cd80*/  USEL UR44, UR7, UR4, UP0 ;  /* 0x00000004072c7287 */ /* 0x000fe40008000000 */
[----:B------:R-:W-:Y:S02]  /*cd90*/  ULEA UR41, UR39, UR41, 0x18 ;  /* 0x0000002927297291 */ /* 0x000fe4000f8ec0ff */
[----:B------:R-:W-:Y:S02]  /*cda0*/  ULOP3.LUT UR8, UR42, 0x8, URZ, 0x3c, !UPT ;  /* 0x000000082a087892 */ /* 0x000fe4000f8e3cff */
[----:B------:R-:W-:-:S02]  /*cdb0*/  UIADD3 UR42, UPT, UPT, UR42, 0x1c0d0, UR41 ;  /* 0x0001c0d02a2a7890 */ /* 0x000fc4000fffe029 */
[----:B------:R-:W-:Y:S02]  /*cdc0*/  USEL UR43, UR6, UR5, UP0 ;  /* 0x00000005062b7287 */ /* 0x000fe40008000000 */
[----:B------:R-:W-:Y:S02]  /*cdd0*/  USEL UR50, URZ, 0x1, UP4 ;  /* 0x00000001ff327887 */ /* 0x000fe4000a000000 */
[----:B------:R-:W-:Y:S02]  /*cde0*/  ULOP3.LUT UR44, UR44, 0x1, URZ, 0xc0, !UPT ;  /* 0x000000012c2c7892 */ /* 0x000fe4000f8ec0ff */
[----:B------:R-:W-:Y:S01]  /*cdf0*/  UIADD3 UR41, UPT, UPT, UR8, 0x1c0d0, UR41 ;  /* 0x0001c0d008297890 */ /* 0x000fe2000fffe029 */
[----:B------:R-:W-:Y:S01]  /*ce00*/  UMOV UR49, URZ ;  /* 0x000000ff00317c82 */ /* 0x000fe20008000000 */
[----:B------:R-:W-:Y:S01]  /*ce10*/  UMOV UR48, 0x1 ;  /* 0x0000000100307882 */ /* 0x000fe20000000000 */
[----:B------:R-:W-:Y:S01]  /*ce20*/  UMOV UR47, 0x1 ;  /* 0x00000001002f7882 */ /* 0x000fe20000000000 */
[----:B------:R-:W-:-:S08]  /*ce30*/  UMOV UR46, URZ ;  /* 0x000000ff002e7c82 */ /* 0x000fd00008000000 */
.L_x_264:
[----:B-1----:R-:W1:Y:S01]  /*ce40*/  LDCU.64 UR6, c[0x0][0x908] ;  /* 0x00012100ff0677ac */ /* 0x002e620008000a00 */
[----:B--2---:R-:W2:Y:S01]  /*ce50*/  LDCU UR8, c[0x0][0x904] ;  /* 0x00012080ff0877ac */ /* 0x004ea20008000800 */
[----:B------:R-:W3:Y:S01]  /*ce60*/  LDCU.64 UR4, c[0x0][0x380] ;  /* 0x00007000ff0477ac */ /* 0x000ee20008000a00 */
[----:B-1----:R-:W-:Y:S02]  /*ce70*/  UIMAD.WIDE.U32 UR10, UR36, UR6, URZ ;  /* 0x00000006240a72a5 */ /* 0x002fe4000f8e00ff */
[----:B--2---:R-:W-:Y:S02]  /*ce80*/  UISETP.NE.AND UP0, UPT, UR8, 0x1, UPT ;  /* 0x000000010800788c */ /* 0x004fe4000bf05270 */
[----:B------:R-:W-:-:S04]  /*ce90*/  USHF.R.U32.HI UR6, URZ, UR7, UR11 ;  /* 0x00000007ff067299 */ /* 0x000fc8000801160b */
[----:B------:R-:W-:Y:S02]  /*cea0*/  USEL UR6, UR36, UR6, !UP0 ;  /* 0x0000000624067287 */ /* 0x000fe4000c000000 */
[----:B---3--:R-:W-:Y:S02]  /*ceb0*/  UISETP.NE.AND UP0, UPT, UR5, URZ, UPT ;  /* 0x000000ff0500728c */ /* 0x008fe4000bf05270 */
[----:B------:R-:W-:-:S04]  /*cec0*/  UIADD3 UR6, UPT, UPT, -UR6, URZ, URZ ;  /* 0x000000ff06067290 */ /* 0x000fc8000fffe1ff */
[----:B------:R-:W-:-:S04]  /*ced0*/  UIMAD UR6, UR8, UR6, UR36 ;  /* 0x00000006080672a4 */ /* 0x000fc8000f8e0224 */
[----:B------:R-:W-:-:S04]  /*cee0*/  USHF.L.U32 UR6, UR6, 0x8, URZ ;  /* 0x0000000806067899 */ /* 0x000fc800080006ff */
[----:B------:R-:W-:-:S09]  /*cef0*/  UISETP.GE.OR UP0, UPT, UR6, UR4, !UP0 ;  /* 0x000000040600728c */ /* 0x000fd2000c706670 */
[----:B------:R-:W-:Y:S05]  /*cf00*/  BRA.U UP0, `(.L_x_235) ;  /* 0x0000004900807547 */ /* 0x000fea000b800000 */
[----:B------:R-:W-:-:S09]  /*cf10*/  UISETP.NE.AND UP0, UPT, UR44, URZ, UPT ;  /* 0x000000ff2c00728c */ /* 0x000fd2000bf05270 */
[----:B------:R-:W-:Y:S05]  /*cf20*/  BRA.U UP0, `(.L_x_236) ;  /* 0x0000000100047547 */ /* 0x000fea000b800000 */
[----:B------:R-:W-:Y:S05]  /*cf30*/  BPT.TRAP 0x1 ;  /* 0x000000040000795c */ /* 0x000fea0000300000 */
.L_x_236:
[----:B------:R-:W1:Y:S01]  /*cf40*/  S2UR UR4, SR_CgaCtaId ;  /* 0x00000000000479c3 */ /* 0x000e620000008800 */
[----:B------:R-:W-:Y:S01]  /*cf50*/  UISETP.NE.AND UP0, UPT, UR51, URZ, UPT ;  /* 0x000000ff3300728c */ /* 0x000fe2000bf05270 */
[----:B------:R-:W-:Y:S02]  /*cf60*/  UMOV UR6, 0x400 ;  /* 0x0000040000067882 */ /* 0x000fe40000000000 */
[----:B-1----:R-:W-:Y:S02]  /*cf70*/  ULEA UR4, UR4, UR6, 0x18 ;  /* 0x0000000604047291 */ /* 0x002fe4000f8ec0ff */
[----:B------:R-:W-:Y:S02]  /*cf80*/  USEL UR6, UR47, UR48, UP0 ;  /* 0x000000302f067287 */ /* 0x000fe40008000000 */
[----:B------:R-:W-:-:S04]  /*cf90*/  UIADD3 UR7, UPT, UPT, UR4, 0x1c088, URZ ;  /* 0x0001c08804077890 */ /* 0x000fc8000fffe0ff */
[----:B------:R-:W-:Y:S01]  /*cfa0*/  @UP0 UIADD3 UR7, UPT, UPT, UR4, 0x1c078, URZ ;  /* 0x0001c07804070890 */ /* 0x000fe2000fffe0ff */
[----:B------:R-:W-:-:S04]  /*cfb0*/  MOV R0, UR6 ;  /* 0x0000000600007c02 */ /* 0x000fc80008000f00 */
[----:B------:R-:W-:-:S04]  /*cfc0*/  SHF.L.U32 R0, R0, 0x1f, RZ ;  /* 0x0000001f00007819 */ /* 0x000fc800000006ff */
[----:B------:R-:W1:Y:S02]  /*cfd0*/  SYNCS.PHASECHK.TRANS64.TRYWAIT P0, [UR7], R0 ;  /* 0x00000000ff0075a7 */ /* 0x000e640008001107 */
[----:B-1----:R-:W-:Y:S05]  /*cfe0*/  @!P0 BRA `(.L_x_237) ;  /* 0x0000008800548947 */ /* 0x002fea0003800000 */
.L_x_421:
[----:B------:R-:W-:-:S09]  /*cff0*/  UISETP.GE.AND UP0, UPT, UR5, 0x1, UPT ;  /* 0x000000010500788c */ /* 0x000fd2000bf06270 */
[----:B------:R-:W-:Y:S05]  /*d000*/  BRA.U !UP0, `(.L_x_238) ;  /* 0x0000004508b07547 */ /* 0x000fea000b800000 */
[----:B------:R-:W-:Y:S01]  /*d010*/  UIADD3 UR5, UPT, UPT, UR5, 0x7f, URZ ;  /* 0x0000007f05057890 */ /* 0x000fe2000fffe0ff */
[----:B------:R-:W-:Y:S01]  /*d020*/  HFMA2 R178, -RZ, RZ, 0, 0 ;  /* 0x00000000ffb27431 */ /* 0x000fe200000001ff */
[----:B------:R-:W-:Y:S01]  /*d030*/  MOV R156, 0xff800000 ;  /* 0xff800000009c7802 */ /* 0x000fe20000000f00 */
[----:B------:R-:W2:Y:S01]  /*d040*/  LDCU UR37, c[0x0][0x704] ;  /* 0x0000e080ff2577ac */ /* 0x000ea20008000800 */
[----:B------:R-:W-:-:S04]  /*d050*/  USHF.R.S32.HI UR4, URZ, 0x1f, UR5 ;  /* 0x0000001fff047899 */ /* 0x000fc80008011405 */
[----:B------:R-:W-:-:S04]  /*d060*/  ULEA.HI UR4, UR4, UR5, URZ, 0x7 ;  /* 0x0000000504047291 */ /* 0x000fc8000f8f38ff */
[----:B------:R-:W-:-:S12]  /*d070*/  ULEA.HI.SX32 UR45, UR4, 0xffffffff, 0x19 ;  /* 0xffffffff042d7891 */ /* 0x000fd8000f8fcaff */
.L_x_259:
[----:B-1----:R-:W1:Y:S01]  /*d080*/  S2R R3, SR_TID.X ;  /* 0x0000000000037919 */ /* 0x002e620000002100 */
[----:B------:R-:W-:Y:S01]  /*d090*/  UISETP.NE.AND UP0, UPT, UR51, URZ, UPT ;  /* 0x000000ff3300728c */ /* 0x000fe2000bf05270 */
[----:B------:R-:W-:-:S03]  /*d0a0*/  UMOV UR4, 0x20 ;  /* 0x0000002000047882 */ /* 0x000fc60000000000 */
[----:B------:R-:W-:Y:S01]  /*d0b0*/  USEL UR4, UR4, 0xa0, UP0 ;  /* 0x000000a004047887 */ /* 0x000fe20008000000 */
[----:B-1----:R-:W-:-:S05]  /*d0c0*/  IMAD.U32 R2, R3, 0x10000, RZ ;  /* 0x0001000003027824 */ /* 0x002fca00078e00ff */
[----:B------:R-:W-:-:S05]  /*d0d0*/  LOP3.LUT R2, R2, 0x600000, RZ, 0xc0, !PT ;  /* 0x0060000002027812 */ /* 0x000fca00078ec0ff */
[----:B------:R-:W-:Y:S01]  /*d0e0*/  VIADD R0, R2, UR4 ;  /* 0x0000000402007c36 */ /* 0x000fe20008000000 */
[----:B------:R-:W-:Y:S02]  /*d0f0*/  USEL UR4, UR46, UR49, UP0 ;  /* 0x000000312e047287 */ /* 0x000fe40008000000 */
[----:B------:R-:W-:-:S03]  /*d100*/  UISETP.GT.U32.AND UP0, UPT, UR43, 0x1, UPT ;  /* 0x000000012b00788c */ /* 0x000fc6000bf04070 */
[----:B------:R-:W1:Y:S02]  /*d110*/  SHFL.IDX PT, R0, R0, RZ, 0x1f ;  /* 0x00001fff00007589 */ /* 0x000e6400000e0000 */
[----:B-1----:R-:W-:-:S04]  /*d120*/  R2UR UR40, R0 ;  /* 0x00000000002872ca */ /* 0x002fc800000e0000 */
[----:B--2---:R-:W-:Y:S11]  /*d130*/  BRA.U UP0, `(.L_x_239) ;  /* 0x0000000100047547 */ /* 0x004ff6000b800000 */
[----:B--2---:R-:W-:Y:S05]  /*d140*/  BPT.TRAP 0x1 ;  /* 0x000000040000795c */ /* 0x004fea0000300000 */
.L_x_239:
[----:B------:R-:W1:Y:S01]  /*d150*/  S2UR UR38, SR_CgaCtaId ;  /* 0x00000000002679c3 */ /* 0x000e620000008800 */
[----:B------:R-:W-:Y:S01]  /*d160*/  UISETP.NE.AND UP0, UPT, UR51, URZ, UPT ;  /* 0x000000ff3300728c */ /* 0x000fe2000bf05270 */
[----:B------:R-:W-:Y:S01]  /*d170*/  IMAD.U32 R0, RZ, RZ, UR4 ;  /* 0x00000004ff007e24 */ /* 0x000fe2000f8e00ff */
[----:B------:R-:W-:Y:S01]  /*d180*/  UMOV UR5, 0x400 ;  /* 0x0000040000057882 */ /* 0x000fe20000000000 */
[----:B------:R-:W-:Y:S01]  /*d190*/  SHF.R.U32.HI R56, RZ, 0x5, R3 ;  /* 0x00000005ff387819 */ /* 0x000fe20000011603 */
[----:B------:R-:W-:Y:S01]  /*d1a0*/  USEL UR4, URZ, 0x80, UP0 ;  /* 0x00000080ff047887 */ /* 0x000fe20008000000 */
[----:B------:R-:W-:Y:S02]  /*d1b0*/  SHF.R.U32.HI R17, RZ, 0x15, R2 ;  /* 0x00000015ff117819 */ /* 0x000fe40000011602 */
[----:B------:R-:W-:Y:S02]  /*d1c0*/  SHF.L.U32 R0, R0, 0x1f, RZ ;  /* 0x0000001f00007819 */ /* 0x000fe400000006ff */
[----:B------:R-:W-:-:S02]  /*d1d0*/  LOP3.LUT R18, R56, 0x3, RZ, 0xc0, !PT ;  /* 0x0000000338127812 */ /* 0x000fc400078ec0ff */
[----:B------:R-:W-:Y:S02]  /*d1e0*/  LOP3.LUT R16, R2, UR4, RZ, 0xfc, !PT ;  /* 0x0000000402107c12 */ /* 0x000fe4000f8efcff */
[----:B------:R-:W-:Y:S01]  /*d1f0*/  ISETP.NE.AND P0, PT, R18, R17, PT ;  /* 0x000000111200720c */ /* 0x000fe20003f05270 */
[----:B-1----:R-:W-:-:S04]  /*d200*/  ULEA UR38, UR38, UR5, 0x18 ;  /* 0x0000000526267291 */ /* 0x002fc8000f8ec0ff */
[----:B------:R-:W-:Y:S02]  /*d210*/  UIADD3 UR5, UPT, UPT, UR38, 0x1c060, URZ ;  /* 0x0001c06026057890 */ /* 0x000fe4000fffe0ff */
[----:B------:R-:W-:-:S09]  /*d220*/  @UP0 UIADD3 UR5, UPT, UPT, UR38, 0x1c050, URZ ;  /* 0x0001c05026050890 */ /* 0x000fd2000fffe0ff */
[----:B------:R-:W1:Y:S02]  /*d230*/  SYNCS.PHASECHK.TRANS64.TRYWAIT P1, [UR5], R0 ;  /* 0x00000000ff0075a7 */ /* 0x000e640008021105 */
[----:B-1----:R-:W-:Y:S05]  /*d240*/  @!P1 BRA `(.L_x_240) ;  /* 0x0000008400d49947 */ /* 0x002fea0003800000 */
.L_x_423:
[----:B------:R-:W-:Y:S05]  /*d250*/  @!P0 BRA `(.L_x_241) ;  /* 0x0000000000408947 */ /* 0x000fea0003800000 */
[----:B-1----:R-:W-:Y:S01]  /*d260*/  MOV R0, 0x8 ;  /* 0x0000000800007802 */ /* 0x002fe20000000f00 */
[----:B------:R-:W1:Y:S01]  /*d270*/  LDCU.64 UR6, c[0x4][0xb0] ;  /* 0x01001600ff0677ac */ /* 0x000e620008000a00 */
[----:B------:R-:W-:Y:S02]  /*d280*/  HFMA2 R12, -RZ, RZ, 0, 5.9604644775390625e-08 ;  /* 0x00000001ff0c7431 */ /* 0x000fe400000001ff */
[----:B------:R-:W-:Y:S01]  /*d290*/  IMAD.MOV.U32 R8, RZ, RZ, 0x192 ;  /* 0x00000192ff087424 */ /* 0x000fe200078e00ff */
[----:B------:R3:W4:Y:S01]  /*d2a0*/  LDC.64 R2, c[0x4][R0] ;  /* 0x0100000000027b82 */ /* 0x0007220000000a00 */
[----:B------:R-:W5:Y:S01]  /*d2b0*/  LDCU.64 UR4, c[0x4][0xb8] ;  /* 0x01001700ff0477ac */ /* 0x000f620008000a00 */
[----:B------:R-:W-:Y:S01]  /*d2c0*/  IMAD.MOV.U32 R13, RZ, RZ, RZ ;  /* 0x000000ffff0d7224 */ /* 0x000fe200078e00ff */
[----:B------:R-:W2:Y:S01]  /*d2d0*/  LDCU.64 UR8, c[0x4][0x10] ;  /* 0x01000200ff0877ac */ /* 0x000ea20008000a00 */
[----:B-1----:R-:W-:Y:S01]  /*d2e0*/  IMAD.U32 R4, RZ, RZ, UR6 ;  /* 0x00000006ff047e24 */ /* 0x002fe2000f8e00ff */
[----:B------:R-:W-:Y:S01]  /*d2f0*/  MOV R5, UR7 ;  /* 0x0000000700057c02 */ /* 0x000fe20008000f00 */
[----:B-----5:R-:W-:Y:S01]  /*d300*/  IMAD.U32 R6, RZ, RZ, UR4 ;  /* 0x00000004ff067e24 */ /* 0x020fe2000f8e00ff */
[----:B------:R-:W-:Y:S01]  /*d310*/  MOV R7, UR5 ;  /* 0x0000000500077c02 */ /* 0x000fe20008000f00 */
[----:B--2---:R-:W-:Y:S01]  /*d320*/  IMAD.U32 R10, RZ, RZ, UR8 ;  /* 0x00000008ff0a7e24 */ /* 0x004fe2000f8e00ff */
[----:B------:R-:W-:-:S02]  /*d330*/  MOV R11, UR9 ;  /* 0x00000009000b7c02 */ /* 0x000fc40008000f00 */
[----:B------:R-:W-:-:S07]  /*d340*/  LEPC R20, `(.L_x_241) ;  /* 0x000000001014794e */ /* 0x000fce0000000000 */
[----:B---34-:R-:W-:Y:S05]  /*d350*/  CALL.ABS.NOINC R2 ;  /* 0x0000000002007343 */ /* 0x018fea0003c00000 */
.L_x_241:
[C---:B-1----:R-:W-:Y:S01]  /*d360*/  VIADD R0, R16.reuse, 0x20 ;  /* 0x0000002010007836 */ /* 0x042fe20000000000 */
[----:B------:R-:W-:Y:S05]  /*d370*/  WARPSYNC.ALL ;  /* 0x0000000000007948 */ /* 0x000fea0003800000 */
[----:B------:R-:W-:Y:S02]  /*d380*/  SHF.R.U32.HI R0, RZ, 0x15, R0 ;  /* 0x00000015ff007819 */ /* 0x000fe40000011600 */
[----:B------:R-:W-:Y:S02]  /*d390*/  R2UR UR4, R16 ;  /* 0x00000000100472ca */ /* 0x000fe400000e0000 */
[----:B------:R-:W-:-:S11]  /*d3a0*/  ISETP.NE.AND P0, PT, R18, R0, PT ;  /* 0x000000001200720c */ /* 0x000fd60003f05270 */
[----:B------:R-:W1:Y:S02]  /*d3b0*/  LDTM.x32 R124, tmem[UR4] ;  /* 0x00000004007c79ee */ /* 0x000e6400082c0000 */
[----:B-1----:R-:W-:Y:S05]  /*d3c0*/  @!P0 BRA `(.L_x_242) ;  /* 0x0000000000408947 */ /* 0x002fea0003800000 */
[----:B------:R-:W-:Y:S01]  /*d3d0*/  MOV R2, 0x8 ;  /* 0x0000000800027802 */ /* 0x000fe20000000f00 */
[----:B------:R-:W1:Y:S01]  /*d3e0*/  LDCU.64 UR8, c[0x4][0xb0] ;  /* 0x01001600ff0877ac */ /* 0x000e620008000a00 */
[----:B------:R-:W-:Y:S02]  /*d3f0*/  HFMA2 R12, -RZ, RZ, 0, 5.9604644775390625e-08 ;  /* 0x00000001ff0c7431 */ /* 0x000fe400000001ff */
[----:B------:R-:W-:Y:S01]  /*d400*/  IMAD.MOV.U32 R8, RZ, RZ, 0x192 ;  /* 0x00000192ff087424 */ /* 0x000fe200078e00ff */
[----:B------:R-:W3:Y:S01]  /*d410*/  LDCU.64 UR6, c[0x4][0xb8] ;  /* 0x01001700ff0677ac */ /* 0x000ee20008000a00 */
[----:B------:R-:W4:Y:S01]  /*d420*/  LDC.64 R2, c[0x4][R2] ;  /* 0x0100000002027b82 */ /* 0x000f220000000a00 */
[----:B------:R-:W-:Y:S01]  /*d430*/  IMAD.MOV.U32 R13, RZ, RZ, RZ ;  /* 0x000000ffff0d7224 */ /* 0x000fe200078e00ff */
[----:B------:R-:W5:Y:S01]  /*d440*/  LDCU.64 UR4, c[0x4][0x10] ;  /* 0x01000200ff0477ac */ /* 0x000f620008000a00 */
[----:B-1----:R-:W-:Y:S01]  /*d450*/  IMAD.U32 R4, RZ, RZ, UR8 ;  /* 0x00000008ff047e24 */ /* 0x002fe2000f8e00ff */
[----:B------:R-:W-:Y:S01]  /*d460*/  MOV R5, UR9 ;  /* 0x0000000900057c02 */ /* 0x000fe20008000f00 */
[----:B---3--:R-:W-:Y:S01]  /*d470*/  IMAD.U32 R6, RZ, RZ, UR6 ;  /* 0x00000006ff067e24 */ /* 0x008fe2000f8e00ff */
[----:B------:R-:W-:Y:S01]  /*d480*/  MOV R7, UR7 ;  /* 0x0000000700077c02 */ /* 0x000fe20008000f00 */
[----:B-----5:R-:W-:Y:S01]  /*d490*/  IMAD.U32 R10, RZ, RZ, UR4 ;  /* 0x00000004ff0a7e24 */ /* 0x020fe2000f8e00ff */
[----:B------:R-:W-:-:S02]  /*d4a0*/  MOV R11, UR5 ;  /* 0x00000005000b7c02 */ /* 0x000fc40008000f00 */
[----:B------:R-:W-:-:S07]  /*d4b0*/  LEPC R20, `(.L_x_242) ;  /* 0x000000001014794e */ /* 0x000fce0000000000 */
[----:B--2-4-:R-:W-:Y:S05]  /*d4c0*/  CALL.ABS.NOINC R2 ;  /* 0x0000000002007343 */ /* 0x014fea0003c00000 */
.L_x_242:
[C---:B------:R-:W-:Y:S01]  /*d4d0*/  VIADD R0, R16.reuse, 0x40 ;  /* 0x0000004010007836 */ /* 0x040fe20000000000 */
[----:B------:R-:W-:Y:S05]  /*d4e0*/  WARPSYNC.ALL ;  /* 0x0000000000007948 */ /* 0x000fea0003800000 */
[----:B------:R-:W-:Y:S02]  /*d4f0*/  SHF.R.U32.HI R0, RZ, 0x15, R0 ;  /* 0x00000015ff007819 */ /* 0x000fe40000011600 */
[----:B------:R-:W-:Y:S02]  /*d500*/  R2UR UR4, R16 ;  /* 0x00000000100472ca */ /* 0x000fe400000e0000 */
[----:B------:R-:W-:-:S11]  /*d510*/  ISETP.NE.AND P0, PT, R18, R0, PT ;  /* 0x000000001200720c */ /* 0x000fd60003f05270 */
[----:B------:R-:W1:Y:S02]  /*d520*/  LDTM.x32 R92, tmem[UR4+0x20] ;  /* 0x00002004005c79ee */ /* 0x000e6400082c0000 */
        /* <DEDUP_REMOVED lines=17> */
.L_x_243:
        /* <DEDUP_REMOVED lines=23> */
.L_x_244:
[C---:B------:R-:W-:Y:S01]  /*d7b0*/  FMNMX3 R2, R156.reuse, R124, R128, !PT ;  /* 0x0000007c9c027276 */ /* 0x040fe20007800080 */
[----:B------:R-:W-:Y:S05]  /*d7c0*/  WARPSYNC.ALL ;  /* 0x0000000000007948 */ /* 0x000fea0003800000 */
[C---:B------:R-:W-:Y:S02]  /*d7d0*/  FMNMX3 R0, R156.reuse, R125, R129, !PT ;  /* 0x0000007d9c007276 */ /* 0x040fe40007800081 */
[C---:B------:R-:W-:Y:S02]  /*d7e0*/  FMNMX3 R4, R156.reuse, R126, R130, !PT ;  /* 0x0000007e9c047276 */ /* 0x040fe40007800082 */
[----:B------:R-:W-:-:S02]  /*d7f0*/  FMNMX3 R6, R156, R127, R131, !PT ;  /* 0x0000007f9c067276 */ /* 0x000fc40007800083 */
[----:B------:R-:W-:Y:S02]  /*d800*/  FMNMX3 R5, R2, R132, R136, !PT ;  /* 0x0000008402057276 */ /* 0x000fe40007800088 */
[----:B------:R-:W-:Y:S02]  /*d810*/  FMNMX3 R3, R0, R133, R137, !PT ;  /* 0x0000008500037276 */ /* 0x000fe40007800089 */
[----:B------:R-:W-:Y:S02]  /*d820*/  FMNMX3 R2, R4, R134, R138, !PT ;  /* 0x0000008604027276 */ /* 0x000fe4000780008a */
[----:B------:R-:W-:Y:S02]  /*d830*/  FMNMX3 R0, R6, R135, R139, !PT ;  /* 0x0000008706007276 */ /* 0x000fe4000780008b */
[----:B------:R-:W-:Y:S02]  /*d840*/  FMNMX3 R3, R3, R141, R145, !PT ;  /* 0x0000008d03037276 */ /* 0x000fe40007800091 */
[----:B------:R-:W-:-:S02]  /*d850*/  FMNMX3 R5, R5, R140, R144, !PT ;  /* 0x0000008c05057276 */ /* 0x000fc40007800090 */
[----:B------:R-:W-:Y:S02]  /*d860*/  FMNMX3 R2, R2, R142, R146, !PT ;  /* 0x0000008e02027276 */ /* 0x000fe40007800092 */
[----:B------:R-:W-:Y:S02]  /*d870*/  R2UR UR4, R16 ;  /* 0x00000000100472ca */ /* 0x000fe400000e0000 */
[----:B------:R-:W-:Y:S02]  /*d880*/  FMNMX3 R0, R0, R143, R147, !PT ;  /* 0x0000008f00007276 */ /* 0x000fe40007800093 */
[----:B------:R-:W-:Y:S02]  /*d890*/  FMNMX3 R4, R3, R149, R153, !PT ;  /* 0x0000009503047276 */ /* 0x000fe40007800099 */
[----:B------:R-:W-:Y:S02]  /*d8a0*/  FMNMX3 R5, R5, R148, R152, !PT ;  /* 0x0000009405057276 */ /* 0x000fe40007800098 */
[----:B------:R-:W-:-:S02]  /*d8b0*/  FMNMX3 R3, R2, R150, R154, !PT ;  /* 0x0000009602037276 */ /* 0x000fc4000780009a */
[----:B------:R-:W-:Y:S02]  /*d8c0*/  FMNMX3 R0, R0, R151, R155, !PT ;  /* 0x0000009700007276 */ /* 0x000fe4000780009b */
[----:B------:R-:W-:Y:S01]  /*d8d0*/  FMNMX3 R5, R5, R92, R96, !PT ;  /* 0x0000005c05057276 */ /* 0x000fe20007800060 */
[----:B------:R-:W1:Y:S01]  /*d8e0*/  LDTM.x32 R60, tmem[UR4+0x60] ;  /* 0x00006004003c79ee */ /* 0x000e6200082c0000 */
[----:B------:R-:W-:Y:S02]  /*d8f0*/  FMNMX3 R4, R4, R93, R97, !PT ;  /* 0x0000005d04047276 */ /* 0x000fe40007800061 */
[----:B------:R-:W-:Y:S02]  /*d900*/  FMNMX3 R3, R3, R94, R98, !PT ;  /* 0x0000005e03037276 */ /* 0x000fe40007800062 */
[----:B------:R-:W-:Y:S02]  /*d910*/  FMNMX3 R0, R0, R95, R99, !PT ;  /* 0x0000005f00007276 */ /* 0x000fe40007800063 */
        /* <DEDUP_REMOVED lines=28> */
[----:B-1----:R-:W-:Y:S02]  /*dae0*/  FMNMX3 R5, R5, R60, R64, !PT ;  /* 0x0000003c05057276 */ /* 0x002fe40007800040 */
        /* <DEDUP_REMOVED lines=14> */
[----:B------:R-:W-:Y:S02]  /*dbd0*/  ISETP.NE.AND P0, PT, R18, R17, PT ;  /* 0x000000111200720c */ /* 0x000fe40003f05270 */
[----:B------:R-:W-:Y:S02]  /*dbe0*/  FMNMX3 R2, R0, R87, R91, !PT ;  /* 0x0000005700027276 */ /* 0x000fe4000780005b */
[----:B------:R-:W-:-:S04]  /*dbf0*/  FMNMX3 R0, R5, R4, R3, !PT ;  /* 0x0000000405007276 */ /* 0x000fc80007800003 */
[----:B------:R-:W-:-:S04]  /*dc00*/  FMNMX R179, R2, R0, !PT ;  /* 0x0000000002b37209 */ /* 0x000fc80007800000 */
[----:B------:R-:W-:-:S04]  /*dc10*/  FSETP.NEU.AND P1, PT, R179, -INF , PT ;  /* 0xff800000b300780b */ /* 0x000fc80003f2d000 */
[----:B------:R-:W-:Y:S01]  /*dc20*/  FSEL R157, R179, RZ, P1 ;  /* 0x000000ffb39d7208 */ /* 0x000fe20000800000 */
[----:B------:R-:W-:Y:S08]  /*dc30*/  @!P0 BRA `(.L_x_245) ;  /* 0x0000000000408947 */ /* 0x000ff00003800000 */
        /* <DEDUP_REMOVED lines=16> */
.L_x_245:
[----:B------:R-:W-:Y:S05]  /*dd40*/  WARPSYNC.ALL ;  /* 0x0000000000007948 */ /* 0x000fea0003800000 */
[----:B------:R-:W-:Y:S02]  /*dd50*/  R2UR UR4, R16 ;  /* 0x00000000100472ca */ /* 0x000fe400000e0000 */
[----:B------:R-:W-:-:S11]  /*dd60*/  ISETP.NE.AND P0, PT, RZ, UR44, PT ;  /* 0x0000002cff007c0c */ /* 0x000fd6000bf05270 */
[----:B------:R1:W-:Y:S02]  /*dd70*/  STTM.x2 tmem[UR4], R156 ;  /* 0x0000009c000079ed */ /* 0x0003e400080c0004 */
[----:B------:R-:W-:Y:S05]  /*dd80*/  @P0 BRA `(.L_x_246) ;  /* 0x0000000000040947 */ /* 0x000fea0003800000 */
[----:B--2---:R-:W-:Y:S05]  /*dd90*/  BPT.TRAP 0x1 ;  /* 0x000000040000795c */ /* 0x004fea0000300000 */
.L_x_246:
[----:B------:R-:W-:Y:S01]  /*dda0*/  UISETP.NE.AND UP0, UPT, UR51, URZ, UPT ;  /* 0x000000ff3300728c */ /* 0x000fe2000bf05270 */
[----:B------:R-:W-:Y:S01]  /*ddb0*/  MOV R0, UR50 ;  /* 0x0000003200007c02 */ /* 0x000fe20008000f00 */
[----:B------:R-:W-:Y:S01]  /*ddc0*/  UIADD3 UR4, UPT, UPT, UR38, 0x1c080, URZ ;  /* 0x0001c08026047890 */ /* 0x000fe2000fffe0ff */
[C---:B------:R-:W-:Y:S02]  /*ddd0*/  FSETP.NEU.AND P0, PT, R179.reuse, -INF , PT ;  /* 0xff800000b300780b */ /* 0x040fe40003f0d000 */
[----:B------:R-:W-:Y:S02]  /*dde0*/  SHF.L.U32 R2, R0, 0x1f, RZ ;  /* 0x0000001f00027819 */ /* 0x000fe400000006ff */
[----:B------:R-:W-:-:S04]  /*ddf0*/  FSEL R0, R179, RZ, P0 ;  /* 0x000000ffb3007208 */ /* 0x000fc80000000000 */
[----:B------:R-:W-:Y:S01]  /*de00*/  @UP0 UIADD3 UR4, UPT, UPT, UR38, 0x1c070, URZ ;  /* 0x0001c07026040890 */ /* 0x000fe2000fffe0ff */
[----:B--2---:R-:W-:Y:S01]  /*de10*/  FMUL R0, R0, -UR37 ;  /* 0x8000002500007c20 */ /* 0x004fe20008400000 */
[----:B------:R-:W-:-:S03]  /*de20*/  USEL UR38, UR47, UR48, UP0 ;  /* 0x000000302f267287 */ /* 0x000fc60008000000 */
[--C-:B------:R-:W-:Y:S01]  /*de30*/  FFMA2 R124, R124.F32x2.HI_LO, UR37.F32, R0.reuse.F32 ;  /* 0x000000257c7c7c49 */ /* 0x100fe20009200000 */
[----:B------:R-:W-:Y:S01]  /*de40*/  ULOP3.LUT UR38, UR38, 0x1, URZ, 0x3c, !UPT ;  /* 0x0000000126267892 */ /* 0x000fe2000f8e3cff */
[--C-:B------:R-:W-:Y:S02]  /*de50*/  FFMA2 R126, R126.F32x2.HI_LO, UR37.F32, R0.reuse.F32 ;  /* 0x000000257e7e7c49 */ /* 0x100fe40009200000 */
[----:B------:R-:W-:Y:S01]  /*de60*/  SYNCS.ARRIVE.TRANS64.A1T0 RZ, [UR4], RZ ;  /* 0x000000ffffff79a7 */ /* 0x000fe20008100004 */
[----:B------:R-:W-:Y:S01]  /*de70*/  FSETP.GEU.AND P4, PT, R124, -126, PT ;  /* 0xc2fc00007c00780b */ /* 0x000fe20003f8e000 */
[--C-:B------:R-:W-:Y:S01]  /*de80*/  FFMA2 R128, R128.F32x2.HI_LO, UR37.F32, R0.reuse.F32 ;  /* 0x0000002580807c49 */ /* 0x100fe20009200000 */
[----:B------:R-:W-:Y:S01]  /*de90*/  FSETP.GEU.AND P2, PT, R126, -126, PT ;  /* 0xc2fc00007e00780b */ /* 0x000fe20003f4e000 */
[----:B------:R-:W-:Y:S01]  /*dea0*/  FFMA2 R130, R130.F32x2.HI_LO, UR37.F32, R0.F32 ;  /* 0x0000002582827c49 */ /* 0x000fe20009200000 */
[----:B------:R-:W-:Y:S02]  /*deb0*/  FSETP.GEU.AND P3, PT, R125, -126, PT ;  /* 0xc2fc00007d00780b */ /* 0x000fe40003f6e000 */
[----:B------:R-:W-:Y:S01]  /*dec0*/  FSETP.GEU.AND P1, PT, R127, -126, PT ;  /* 0xc2fc00007f00780b */ /* 0x000fe20003f2e000 */
[----:B------:R-:W2:Y:S01]  /*ded0*/  SYNCS.PHASECHK.TRANS64.TRYWAIT P5, [UR42], R2 ;  /* 0x00000002ff0075a7 */ /* 0x000ea200080a112a */
[----:B------:R-:W-:-:S02]  /*dee0*/  FSETP.GEU.AND P0, PT, R128, -126, PT ;  /* 0xc2fc00008000780b */ /* 0x000fc40003f0e000 */
[----:B------:R-:W-:-:S03]  /*def0*/  FSETP.GEU.AND P6, PT, R129, -126, PT ;  /* 0xc2fc00008100780b */ /* 0x000fc60003fce000 */
[----:B------:R-:W-:Y:S02]  /*df00*/  @!P4 FMUL R124, R124, 0.5 ;  /* 0x3f0000007c7cc820 */ /* 0x000fe40000400000 */
[----:B------:R-:W-:Y:S02]  /*df10*/  @!P2 FMUL R126, R126, 0.5 ;  /* 0x3f0000007e7ea820 */ /* 0x000fe40000400000 */
[----:B------:R-:W3:Y:S01]  /*df20*/  MUFU.EX2 R3, R124 ;  /* 0x0000007c00037308 */ /* 0x000ee20000000800 */
[----:B------:R-:W-:Y:S01]  /*df30*/  @!P3 FMUL R125, R125, 0.5 ;  /* 0x3f0000007d7db820 */ /* 0x000fe20000400000 */
[----:B------:R-:W-:-:S06]  /*df40*/  @!P1 FMUL R127, R127, 0.5 ;  /* 0x3f0000007f7f9820 */ /* 0x000fcc0000400000 */
[----:B------:R-:W4:Y:S01]  /*df50*/  MUFU.EX2 R4, R125 ;  /* 0x0000007d00047308 */ /* 0x000f220000000800 */
[----:B---3--:R3:W-:Y:S04]  /*df60*/  STL [R1+0x68], R3 ;  /* 0x0000680301007387 */ /* 0x0087e80000100800 */
[----:B----4-:R-:W-:Y:S03]  /*df70*/  STL [R1+0x6c], R4 ;  /* 0x00006c0401007387 */ /* 0x010fe60000100800 */
[----:B---3--:R-:W3:Y:S02]  /*df80*/  MUFU.EX2 R3, R126 ;  /* 0x0000007e00037308 */ /* 0x008ee40000000800 */
[----:B---3--:R3:W-:Y:S06]  /*df90*/  STL [R1+0x40], R3 ;  /* 0x0000400301007387 */ /* 0x0087ec0000100800 */
[----:B---3--:R-:W3:Y:S02]  /*dfa0*/  MUFU.EX2 R3, R127 ;  /* 0x0000007f00037308 */ /* 0x008ee40000000800 */
[----:B---3--:R3:W-:Y:S01]  /*dfb0*/  STL [R1+0x44], R3 ;  /* 0x0000440301007387 */ /* 0x0087e20000100800 */
[----:B--2---:R-:W-:Y:S05]  /*dfc0*/  @!P5 BRA `(.L_x_247) ;  /* 0x00000078008cd947 */ /* 0x004fea0003800000 */
.L_x_424:
[----:B------:R-:W4:Y:S04]  /*dfd0*/  LDL R18, [R1+0x44] ;  /* 0x0000440001127983 */ /* 0x000f280000100800 */
[----:B------:R-:W5:Y:S04]  /*dfe0*/  LDL R17, [R1+0x68] ;  /* 0x0000680001117983 */ /* 0x000f680000100800 */
[----:B------:R-:W5:Y:S04]  /*dff0*/  LDL R16, [R1+0x6c] ;  /* 0x00006c0001107983 */ /* 0x000f680000100800 */
[----:B------:R-:W5:Y:S01]  /*e000*/  LDL R57, [R1+0x40] ;  /* 0x0000400001397983 */ /* 0x000f620000100800 */
[----:B------:R-:W-:Y:S01]  /*e010*/  @!P0 FMUL R128, R128, 0.5 ;  /* 0x3f00000080808820 */ /* 0x000fe20000400000 */
[--C-:B------:R-:W-:Y:S01]  /*e020*/  FFMA2 R132, R132.F32x2.HI_LO, UR37.F32, R0.reuse.F32 ;  /* 0x0000002584847c49 */ /* 0x100fe20009200000 */
[----:B------:R-:W-:Y:S01]  /*e030*/  FSETP.GEU.AND P5, PT, R130, -126, PT ;  /* 0xc2fc00008200780b */ /* 0x000fe20003fae000 */
[--C-:B------:R-:W-:Y:S01]  /*e040*/  FFMA2 R134, R134.F32x2.HI_LO, UR37.F32, R0.reuse.F32 ;  /* 0x0000002586867c49 */ /* 0x100fe20009200000 */
[----:B------:R-:W1:Y:S01]  /*e050*/  MUFU.EX2 R58, R128 ;  /* 0x00000080003a7308 */ /* 0x000e620000000800 */
[----:B------:R-:W-:Y:S01]  /*e060*/  @!P6 FMUL R129, R129, 0.5 ;  /* 0x3f0000008181e820 */ /* 0x000fe20000400000 */
[--C-:B------:R-:W-:Y:S01]  /*e070*/  FFMA2 R136, R136.F32x2.HI_LO, UR37.F32, R0.reuse.F32 ;  /* 0x0000002588887c49 */ /* 0x100fe20009200000 */
[----:B------:R-:W-:Y:S01]  /*e080*/  USHF.R.U32.HI UR4, URZ, 0x15, UR40 ;  /* 0x00000015ff047899 */ /* 0x000fe20008011628 */
[--C-:B------:R-:W-:Y:S01]  /*e090*/  FFMA2 R138, R138.F32x2.HI_LO, UR37.F32, R0.reuse.F32 ;  /* 0x000000258a8a7c49 */ /* 0x100fe20009200000 */
[----:B------:R-:W-:Y:S01]  /*e0a0*/  UISETP.NE.AND UP0, UPT, UR51, URZ, UPT ;  /* 0x000000ff3300728c */ /* 0x000fe2000bf05270 */
[--C-:B------:R-:W-:Y:S01]  /*e0b0*/  FFMA2 R140, R140.F32x2.HI_LO, UR37.F32, R0.reuse.F32 ;  /* 0x000000258c8c7c49 */ /* 0x100fe20009200000 */
[----:B------:R-:W-:Y:S01]  /*e0c0*/  ULOP3.LUT UR50, UR50, 0x1, URZ, 0x3c, !UPT ;  /* 0x0000000132327892 */ /* 0x000fe2000f8e3cff */
[----:B------:R-:W2:Y:S01]  /*e0d0*/  MUFU.EX2 R19, R129 ;  /* 0x0000008100137308 */ /* 0x000ea20000000800 */
[--C-:B------:R-:W-:Y:S01]  /*e0e0*/  FFMA2 R142, R142.F32x2.HI_LO, UR37.F32, R0.reuse.F32 ;  /* 0x000000258e8e7c49 */ /* 0x100fe20009200000 */
[----:B------:R-:W-:Y:S01]  /*e0f0*/  USEL UR47, UR38, UR47, UP0 ;  /* 0x0000002f262f7287 */ /* 0x000fe20008000000 */
[----:B------:R-:W-:Y:S01]  /*e100*/  @!P5 FMUL R130, R130, 0.5 ;  /* 0x3f0000008282d820 */ /* 0x000fe20000400000 */
[--C-:B------:R-:W-:Y:S01]  /*e110*/  FFMA2 R144, R144.F32x2.HI_LO, UR37.F32, R0.reuse.F32 ;  /* 0x0000002590907c49 */ /* 0x100fe20009200000 */
[----:B------:R-:W-:Y:S01]  /*e120*/  USEL UR48, UR48, UR38, UP0 ;  /* 0x0000002630307287 */ /* 0x000fe20008000000 */
[--C-:B------:R-:W-:Y:S01]  /*e130*/  FFMA2 R146, R146.F32x2.HI_LO, UR37.F32, R0.reuse.F32 ;  /* 0x0000002592927c49 */ /* 0x100fe20009200000 */
[----:B------:R-:W-:Y:S01]  /*e140*/  SYNCS.ARRIVE.TRANS64.A1T0 RZ, [UR41], RZ ;  /* 0x000000ffffff79a7 */ /* 0x000fe20008100029 */
[----:B------:R-:W3:Y:S01]  /*e150*/  MUFU.EX2 R21, R130 ;  /* 0x0000008200157308 */ /* 0x000ee20000000800 */
[----:B-1----:R-:W-:Y:S01]  /*e160*/  @!P0 FMUL R58, R58, R58 ;  /* 0x0000003a3a3a8220 */ /* 0x002fe20000400000 */
[----:B------:R-:W-:Y:S01]  /*e170*/  FSETP.GEU.AND P0, PT, R135, -126, PT ;  /* 0xc2fc00008700780b */ /* 0x000fe20003f0e000 */
[----:B------:R-:W-:-:S02]  /*e180*/  FFMA2 R148, R148.F32x2.HI_LO, UR37.F32, R0.F32 ;  /* 0x0000002594947c49 */ /* 0x000fc40009200000 */
[--C-:B------:R-:W-:Y:S01]  /*e190*/  FFMA2 R150, R150.F32x2.HI_LO, UR37.F32, R0.reuse.F32 ;  /* 0x0000002596967c49 */ /* 0x100fe20009200000 */
[----:B------:R-:W-:Y:S01]  /*e1a0*/  STL [R1+0x38], R58 ;  /* 0x0000383a01007387 */ /* 0x000fe20000100800 */
[--C-:B------:R-:W-:Y:S02]  /*e1b0*/  FFMA2 R152, R152.F32x2.HI_LO, UR37.F32, R0.reuse.F32 ;  /* 0x0000002598987c49 */ /* 0x100fe40009200000 */
[----:B--2---:R-:W-:Y:S01]  /*e1c0*/  @!P6 FMUL R19, R19, R19 ;  /* 0x000000131313e220 */ /* 0x004fe20000400000 */
[----:B------:R-:W-:Y:S01]  /*e1d0*/  FSETP.GEU.AND P6, PT, R136, -126, PT ;  /* 0xc2fc00008800780b */ /* 0x000fe20003fce000 */
[--C-:B------:R-:W-:Y:S02]  /*e1e0*/  FFMA2 R154, R154.F32x2.HI_LO, UR37.F32, R0.reuse.F32 ;  /* 0x000000259a9a7c49 */ /* 0x100fe40009200000 */
[--C-:B------:R-:W-:Y:S01]  /*e1f0*/  FFMA2 R92, R92.F32x2.HI_LO, UR37.F32, R0.reuse.F32 ;  /* 0x000000255c5c7c49 */ /* 0x100fe20009200000 */
[----:B------:R-:W-:Y:S01]  /*e200*/  STL [R1+0x3c], R19 ;  /* 0x00003c1301007387 */ /* 0x000fe20000100800 */
[----:B------:R-:W-:Y:S01]  /*e210*/  @!P0 FMUL R135, R135, 0.5 ;  /* 0x3f00000087878820 */ /* 0x000fe20000400000 */
[----:B------:R-:W-:-:S02]  /*e220*/  FFMA2 R94, R94.F32x2.HI_LO, UR37.F32, R0.F32 ;  /* 0x000000255e5e7c49 */ /* 0x000fc40009200000 */
[----:B---3--:R-:W-:Y:S01]  /*e230*/  @!P5 FMUL R21, R21, R21 ;  /* 0x000000151515d220 */ /* 0x008fe20000400000 */
[----:B------:R-:W1:Y:S01]  /*e240*/  MUFU.EX2 R14, R135 ;  /* 0x00000087000e7308 */ /* 0x000e620000000800 */
[----:B------:R-:W-:Y:S01]  /*e250*/  FSETP.GEU.AND P5, PT, R137, -126, PT ;  /* 0xc2fc00008900780b */ /* 0x000fe20003fae000 */
[--C-:B------:R-:W-:Y:S02]  /*e260*/  FFMA2 R96, R96.F32x2.HI_LO, UR37.F32, R0.reuse.F32 ;  /* 0x0000002560607c49 */ /* 0x100fe40009200000 */
[----:B------:R-:W-:Y:S01]  /*e270*/  @!P6 FMUL R136, R136, 0.5 ;  /* 0x3f0000008888e820 */ /* 0x000fe20000400000 */
[--C-:B------:R-:W-:Y:S01]  /*e280*/  FFMA2 R98, R98.F32x2.HI_LO, UR37.F32, R0.reuse.F32 ;  /* 0x0000002562627c49 */ /* 0x100fe20009200000 */
[----:B------:R-:W-:Y:S01]  /*e290*/  STL [R1+0x30], R21 ;  /* 0x0000301501007387 */ /* 0x000fe20000100800 */
[--C-:B------:R-:W-:Y:S01]  /*e2a0*/  FFMA2 R100, R100.F32x2.HI_LO, UR37.F32, R0.reuse.F32 ;  /* 0x0000002564647c49 */ /* 0x100fe20009200000 */
[----:B------:R-:W2:Y:S01]  /*e2b0*/  MUFU.EX2 R11, R136 ;  /* 0x00000088000b7308 */ /* 0x000ea20000000800 */
[----:B------:R-:W-:-:S02]  /*e2c0*/  FFMA2 R102, R102.F32x2.HI_LO, UR37.F32, R0.F32 ;  /* 0x0000002566667c49 */ /* 0x000fc40009200000 */
[--C-:B------:R-:W-:Y:S02]  /*e2d0*/  FFMA2 R104, R104.F32x2.HI_LO, UR37.F32, R0.reuse.F32 ;  /* 0x0000002568687c49 */ /* 0x100fe40009200000 */
[--C-:B------:R-:W-:Y:S02]  /*e2e0*/  FFMA2 R106, R106.F32x2.HI_LO, UR37.F32, R0.reuse.F32 ;  /* 0x000000256a6a7c49 */ /* 0x100fe40009200000 */
[----:B------:R-:W-:Y:S01]  /*e2f0*/  @!P5 FMUL R137, R137, 0.5 ;  /* 0x3f0000008989d820 */ /* 0x000fe20000400000 */
[--C-:B------:R-:W-:Y:S02]  /*e300*/  FFMA2 R108, R108.F32x2.HI_LO, UR37.F32, R0.reuse.F32 ;  /* 0x000000256c6c7c49 */ /* 0x100fe40009200000 */
[----:B-1----:R-:W-:Y:S01]  /*e310*/  @!P0 FMUL R14, R14, R14 ;  /* 0x0000000e0e0e8220 */ /* 0x002fe20000400000 */
[----:B------:R-:W-:Y:S01]  /*e320*/  FSETP.GEU.AND P0, PT, R142, -126, PT ;  /* 0xc2fc00008e00780b */ /* 0x000fe20003f0e000 */
[----:B------:R-:W1:Y:S01]  /*e330*/  MUFU.EX2 R12, R137 ;  /* 0x00000089000c7308 */ /* 0x000e620000000800 */
[----:B------:R-:W-:-:S02]  /*e340*/  FFMA2 R110, R110.F32x2.HI_LO, UR37.F32, R0.F32 ;  /* 0x000000256e6e7c49 */ /* 0x000fc40009200000 */
[--C-:B------:R-:W-:Y:S01]  /*e350*/  FFMA2 R112, R112.F32x2.HI_LO, UR37.F32, R0.reuse.F32 ;  /* 0x0000002570707c49 */ /* 0x100fe20009200000 */
[----:B------:R-:W-:Y:S01]  /*e360*/  STL [R1+0x24], R14 ;  /* 0x0000240e01007387 */ /* 0x000fe20000100800 */
[----:B--2---:R-:W-:Y:S01]  /*e370*/  @!P6 FMUL R11, R11, R11 ;  /* 0x0000000b0b0be220 */ /* 0x004fe20000400000 */
[----:B------:R-:W-:Y:S01]  /*e380*/  FSETP.GEU.AND P6, PT, R143, -126, PT ;  /* 0xc2fc00008f00780b */ /* 0x000fe20003fce000 */
[--C-:B------:R-:W-:Y:S02]  /*e390*/  FFMA2 R114, R114.F32x2.HI_LO, UR37.F32, R0.reuse.F32 ;  /* 0x0000002572727c49 */ /* 0x100fe40009200000 */
[--C-:B------:R-:W-:Y:S01]  /*e3a0*/  FFMA2 R116, R116.F32x2.HI_LO, UR37.F32, R0.reuse.F32 ;  /* 0x0000002574747c49 */ /* 0x100fe20009200000 */
[----:B------:R-:W-:Y:S01]  /*e3b0*/  STL [R1+0x18], R11 ;  /* 0x0000180b01007387 */ /* 0x000fe20000100800 */
[--C-:B------:R-:W-:Y:S02]  /*e3c0*/  FFMA2 R118, R118.F32x2.HI_LO, UR37.F32, R0.reuse.F32 ;  /* 0x0000002576767c49 */ /* 0x100fe40009200000 */
[----:B------:R-:W-:Y:S01]  /*e3d0*/  @!P0 FMUL R142, R142, 0.5 ;  /* 0x3f0000008e8e8820 */ /* 0x000fe20000400000 */
[----:B------:R-:W-:-:S02]  /*e3e0*/  FFMA2 R120, R120.F32x2.HI_LO, UR37.F32, R0.F32 ;  /* 0x0000002578787c49 */ /* 0x000fc40009200000 */
[--C-:B------:R-:W-:Y:S01]  /*e3f0*/  FFMA2 R122, R122.F32x2.HI_LO, UR37.F32, R0.reuse.F32 ;  /* 0x000000257a7a7c49 */ /* 0x100fe20009200000 */
[----:B------:R-:W2:Y:S01]  /*e400*/  MUFU.EX2 R186, R142 ;  /* 0x0000008e00ba7308 */ /* 0x000ea20000000800 */
[----:B-1----:R-:W-:Y:S01]  /*e410*/  @!P5 FMUL R12, R12, R12 ;  /* 0x0000000c0c0cd220 */ /* 0x002fe20000400000 */
[----:B------:R-:W-:Y:S01]  /*e420*/  FSETP.GEU.AND P5, PT, R144, -126, PT ;  /* 0xc2fc00009000780b */ /* 0x000fe20003fae000 */
[----:B------:R-:W-:Y:S01]  /*e430*/  @!P6 FMUL R143, R143, 0.5 ;  /* 0x3f0000008f8fe820 */ /* 0x000fe20000400000 */
[--C-:B------:R-:W-:Y:S02]  /*e440*/  FFMA2 R24, R24.F32x2.HI_LO, UR37.F32, R0.reuse.F32 ;  /* 0x0000002518187c49 */ /* 0x100fe40009200000 */
[--C-:B------:R-:W-:Y:S01]  /*e450*/  FFMA2 R26, R26.F32x2.HI_LO, UR37.F32, R0.reuse.F32 ;  /* 0x000000251a1a7c49 */ /* 0x100fe20009200000 */
[----:B------:R-:W-:Y:S01]  /*e460*/  STL [R1+0x1c], R12 ;  /* 0x00001c0c01007387 */ /* 0x000fe20000100800 */
[----:B------:R-:W1:Y:S01]  /*e470*/  MUFU.EX2 R187, R143 ;  /* 0x0000008f00bb7308 */ /* 0x000e620000000800 */
[----:B------:R-:W-:-:S02]  /*e480*/  FFMA2 R28, R28.F32x2.HI_LO, UR37.F32, R0.F32 ;  /* 0x000000251c1c7c49 */ /* 0x000fc40009200000 */
[--C-:B------:R-:W-:Y:S02]  /*e490*/  FFMA2 R30, R30.F32x2.HI_LO, UR37.F32, R0.reuse.F32 ;  /* 0x000000251e1e7c49 */ /* 0x100fe40009200000 */
[--C-:B------:R-:W-:Y:S02]  /*e4a0*/  FFMA2 R32, R32.F32x2.HI_LO, UR37.F32, R0.reuse.F32 ;  /* 0x0000002520207c49 */ /* 0x100fe40009200000 */
[----:B------:R-:W-:Y:S01]  /*e4b0*/  @!P5 FMUL R144, R144, 0.5 ;  /* 0x3f0000009090d820 */ /* 0x000fe20000400000 */
[--C-:B------:R-:W-:Y:S02]  /*e4c0*/  FFMA2 R34, R34.F32x2.HI_LO, UR37.F32, R0.reuse.F32 ;  /* 0x0000002522227c49 */ /* 0x100fe40009200000 */
[----:B--2---:R-:W-:Y:S01]  /*e4d0*/  @!P0 FMUL R186, R186, R186 ;  /* 0x000000bababa8220 */ /* 0x004fe20000400000 */
[----:B------:R-:W-:Y:S01]  /*e4e0*/  FSETP.GEU.AND P0, PT, R149, -126, PT ;  /* 0xc2fc00009500780b */ /* 0x000fe20003f0e000 */
[----:B------:R-:W2:Y:S01]  /*e4f0*/  MUFU.EX2 R184, R144 ;  /* 0x0000009000b87308 */ /* 0x000ea20000000800 */
[----:B------:R-:W-:-:S02]  /*e500*/  FFMA2 R36, R36.F32x2.HI_LO, UR37.F32, R0.F32 ;  /* 0x0000002524247c49 */ /* 0x000fc40009200000 */
[--C-:B------:R-:W-:Y:S02]  /*e510*/  FFMA2 R38, R38.F32x2.HI_LO, UR37.F32, R0.reuse.F32 ;  /* 0x0000002526267c49 */ /* 0x100fe40009200000 */
[----:B-1----:R-:W-:Y:S01]  /*e520*/  @!P6 FMUL R187, R187, R187 ;  /* 0x000000bbbbbbe220 */ /* 0x002fe20000400000 */
[----:B------:R-:W-:Y:S01]  /*e530*/  FSETP.GEU.AND P6, PT, R150, -126, PT ;  /* 0xc2fc00009600780b */ /* 0x000fe20003fce000 */
[--C-:B------:R-:W-:Y:S02]  /*e540*/  FFMA2 R40, R40.F32x2.HI_LO, UR37.F32, R0.reuse.F32 ;  /* 0x0000002528287c49 */ /* 0x100fe40009200000 */
[--C-:B------:R-:W-:Y:S02]  /*e550*/  FFMA2 R42, R42.F32x2.HI_LO, UR37.F32, R0.reuse.F32 ;  /* 0x000000252a2a7c49 */ /* 0x100fe40009200000 */
[--C-:B------:R-:W-:Y:S02]  /*e560*/  FFMA2 R44, R44.F32x2.HI_LO, UR37.F32, R0.reuse.F32 ;  /* 0x000000252c2c7c49 */ /* 0x100fe40009200000 */
[----:B------:R-:W-:Y:S01]  /*e570*/  @!P0 FMUL R149, R149, 0.5 ;  /* 0x3f00000095958820 */ /* 0x000fe20000400000 */
[----:B------:R-:W-:-:S02]  /*e580*/  FFMA2 R46, R46.F32x2.HI_LO, UR37.F32, R0.F32 ;  /* 0x000000252e2e7c49 */ /* 0x000fc40009200000 */
[--C-:B------:R-:W-:Y:S01]  /*e590*/  FFMA2 R48, R48.F32x2.HI_LO, UR37.F32, R0.reuse.F32 ;  /* 0x0000002530307c49 */ /* 0x100fe20009200000 */
[----:B------:R-:W1:Y:S01]  /*e5a0*/  MUFU.EX2 R7, R149 ;  /* 0x0000009500077308 */ /* 0x000e620000000800 */
[----:B--2---:R-:W-:Y:S01]  /*e5b0*/  @!P5 FMUL R184, R184, R184 ;  /* 0x000000b8b8b8d220 */ /* 0x004fe20000400000 */
[----:B------:R-:W-:Y:S01]  /*e5c0*/  FSETP.GEU.AND P5, PT, R151, -126, PT ;  /* 0xc2fc00009700780b */ /* 0x000fe20003fae000 */
[----:B------:R-:W-:Y:S01]  /*e5d0*/  @!P6 FMUL R150, R150, 0.5 ;  /* 0x3f0000009696e820 */ /* 0x000fe20000400000 */
[--C-:B------:R-:W-:Y:S02]  /*e5e0*/  FFMA2 R50, R50.F32x2.HI_LO, UR37.F32, R0.reuse.F32 ;  /* 0x0000002532327c49 */ /* 0x100fe40009200000 */
[--C-:B------:R-:W-:Y:S02]  /*e5f0*/  FFMA2 R52, R52.F32x2.HI_LO, UR37.F32, R0.reuse.F32 ;  /* 0x0000002534347c49 */ /* 0x100fe40009200000 */
        /* <DEDUP_REMOVED lines=15> */
[--C-:B------:R-:W-:Y:S02]  /*e6f0*/  FFMA2 R72, R72.F32x2.HI_LO, UR37.F32, R0.reuse.F32 ;  /* 0x0000002548487c49 */ /* 0x100fe40009200000 */
        /* <DEDUP_REMOVED lines=9> */
[--C-:B------:R-:W-:Y:S02]  /*e790*/  FFMA2 R82, R82.F32x2.HI_LO, UR37.F32, R0.reuse.F32 ;  /* 0x0000002552527c49 */ /* 0x100fe40009200000 */
[----:B------:R-:W1:Y:S01]  /*e7a0*/  MUFU.EX2 R5, R93 ;  /* 0x0000005d00057308 */ /* 0x000e620000000800 */
[----:B------:R-:W-:-:S02]  /*e7b0*/  FFMA2 R84, R84.F32x2.HI_LO, UR37.F32, R0.F32 ;  /* 0x0000002554547c49 */ /* 0x000fc40009200000 */
[----:B------:R-:W-:Y:S01]  /*e7c0*/  FFMA2 R86, R86.F32x2.HI_LO, UR37.F32, R0.F32 ;  /* 0x0000002556567c49 */ /* 0x000fe20009200000 */
[----:B------:R-:W-:-:S03]  /*e7d0*/  MOV R0, UR4 ;  /* 0x0000000400007c02 */ /* 0x000fc60008000f00 */
[----:B------:R-:W-:Y:S01]  /*e7e0*/  @!P5 FMUL R94, R94, 0.5 ;  /* 0x3f0000005e5ed820 */ /* 0x000fe20000400000 */
[----:B--2---:R-:W-:Y:S01]  /*e7f0*/  @!P0 FMUL R4, R4, R4 ;  /* 0x0000000404048220 */ /* 0x004fe20000400000 */
[----:B------:R-:W-:Y:S02]  /*e800*/  FSETP.GEU.AND P0, PT, R99, -126, PT ;  /* 0xc2fc00006300780b */ /* 0x000fe40003f0e000 */
[----:B------:R-:W2:Y:S02]  /*e810*/  MUFU.EX2 R168, R94 ;  /* 0x0000005e00a87308 */ /* 0x000ea40000000800 */
[----:B------:R-:W-:Y:S01]  /*e820*/  STL [R1+0x48], R4 ;  /* 0x0000480401007387 */ /* 0x000fe20000100800 */
[----:B-1----:R-:W-:Y:S01]  /*e830*/  @!P6 FMUL R5, R5, R5 ;  /* 0x000000050505e220 */ /* 0x002fe20000400000 */
[----:B------:R-:W-:-:S04]  /*e840*/  FSETP.GEU.AND P6, PT, R100, -126, PT ;  /* 0xc2fc00006400780b */ /* 0x000fc80003fce000 */
[----:B------:R-:W-:Y:S03]  /*e850*/  STL [R1+0x4c], R5 ;  /* 0x00004c0501007387 */ /* 0x000fe60000100800 */
[----:B------:R-:W-:-:S04]  /*e860*/  @!P0 FMUL R99, R99, 0.5 ;  /* 0x3f00000063638820 */ /* 0x000fc80000400000 */
[----:B------:R-:W1:Y:S01]  /*e870*/  MUFU.EX2 R165, R99 ;  /* 0x0000006300a57308 */ /* 0x000e620000000800 */
[----:B--2---:R-:W-:Y:S01]  /*e880*/  @!P5 FMUL R168, R168, R168 ;  /* 0x000000a8a8a8d220 */ /* 0x004fe20000400000 */
[----:B------:R-:W-:Y:S01]  /*e890*/  FSETP.GEU.AND P5, PT, R101, -126, PT ;  /* 0xc2fc00006500780b */ /* 0x000fe20003fae000 */
[----:B------:R-:W-:-:S05]  /*e8a0*/  @!P6 FMUL R100, R100, 0.5 ;  /* 0x3f0000006464e820 */ /* 0x000fca0000400000 */
[----:B------:R-:W2:Y:S07]  /*e8b0*/  MUFU.EX2 R2, R100 ;  /* 0x0000006400027308 */ /* 0x000eae0000000800 */
[----:B------:R-:W-:Y:S01]  /*e8c0*/  @!P5 FMUL R101, R101, 0.5 ;  /* 0x3f0000006565d820 */ /* 0x000fe20000400000 */
[----:B-1----:R-:W-:Y:S01]  /*e8d0*/  @!P0 FMUL R165, R165, R165 ;  /* 0x000000a5a5a58220 */ /* 0x002fe20000400000 */
[----:B------:R-:W-:Y:S02]  /*e8e0*/  FSETP.GEU.AND P0, PT, R106, -126, PT ;  /* 0xc2fc00006a00780b */ /* 0x000fe40003f0e000 */
[----:B------:R-:W1:Y:S01]  /*e8f0*/  MUFU.EX2 R3, R101 ;  /* 0x0000006500037308 */ /* 0x000e620000000800 */
[----:B--2---:R-:W-:Y:S01]  /*e900*/  @!P6 FMUL R2, R2, R2 ;  /* 0x000000020202e220 */ /* 0x004fe20000400000 */
[----:B------:R-:W-:-:S04]  /*e910*/  FSETP.GEU.AND P6, PT, R107, -126, PT ;  /* 0xc2fc00006b00780b */ /* 0x000fc80003fce000 */
[----:B------:R-:W-:Y:S05]  /*e920*/  STL [R1+0x28], R2 ;  /* 0x0000280201007387 */ /* 0x000fea0000100800 */
[----:B------:R-:W-:-:S04]  /*e930*/  @!P0 FMUL R106, R106, 0.5 ;  /* 0x3f0000006a6a8820 */ /* 0x000fc80000400000 */
[----:B------:R-:W2:Y:S01]  /*e940*/  MUFU.EX2 R158, R106 ;  /* 0x0000006a009e7308 */ /* 0x000ea20000000800 */
[----:B-1----:R-:W-:Y:S01]  /*e950*/  @!P5 FMUL R3, R3, R3 ;  /* 0x000000030303d220 */ /* 0x002fe20000400000 */
[----:B------:R-:W-:Y:S01]  /*e960*/  FSETP.GEU.AND P5, PT, R108, -126, PT ;  /* 0xc2fc00006c00780b */ /* 0x000fe20003fae000 */
[----:B------:R-:W-:-:S03]  /*e970*/  @!P6 FMUL R107, R107, 0.5 ;  /* 0x3f0000006b6be820 */ /* 0x000fc60000400000 */
[----:B------:R-:W-:Y:S02]  /*e980*/  STL [R1+0x2c], R3 ;  /* 0x00002c0301007387 */ /* 0x000fe40000100800 */
[----:B------:R-:W1:Y:S07]  /*e990*/  MUFU.EX2 R159, R107 ;  /* 0x0000006b009f7308 */ /* 0x000e6e0000000800 */
[----:B------:R-:W-:Y:S01]  /*e9a0*/  @!P5 FMUL R108, R108, 0.5 ;  /* 0x3f0000006c6cd820 */ /* 0x000fe20000400000 */
[----:B--2---:R-:W-:Y:S01]  /*e9b0*/  @!P0 FMUL R158, R158, R158 ;  /* 0x0000009e9e9e8220 */ /* 0x004fe20000400000 */
[----:B------:R-:W-:-:S02]  /*e9c0*/  FSETP.GEU.AND P0, PT, R113, -126, PT ;  /* 0xc2fc00007100780b */ /* 0x000fc40003f0e000 */
[----:B------:R-:W2:Y:S01]  /*e9d0*/  MUFU.EX2 R188, R108 ;  /* 0x0000006c00bc7308 */ /* 0x000ea20000000800 */
[----:B-1----:R-:W-:Y:S01]  /*e9e0*/  @!P6 FMUL R159, R159, R159 ;  /* 0x0000009f9f9fe220 */ /* 0x002fe20000400000 */
[----:B------:R-:W-:-:S09]  /*e9f0*/  FSETP.GEU.AND P6, PT, R114, -126, PT ;  /* 0xc2fc00007200780b */ /* 0x000fd20003fce000 */
[----:B------:R-:W-:-:S04]  /*ea00*/  @!P0 FMUL R113, R113, 0.5 ;  /* 0x3f00000071718820 */ /* 0x000fc80000400000 */
[----:B------:R-:W1:Y:S01]  /*ea10*/  MUFU.EX2 R151, R113 ;  /* 0x0000007100977308 */ /* 0x000e620000000800 */
[----:B--2---:R-:W-:Y:S01]  /*ea20*/  @!P5 FMUL R188, R188, R188 ;  /* 0x000000bcbcbcd220 */ /* 0x004fe20000400000 */
[----:B------:R-:W-:Y:S01]  /*ea30*/  FSETP.GEU.AND P5, PT, R115, -126, PT ;  /* 0xc2fc00007300780b */ /* 0x000fe20003fae000 */
[----:B------:R-:W-:-:S12]  /*ea40*/  @!P6 FMUL R114, R114, 0.5 ;  /* 0x3f0000007272e820 */ /* 0x000fd80000400000 */
[----:B------:R-:W-:Y:S01]  /*ea50*/  @!P5 FMUL R115, R115, 0.5 ;  /* 0x3f0000007373d820 */ /* 0x000fe20000400000 */
[----:B-1----:R-:W-:Y:S01]  /*ea60*/  @!P0 FMUL R151, R151, R151 ;  /* 0x0000009797978220 */ /* 0x002fe20000400000 */
[C---:B------:R-:W-:Y:S02]  /*ea70*/  FSETP.GEU.AND P0, PT, R120.reuse, -126, PT ;  /* 0xc2fc00007800780b */ /* 0x040fe40003f0e000 */
[----:B------:R-:W1:Y:S11]  /*ea80*/  MUFU.EX2 R149, R115 ;  /* 0x0000007300957308 */ /* 0x000e760000000800 */
[----:B------:R-:W-:Y:S01]  /*ea90*/  @!P0 FMUL R120, R120, 0.5 ;  /* 0x3f00000078788820 */ /* 0x000fe20000400000 */
[----:B----4-:R-:W-:-:S03]  /*eaa0*/  @!P1 FMUL R18, R18, R18 ;  /* 0x0000001212129220 */ /* 0x010fc60000400000 */
[----:B------:R-:W2:Y:S01]  /*eab0*/  MUFU.EX2 R142, R120 ;  /* 0x00000078008e7308 */ /* 0x000ea20000000800 */
[----:B-----5:R-:W-:Y:S01]  /*eac0*/  @!P4 FMUL R17, R17, R17 ;  /* 0x000000111111c220 */ /* 0x020fe20000400000 */
[----:B------:R-:W-:Y:S01]  /*ead0*/  @!P1 STL [R1+0x44], R18 ;  /* 0x0000441201009387 */ /* 0x000fe20000100800 */
[----:B------:R-:W-:Y:S01]  /*eae0*/  FSETP.GEU.AND P1, PT, R134, -126, PT ;  /* 0xc2fc00008600780b */ /* 0x000fe20003f2e000 */
[----:B-1----:R-:W-:Y:S01]  /*eaf0*/  @!P5 FMUL R149, R149, R149 ;  /* 0x000000959595d220 */ /* 0x002fe20000400000 */
[----:B------:R-:W-:Y:S01]  /*eb00*/  @!P3 FMUL R16, R16, R16 ;  /* 0x000000101010b220 */ /* 0x000fe20000400000 */
[----:B------:R-:W-:Y:S01]  /*eb10*/  @!P4 STL [R1+0x68], R17 ;  /* 0x000068110100c387 */ /* 0x000fe20000100800 */
[----:B------:R-:W-:Y:S01]  /*eb20*/  FSETP.GEU.AND P4, PT, R131, -126, PT ;  /* 0xc2fc00008300780b */ /* 0x000fe20003f8e000 */
[----:B------:R-:W-:Y:S02]  /*eb30*/  @!P2 FMUL R57, R57, R57 ;  /* 0x000000393939a220 */ /* 0x000fe40000400000 */
[----:B------:R-:W-:Y:S01]  /*eb40*/  @!P3 STL [R1+0x6c], R16 ;  /* 0x00006c100100b387 */ /* 0x000fe20000100800 */
[----:B------:R-:W-:-:S02]  /*eb50*/  FSETP.GEU.AND P3, PT, R132, -126, PT ;  /* 0xc2fc00008400780b */ /* 0x000fc40003f6e000 */
[----:B------:R-:W-:Y:S01]  /*eb60*/  FSETP.GEU.AND P5, PT, R122, -126, PT ;  /* 0xc2fc00007a00780b */ /* 0x000fe20003fae000 */
[----:B------:R-:W-:Y:S01]  /*eb70*/  @!P2 STL [R1+0x40], R57 ;  /* 0x000040390100a387 */ /* 0x000fe20000100800 */
[----:B------:R-:W-:Y:S01]  /*eb80*/  FSETP.GEU.AND P2, PT, R133, -126, PT ;  /* 0xc2fc00008500780b */ /* 0x000fe20003f4e000 */
[----:B------:R-:W-:Y:S01]  /*eb90*/  @!P1 FMUL R134, R134, 0.5 ;  /* 0x3f00000086869820 */ /* 0x000fe20000400000 */
[----:B--2---:R-:W-:Y:S01]  /*eba0*/  @!P0 FMUL R142, R142, R142 ;  /* 0x0000008e8e8e8220 */ /* 0x004fe20000400000 */
[----:B------:R-:W-:Y:S02]  /*ebb0*/  FSETP.GEU.AND P0, PT, R27, -126, PT ;  /* 0xc2fc00001b00780b */ /* 0x000fe40003f0e000 */
[----:B------:R-:W-:Y:S01]  /*ebc0*/  @!P4 FMUL R131, R131, 0.5 ;  /* 0x3f0000008383c820 */ /* 0x000fe20000400000 */
[----:B------:R-:W1:Y:S03]  /*ebd0*/  MUFU.EX2 R13, R134 ;  /* 0x00000086000d7308 */ /* 0x000e660000000800 */
[----:B------:R-:W-:-:S02]  /*ebe0*/  @!P3 FMUL R132, R132, 0.5 ;  /* 0x3f0000008484b820 */ /* 0x000fc40000400000 */
[----:B------:R-:W-:Y:S02]  /*ebf0*/  @!P5 FMUL R122, R122, 0.5 ;  /* 0x3f0000007a7ad820 */ /* 0x000fe40000400000 */
[----:B------:R-:W-:Y:S01]  /*ec00*/  @!P2 FMUL R133, R133, 0.5 ;  /* 0x3f0000008585a820 */ /* 0x000fe20000400000 */
[----:B------:R-:W2:Y:S02]  /*ec10*/  MUFU.EX2 R59, R131 ;  /* 0x00000083003b7308 */ /* 0x000ea40000000800 */
[----:B------:R-:W-:-:S06]  /*ec20*/  @!P0 FMUL R27, R27, 0.5 ;  /* 0x3f0000001b1b8820 */ /* 0x000fcc0000400000 */
[----:B------:R-:W3:Y:S01]  /*ec30*/  MUFU.EX2 R15, R132 ;  /* 0x00000084000f7308 */ /* 0x000ee20000000800 */
[----:B-1----:R-:W-:Y:S01]  /*ec40*/  @!P1 FMUL R13, R13, R13 ;  /* 0x0000000d0d0d9220 */ /* 0x002fe20000400000 */
[----:B------:R-:W-:-:S04]  /*ec50*/  FSETP.GEU.AND P1, PT, R141, -126, PT ;  /* 0xc2fc00008d00780b */ /* 0x000fc80003f2e000 */
[----:B------:R-:W-:Y:S02]  /*ec60*/  STL [R1+0x20], R13 ;  /* 0x0000200d01007387 */ /* 0x000fe40000100800 */
[----:B------:R-:W1:Y:S01]  /*ec70*/  MUFU.EX2 R20, R133 ;  /* 0x0000008500147308 */ /* 0x000e620000000800 */
[----:B--2---:R-:W-:Y:S01]  /*ec80*/  @!P4 FMUL R59, R59, R59 ;  /* 0x0000003b3b3bc220 */ /* 0x004fe20000400000 */
[----:B------:R-:W-:-:S04]  /*ec90*/  FSETP.GEU.AND P4, PT, R138, -126, PT ;  /* 0xc2fc00008a00780b */ /* 0x000fc80003f8e000 */
[----:B------:R2:W-:Y:S01]  /*eca0*/  STL [R1+0x34], R59 ;  /* 0x0000343b01007387 */ /* 0x0005e20000100800 */
[----:B------:R-:W-:Y:S01]  /*ecb0*/  @!P1 FMUL R141, R141, 0.5 ;  /* 0x3f0000008d8d9820 */ /* 0x000fe20000400000 */
[----:B------:R-:W4:Y:S01]  /*ecc0*/  MUFU.EX2 R137, R27 ;  /* 0x0000001b00897308 */ /* 0x000f220000000800 */
[----:B---3--:R-:W-:Y:S01]  /*ecd0*/  @!P3 FMUL R15, R15, R15 ;  /* 0x0000000f0f0fb220 */ /* 0x008fe20000400000 */
[----:B------:R-:W-:-:S04]  /*ece0*/  FSETP.GEU.AND P3, PT, R139, -126, PT ;  /* 0xc2fc00008b00780b */ /* 0x000fc80003f6e000 */
[----:B------:R3:W-:Y:S01]  /*ecf0*/  STL [R1+0x60], R15 ;  /* 0x0000600f01007387 */ /* 0x0007e20000100800 */
[----:B------:R-:W-:Y:S01]  /*ed00*/  @!P4 FMUL R138, R138, 0.5 ;  /* 0x3f0000008a8ac820 */ /* 0x000fe20000400000 */
[----:B------:R-:W5:Y:S01]  /*ed10*/  MUFU.EX2 R9, R141 ;  /* 0x0000008d00097308 */ /* 0x000f620000000800 */
[----:B-1----:R-:W-:Y:S01]  /*ed20*/  @!P2 FMUL R20, R20, R20 ;  /* 0x000000141414a220 */ /* 0x002fe20000400000 */
[----:B------:R-:W-:-:S04]  /*ed30*/  FSETP.GEU.AND P2, PT, R140, -126, PT ;  /* 0xc2fc00008c00780b */ /* 0x000fc80003f4e000 */
[----:B------:R3:W-:Y:S01]  /*ed40*/  STL [R1+0x64], R20 ;  /* 0x0000641401007387 */ /* 0x0007e20000100800 */
[----:B------:R-:W-:Y:S01]  /*ed50*/  @!P3 FMUL R139, R139, 0.5 ;  /* 0x3f0000008b8bb820 */ /* 0x000fe20000400000 */
[----:B------:R-:W1:Y:S01]  /*ed60*/  MUFU.EX2 R10, R138 ;  /* 0x0000008a000a7308 */ /* 0x000e620000000800 */
[----:B----4-:R-:W-:Y:S01]  /*ed70*/  @!P0 FMUL R137, R137, R137 ;  /* 0x0000008989898220 */ /* 0x010fe20000400000 */
[----:B------:R-:W-:Y:S02]  /*ed80*/  FSETP.GEU.AND P0, PT, R34, -126, PT ;  /* 0xc2fc00002200780b */ /* 0x000fe40003f0e000 */
[----:B------:R-:W-:-:S03]  /*ed90*/  MOV R27, R16 ;  /* 0x00000010001b7202 */ /* 0x000fc60000000f00 */
[----:B------:R-:W-:Y:S01]  /*eda0*/  @!P2 FMUL R140, R140, 0.5 ;  /* 0x3f0000008c8ca820 */ /* 0x000fe20000400000 */
[----:B------:R-:W4:Y:S01]  /*edb0*/  MUFU.EX2 R157, R139 ;  /* 0x0000008b009d7308 */ /* 0x000f220000000800 */
[----:B-----5:R-:W-:Y:S01]  /*edc0*/  @!P1 FMUL R9, R9, R9 ;  /* 0x0000000909099220 */ /* 0x020fe20000400000 */
[----:B------:R-:W-:Y:S02]  /*edd0*/  FSETP.GEU.AND P1, PT, R148, -126, PT ;  /* 0xc2fc00009400780b */ /* 0x000fe40003f2e000 */
[----:B--2---:R-:W-:Y:S02]  /*ede0*/  F2FP.BF16.F32.PACK_AB R59, R59, R21 ;  /* 0x000000153b3b723e */ /* 0x004fe400000010ff */
[----:B------:R3:W-:Y:S01]  /*edf0*/  STL [R1+0x5c], R9 ;  /* 0x00005c0901007387 */ /* 0x0007e20000100800 */
[----:B------:R-:W-:Y:S01]  /*ee00*/  @!P0 FMUL R34, R34, 0.5 ;  /* 0x3f00000022228820 */ /* 0x000fe20000400000 */
[----:B------:R-:W2:Y:S01]  /*ee10*/  MUFU.EX2 R8, R140 ;  /* 0x0000008c00087308 */ /* 0x000ea20000000800 */
[----:B-1----:R-:W-:Y:S01]  /*ee20*/  @!P4 FMUL R10, R10, R10 ;  /* 0x0000000a0a0ac220 */ /* 0x002fe20000400000 */
[----:B------:R-:W-:-:S04]  /*ee30*/  FSETP.GEU.AND P4, PT, R145, -126, PT ;  /* 0xc2fc00009100780b */ /* 0x000fc80003f8e000 */
[----:B------:R3:W-:Y:S01]  /*ee40*/  STL [R1+0x10], R10 ;  /* 0x0000100a01007387 */ /* 0x0007e20000100800 */
[----:B------:R-:W-:Y:S01]  /*ee50*/  @!P1 FMUL R148, R148, 0.5 ;  /* 0x3f00000094949820 */ /* 0x000fe20000400000 */
[----:B------:R-:W1:Y:S01]  /*ee60*/  MUFU.EX2 R140, R122 ;  /* 0x0000007a008c7308 */ /* 0x000e620000000800 */
[----:B----4-:R-:W-:Y:S01]  /*ee70*/  @!P3 FMUL R157, R157, R157 ;  /* 0x0000009d9d9db220 */ /* 0x010fe20000400000 */
[----:B------:R-:W-:-:S05]  /*ee80*/  FSETP.GEU.AND P3, PT, R146, -126, PT ;  /* 0xc2fc00009200780b */ /* 0x000fca0003f6e000 */
[----:B------:R-:W-:Y:S01]  /*ee90*/  @!P4 FMUL R145, R145, 0.5 ;  /* 0x3f0000009191c820 */ /* 0x000fe20000400000 */
[----:B------:R-:W4:Y:S01]  /*eea0*/  MUFU.EX2 R6, R148 ;  /* 0x0000009400067308 */ /* 0x000f220000000800 */
[----:B--2---:R-:W-:Y:S01]  /*eeb0*/  @!P2 FMUL R8, R8, R8 ;  /* 0x000000080808a220 */ /* 0x004fe20000400000 */
[----:B------:R-:W-:-:S04]  /*eec0*/  FSETP.GEU.AND P2, PT, R147, -126, PT ;  /* 0xc2fc00009300780b */ /* 0x000fc80003f4e000 */
[----:B------:R3:W-:Y:S01]  /*eed0*/  STL [R1+0x58], R8 ;  /* 0x0000580801007387 */ /* 0x0007e20000100800 */
[----:B------:R-:W-:Y:S01]  /*eee0*/  @!P3 FMUL R146, R146, 0.5 ;  /* 0x3f0000009292b820 */ /* 0x000fe20000400000 */
[----:B------:R-:W2:Y:S01]  /*eef0*/  MUFU.EX2 R185, R145 ;  /* 0x0000009100b97308 */ /* 0x000ea20000000800 */
[----:B-1----:R-:W-:Y:S01]  /*ef00*/  @!P5 FMUL R140, R140, R140 ;  /* 0x0000008c8c8cd220 */ /* 0x002fe20000400000 */
[----:B------:R-:W-:-:S05]  /*ef10*/  FSETP.GEU.AND P5, PT, R29, -126, PT ;  /* 0xc2fc00001d00780b */ /* 0x000fca0003fae000 */
[----:B------:R-:W-:Y:S01]  /*ef20*/  @!P2 FMUL R147, R147, 0.5 ;  /* 0x3f0000009393a820 */ /* 0x000fe20000400000 */
[----:B------:R-:W1:Y:S01]  /*ef30*/  MUFU.EX2 R182, R146 ;  /* 0x0000009200b67308 */ /* 0x000e620000000800 */
[----:B----4-:R-:W-:Y:S01]  /*ef40*/  @!P1 FMUL R6, R6, R6 ;  /* 0x0000000606069220 */ /* 0x010fe20000400000 */
[----:B------:R-:W-:-:S04]  /*ef50*/  FSETP.GEU.AND P1, PT, R155, -126, PT ;  /* 0xc2fc00009b00780b */ /* 0x000fc80003f2e000 */
[----:B------:R3:W-:Y:S01]  /*ef60*/  STL [R1+0x50], R6 ;  /* 0x0000500601007387 */ /* 0x0007e20000100800 */
[----:B------:R-:W-:Y:S01]  /*ef70*/  @!P5 FMUL R29, R29, 0.5 ;  /* 0x3f0000001d1dd820 */ /* 0x000fe20000400000 */
[----:B------:R-:W4:Y:S01]  /*ef80*/  MUFU.EX2 R183, R147 ;  /* 0x0000009300b77308 */ /* 0x000f220000000800 */
[----:B--2---:R-:W-:Y:S01]  /*ef90*/  @!P4 FMUL R185, R185, R185 ;  /* 0x000000b9b9b9c220 */ /* 0x004fe20000400000 */
[----:B------:R-:W-:-:S05]  /*efa0*/  FSETP.GEU.AND P4, PT, R152, -126, PT ;  /* 0xc2fc00009800780b */ /* 0x000fca0003f8e000 */
[----:B------:R-:W-:Y:S01]  /*efb0*/  @!P1 FMUL R155, R155, 0.5 ;  /* 0x3f0000009b9b9820 */ /* 0x000fe20000400000 */
[----:B------:R-:W2:Y:S01]  /*efc0*/  MUFU.EX2 R148, R114 ;  /* 0x0000007200947308 */ /* 0x000ea20000000800 */
[----:B-1----:R-:W-:Y:S01]  /*efd0*/  @!P3 FMUL R182, R182, R182 ;  /* 0x000000b6b6b6b220 */ /* 0x002fe20000400000 */
[----:B------:R-:W-:-:S05]  /*efe0*/  FSETP.GEU.AND P3, PT, R153, -126, PT ;  /* 0xc2fc00009900780b */ /* 0x000fca0003f6e000 */
[----:B------:R-:W-:Y:S01]  /*eff0*/  @!P4 FMUL R152, R152, 0.5 ;  /* 0x3f0000009898c820 */ /* 0x000fe20000400000 */
[----:B------:R-:W1:Y:S01]  /*f000*/  MUFU.EX2 R173, R155 ;  /* 0x0000009b00ad7308 */ /* 0x000e620000000800 */
[----:B----4-:R-:W-:Y:S01]  /*f010*/  @!P2 FMUL R183, R183, R183 ;  /* 0x000000b7b7b7a220 */ /* 0x010fe20000400000 */
[----:B------:R-:W-:-:S05]  /*f020*/  FSETP.GEU.AND P2, PT, R154, -126, PT ;  /* 0xc2fc00009a00780b */ /* 0x000fca0003f4e000 */
        /* <DEDUP_REMOVED lines=103> */
[----:B------:R-:W-:-:S04]  /*f6a0*/  FSETP.GEU.AND P6, PT, R42, -126, PT ;  /* 0xc2fc00002a00780b */ /* 0x000fc80003fce000 */
[----:B------:R-:W-:Y:S01]  /*f6b0*/  F2FP.BF16.F32.PACK_AB R29, R131, R130 ;  /* 0x00000082831d723e */ /* 0x000fe200000010ff */
[----:B------:R-:W-:Y:S01]  /*f6c0*/  @!P2 FMUL R25, R25, 0.5 ;  /* 0x3f0000001919a820 */ /* 0x000fe20000400000 */
[----:B------:R-:W1:Y:S01]  /*f6d0*/  MUFU.EX2 R170, R24 ;  /* 0x0000001800aa7308 */ /* 0x000e620000000800 */
[----:B----4-:R-:W-:Y:S01]  /*f6e0*/  @!P1 FMUL R136, R136, R136 ;  /* 0x0000008888889220 */ /* 0x010fe20000400000 */
[----:B------:R-:W-:Y:S02]  /*f6f0*/  FSETP.GEU.AND P1, PT, R33, -126, PT ;  /* 0xc2fc00002100780b */ /* 0x000fe40003f2e000 */
[----:B------:R-:W-:-:S03]  /*f700*/  MOV R26, R17 ;  /* 0x00000011001a7202 */ /* 0x000fc60000000f00 */
[----:B------:R-:W-:Y:S01]  /*f710*/  @!P6 FMUL R42, R42, 0.5 ;  /* 0x3f0000002a2ae820 */ /* 0x000fe20000400000 */
[----:B------:R-:W4:Y:S01]  /*f720*/  MUFU.EX2 R171, R25 ;  /* 0x0000001900ab7308 */ /* 0x000f220000000800 */
[----:B--2---:R-:W-:Y:S01]  /*f730*/  @!P4 FMUL R141, R141, R141 ;  /* 0x0000008d8d8dc220 */ /* 0x004fe20000400000 */
[----:B------:R-:W-:-:S05]  /*f740*/  FSETP.GEU.AND P4, PT, R30, -126, PT ;  /* 0xc2fc00001e00780b */ /* 0x000fca0003f8e000 */
[----:B------:R-:W-:Y:S01]  /*f750*/  @!P1 FMUL R33, R33, 0.5 ;  /* 0x3f00000021219820 */ /* 0x000fe20000400000 */
[----:B------:R-:W2:Y:S01]  /*f760*/  MUFU.EX2 R128, R36 ;  /* 0x0000002400807308 */ /* 0x000ea20000000800 */
[----:B-1----:R-:W-:Y:S01]  /*f770*/  @!P3 FMUL R170, R170, R170 ;  /* 0x000000aaaaaab220 */ /* 0x002fe20000400000 */
[----:B------:R-:W-:Y:S02]  /*f780*/  FSETP.GEU.AND P3, PT, R31, -126, PT ;  /* 0xc2fc00001f00780b */ /* 0x000fe40003f6e000 */
[----:B------:R-:W-:-:S03]  /*f790*/  MOV R24, R19 ;  /* 0x0000001300187202 */ /* 0x000fc60000000f00 */
[----:B------:R-:W-:Y:S01]  /*f7a0*/  @!P4 FMUL R30, R30, 0.5 ;  /* 0x3f0000001e1ec820 */ /* 0x000fe20000400000 */
[----:B------:R-:W1:Y:S01]  /*f7b0*/  MUFU.EX2 R163, R33 ;  /* 0x0000002100a37308 */ /* 0x000e620000000800 */
[----:B----4-:R-:W-:Y:S01]  /*f7c0*/  @!P2 FMUL R171, R171, R171 ;  /* 0x000000abababa220 */ /* 0x010fe20000400000 */
[----:B------:R-:W-:Y:S02]  /*f7d0*/  FSETP.GEU.AND P2, PT, R32, -126, PT ;  /* 0xc2fc00002000780b */ /* 0x000fe40003f4e000 */
[----:B------:R-:W-:Y:S02]  /*f7e0*/  MOV R25, R18 ;  /* 0x0000001200197202 */ /* 0x000fe40000000f00 */
[----:B------:R-:W-:Y:S01]  /*f7f0*/  F2FP.BF16.F32.PACK_AB R58, R24, R58 ;  /* 0x0000003a183a723e */ /* 0x000fe200000010ff */
[----:B------:R-:W-:Y:S01]  /*f800*/  @!P3 FMUL R31, R31, 0.5 ;  /* 0x3f0000001f1fb820 */ /* 0x000fe20000400000 */
[----:B------:R-:W4:Y:S01]  /*f810*/  MUFU.EX2 R132, R30 ;  /* 0x0000001e00847308 */ /* 0x000f220000000800 */
[----:B--2---:R-:W-:Y:S01]  /*f820*/  @!P5 FMUL R128, R128, R128 ;  /* 0x000000808080d220 */ /* 0x004fe20000400000 */
[----:B------:R-:W-:-:S02]  /*f830*/  FSETP.GEU.AND P5, PT, R43, -126, PT ;  /* 0xc2fc00002b00780b */ /* 0x000fc40003fae000 */
[----:B------:R-:W-:Y:S02]  /*f840*/  F2FP.BF16.F32.PACK_AB R57, R25, R57 ;  /* 0x000000391939723e */ /* 0x000fe400000010ff */
[----:B------:R-:W-:Y:S01]  /*f850*/  F2FP.BF16.F32.PACK_AB R24, R171, R170 ;  /* 0x000000aaab18723e */ /* 0x000fe200000010ff */
[----:B------:R-:W-:Y:S01]  /*f860*/  @!P2 FMUL R32, R32, 0.5 ;  /* 0x3f0000002020a820 */ /* 0x000fe20000400000 */
[----:B------:R-:W2:Y:S01]  /*f870*/  MUFU.EX2 R133, R31 ;  /* 0x0000001f00857308 */ /* 0x000ea20000000800 */
[----:B-1----:R-:W-:Y:S01]  /*f880*/  @!P1 FMUL R163, R163, R163 ;  /* 0x000000a3a3a39220 */ /* 0x002fe20000400000 */
[----:B------:R-:W-:Y:S02]  /*f890*/  FSETP.GEU.AND P1, PT, R40, -126, PT ;  /* 0xc2fc00002800780b */ /* 0x000fe40003f2e000 */
[----:B------:R-:W-:-:S03]  /*f8a0*/  F2FP.BF16.F32.PACK_AB R25, R137, R136 ;  /* 0x000000888919723e */ /* 0x000fc600000010ff */
        /* <DEDUP_REMOVED lines=21> */
[----:B------:R-:W-:Y:S01]  /*fa00*/  F2FP.BF16.F32.PACK_AB R32, R147, R146 ;  /* 0x000000929320723e */ /* 0x000fe200000010ff */
        /* <DEDUP_REMOVED lines=22> */
[----:B------:R-:W-:Y:S01]  /*fb70*/  F2FP.BF16.F32.PACK_AB R33, R123, R122 ;  /* 0x0000007a7b21723e */ /* 0x000fe200000010ff */
        /* <DEDUP_REMOVED lines=57> */
[----:B------:R-:W-:Y:S02]  /*ff10*/  FSETP.GEU.AND P6, PT, R67, -126, PT ;  /* 0xc2fc00004300780b */ /* 0x000fe40003fce000 */
[----:B------:R-:W-:-:S03]  /*ff20*/  F2FP.BF16.F32.PACK_AB R60, R20, R15 ;  /* 0x0000000f143c723e */ /* 0x000fc600000010ff */
[----:B------:R-:W-:Y:S01]  /*ff30*/  @!P0 FMUL R66, R66, 0.5 ;  /* 0x3f00000042428820 */ /* 0x000fe20000400000 */
[----:B------:R-:W2:Y:S01]  /*ff40*/  MUFU.EX2 R109, R63 ;  /* 0x0000003f006d7308 */ /* 0x000ea20000000800 */
[----:B-1----:R-:W-:Y:S01]  /*ff50*/  @!P5 FMUL R127, R127, R127 ;  /* 0x0000007f7f7fd220 */ /* 0x002fe20000400000 */
[----:B------:R-:W-:Y:S02]  /*ff60*/  FSETP.GEU.AND P5, PT, R68, -126, PT ;  /* 0xc2fc00004400780b */ /* 0x000fe40003fae000 */
[----:B------:R-:W-:Y:S02]  /*ff70*/  F2FP.BF16.F32.PACK_AB R61, R14, R13 ;  /* 0x0000000d0e3d723e */ /* 0x000fe400000010ff */
[----:B------:R-:W-:Y:S01]  /*ff80*/  F2FP.BF16.F32.PACK_AB R40, R127, R126 ;  /* 0x0000007e7f28723e */ /* 0x000fe200000010ff */
[----:B------:R-:W-:Y:S01]  /*ff90*/  @!P6 FMUL R67, R67, 0.5 ;  /* 0x3f0000004343e820 */ /* 0x000fe20000400000 */
[----:B------:R-:W1:Y:S01]  /*ffa0*/  MUFU.EX2 R104, R64 ;  /* 0x0000004000687308 */ /* 0x000e620000000800 */
[----:B----4-:R-:W-:Y:S01]  /*ffb0*/  @!P4 FMUL R108, R108, R108 ;  /* 0x0000006c6c6cc220 */ /* 0x010fe20000400000 */
[----:B------:R-:W-:-:S02]  /*ffc0*/  FSETP.GEU.AND P4, PT, R69, -126, PT ;  /* 0xc2fc00004500780b */ /* 0x000fc40003f8e000 */
[----:B------:R-:W-:-:S03]  /*ffd0*/  F2FP.BF16.F32.PACK_AB R62, R12, R11 ;  /* 0x0000000b0c3e723e */ /* 0x000fc600000010ff */
[----:B------:R-:W-:Y:S01]  /*ffe0*/  @!P5 FMUL R68, R68, 0.5 ;  /* 0x3f0000004444d820 */ /* 0x000fe20000400000 */
[----:B------:R-:W4:Y:S01]  /*fff0*/  MUFU.EX2 R105, R65 ;  /* 0x0000004100697308 */ /* 0x000f220000000800 */
[----:B--2---:R-:W-:Y:S01]  /*10000*/  @!P3 FMUL R109, R109, R109 ;  /* 0x0000006d6d6db220 */ /* 0x004fe20000400000 */
[----:B------:R-:W-:Y:S02]  /*10010*/  FSETP.GEU.AND P3, PT, R70, -126, PT ;  /* 0xc2fc00004600780b */ /* 0x000fe40003f6e000 */
[----:B------:R-:W-:Y:S02]  /*10020*/  F2FP.BF16.F32.PACK_AB R63, R157, R10 ;  /* 0x0000000a9d3f723e */ /* 0x000fe400000010ff */
[----:B------:R-:W-:Y:S01]  /*10030*/  F2FP.BF16.F32.PACK_AB R41, R109, R108 ;  /* 0x0000006c6d29723e */ /* 0x000fe200000010ff */
[----:B------:R-:W-:Y:S01]  /*10040*/  @!P4 FMUL R69, R69, 0.5 ;  /* 0x3f0000004545c820 */ /* 0x000fe20000400000 */
[----:B------:R-:W2:Y:S01]  /*10050*/  MUFU.EX2 R102, R66 ;  /* 0x0000004200667308 */ /* 0x000ea20000000800 */
[----:B-1----:R-:W-:Y:S01]  /*10060*/  @!P2 FMUL R104, R104, R104 ;  /* 0x000000686868a220 */ /* 0x002fe20000400000 */
[----:B------:R-:W-:-:S02]  /*10070*/  FSETP.GEU.AND P2, PT, R71, -126, PT ;  /* 0xc2fc00004700780b */ /* 0x000fc40003f4e000 */
[----:B------:R-:W-:-:S03]  /*10080*/  F2FP.BF16.F32.PACK_AB R64, R9, R8 ;  /* 0x000000080940723e */ /* 0x000fc600000010ff */
[----:B------:R-:W-:Y:S01]  /*10090*/  @!P3 FMUL R70, R70, 0.5 ;  /* 0x3f0000004646b820 */ /* 0x000fe20000400000 */
[----:B------:R-:W1:Y:S01]  /*100a0*/  MUFU.EX2 R103, R67 ;  /* 0x0000004300677308 */ /* 0x000e620000000800 */
[----:B----4-:R-:W-:Y:S01]  /*100b0*/  @!P1 FMUL R105, R105, R105 ;  /* 0x0000006969699220 */ /* 0x010fe20000400000 */
[----:B------:R-:W-:Y:S02]  /*100c0*/  FSETP.GEU.AND P1, PT, R72, -126, PT ;  /* 0xc2fc00004800780b */ /* 0x000fe40003f2e000 */
[----:B------:R-:W-:Y:S02]  /*100d0*/  F2FP.BF16.F32.PACK_AB R65, R187, R186 ;  /* 0x000000babb41723e */ /* 0x000fe400000010ff */
[----:B------:R-:W-:Y:S01]  /*100e0*/  F2FP.BF16.F32.PACK_AB R42, R105, R104 ;  /* 0x00000068692a723e */ /* 0x000fe200000010ff */
[----:B------:R-:W-:Y:S01]  /*100f0*/  @!P2 FMUL R71, R71, 0.5 ;  /* 0x3f0000004747a820 */ /* 0x000fe20000400000 */
[----:B------:R-:W4:Y:S01]  /*10100*/  MUFU.EX2 R116, R68 ;  /* 0x0000004400747308 */ /* 0x000f220000000800 */
[----:B--2---:R-:W-:Y:S01]  /*10110*/  @!P0 FMUL R102, R102, R102 ;  /* 0x0000006666668220 */ /* 0x004fe20000400000 */
[----:B------:R-:W-:-:S02]  /*10120*/  FSETP.GEU.AND P0, PT, R73, -126, PT ;  /* 0xc2fc00004900780b */ /* 0x000fc40003f0e000 */
        /* <DEDUP_REMOVED lines=81> */
[----:B------:R-:W-:Y:S02]  /*10640*/  LOP3.LUT P6, RZ, R0, 0x3, R56, 0x48, !PT ;  /* 0x0000000300ff7812 */ /* 0x000fe400078c4838 */
[----:B------:R-:W-:Y:S02]  /*10650*/  F2FP.BF16.F32.PACK_AB R56, R27, R26 ;  /* 0x0000001a1b38723e */ /* 0x000fe400000010ff */
[----:B------:R-:W-:Y:S01]  /*10660*/  F2FP.BF16.F32.PACK_AB R81, R153, R152 ;  /* 0x000000989951723e */ /* 0x000fe200000010ff */
[----:B------:R-:W-:Y:S01]  /*10670*/  @!P0 FMUL R87, R87, 0.5 ;  /* 0x3f00000057578820 */ /* 0x000fe20000400000 */
[----:B------:R-:W2:Y:S01]  /*10680*/  MUFU.EX2 R94, R84 ;  /* 0x00000054005e7308 */ /* 0x000ea20000000800 */
[----:B-1----:R-:W-:Y:S01]  /*10690*/  @!P5 FMUL R18, R18, R18 ;  /* 0x000000121212d220 */ /* 0x002fe20000400000 */
[----:B------:R-:W-:-:S02]  /*106a0*/  F2FP.BF16.F32.PACK_AB R82, R151, R150 ;  /* 0x000000969752723e */ /* 0x000fc400000010ff */
[----:B------:R-:W-:Y:S02]  /*106b0*/  F2FP.BF16.F32.PACK_AB R26, R135, R134 ;  /* 0x00000086871a723e */ /* 0x000fe400000010ff */
[----:B------:R-:W-:Y:S02]  /*106c0*/  F2FP.BF16.F32.PACK_AB R27, R133, R132 ;  /* 0x00000084851b723e */ /* 0x000fe400000010ff */
[----:B------:R-:W1:Y:S01]  /*106d0*/  MUFU.EX2 R95, R85 ;  /* 0x00000055005f7308 */ /* 0x000e620000000800 */
[----:B----4-:R-:W-:Y:S01]  /*106e0*/  @!P4 FMUL R19, R19, R19 ;  /* 0x000000131313c220 */ /* 0x010fe20000400000 */
[----:B------:R-:W-:Y:S02]  /*106f0*/  F2FP.BF16.F32.PACK_AB R83, R149, R148 ;  /* 0x000000949553723e */ /* 0x000fe400000010ff */
[----:B------:R-:W-:Y:S02]  /*10700*/  F2FP.BF16.F32.PACK_AB R50, R23, R22 ;  /* 0x000000161732723e */ /* 0x000fe400000010ff */
[----:B------:R-:W-:-:S02]  /*10710*/  F2FP.BF16.F32.PACK_AB R51, R19, R18 ;  /* 0x000000121333723e */ /* 0x000fc400000010ff */
[----:B------:R-:W4:Y:S01]  /*10720*/  MUFU.EX2 R16, R86 ;  /* 0x0000005600107308 */ /* 0x000f220000000800 */
[----:B--2---:R-:W-:Y:S01]  /*10730*/  @!P3 FMUL R94, R94, R94 ;  /* 0x0000005e5e5eb220 */ /* 0x004fe20000400000 */
[----:B------:R-:W-:-:S06]  /*10740*/  F2FP.BF16.F32.PACK_AB R84, R181, R180 ;  /* 0x000000b4b554723e */ /* 0x000fcc00000010ff */
[----:B------:R-:W2:Y:S01]  /*10750*/  MUFU.EX2 R17, R87 ;  /* 0x0000005700117308 */ /* 0x000ea20000000800 */
[----:B-1----:R-:W-:Y:S01]  /*10760*/  @!P2 FMUL R95, R95, R95 ;  /* 0x0000005f5f5fa220 */ /* 0x002fe20000400000 */
[----:B------:R-:W-:-:S04]  /*10770*/  F2FP.BF16.F32.PACK_AB R85, R145, R144 ;  /* 0x000000909155723e */ /* 0x000fc800000010ff */
[----:B------:R-:W-:Y:S01]  /*10780*/  F2FP.BF16.F32.PACK_AB R52, R95, R94 ;  /* 0x0000005e5f34723e */ /* 0x000fe200000010ff */
[----:B----4-:R-:W-:Y:S01]  /*10790*/  @!P1 FMUL R16, R16, R16 ;  /* 0x0000001010109220 */ /* 0x010fe20000400000 */
[----:B------:R-:W-:Y:S01]  /*107a0*/  F2FP.BF16.F32.PACK_AB R86, R143, R142 ;  /* 0x0000008e8f56723e */ /* 0x000fe200000010ff */
[----:B--2---:R-:W-:Y:S01]  /*107b0*/  @!P0 FMUL R17, R17, R17 ;  /* 0x0000001111118220 */ /* 0x004fe20000400000 */
[----:B------:R-:W-:-:S04]  /*107c0*/  F2FP.BF16.F32.PACK_AB R87, R141, R140 ;  /* 0x0000008c8d57723e */ /* 0x000fc800000010ff */
[----:B------:R-:W-:Y:S01]  /*107d0*/  F2FP.BF16.F32.PACK_AB R53, R17, R16 ;  /* 0x000000101135723e */ /* 0x000fe200000010ff */
[----:B---3--:R-:W-:Y:S06]  /*107e0*/  @!P6 BRA `(.L_x_248) ;  /* 0x000000000040e947 */ /* 0x008fec0003800000 */
[----:B------:R-:W-:Y:S01]  /*107f0*/  MOV R2, 0x8 ;  /* 0x0000000800027802 */ /* 0x000fe20000000f00 */
[----:B------:R-:W1:Y:S01]  /*10800*/  LDCU.64 UR6, c[0x4][0xb0] ;  /* 0x01001600ff0677ac */ /* 0x000e620008000a00 */
[----:B------:R-:W-:Y:S02]  /*10810*/  HFMA2 R12, -RZ, RZ, 0, 5.9604644775390625e-08 ;  /* 0x00000001ff0c7431 */ /* 0x000fe400000001ff */
[----:B------:R-:W-:Y:S01]  /*10820*/  IMAD.MOV.U32 R8, RZ, RZ, 0x1be ;  /* 0x000001beff087424 */ /* 0x000fe200078e00ff */
[----:B------:R-:W2:Y:S01]  /*10830*/  LDCU.64 UR4, c[0x4][0xb8] ;  /* 0x01001700ff0477ac */ /* 0x000ea20008000a00 */
[----:B------:R-:W3:Y:S01]  /*10840*/  LDC.64 R2, c[0x4][R2] ;  /* 0x0100000002027b82 */ /* 0x000ee20000000a00 */
[----:B------:R-:W-:Y:S01]  /*10850*/  IMAD.MOV.U32 R13, RZ, RZ, RZ ;  /* 0x000000ffff0d7224 */ /* 0x000fe200078e00ff */
[----:B------:R-:W4:Y:S01]  /*10860*/  LDCU.64 UR8, c[0x4][0x20] ;  /* 0x01000400ff0877ac */ /* 0x000f220008000a00 */
[----:B-1----:R-:W-:Y:S01]  /*10870*/  IMAD.U32 R4, RZ, RZ, UR6 ;  /* 0x00000006ff047e24 */ /* 0x002fe2000f8e00ff */
[----:B------:R-:W-:Y:S01]  /*10880*/  MOV R5, UR7 ;  /* 0x0000000700057c02 */ /* 0x000fe20008000f00 */
[----:B--2---:R-:W-:Y:S01]  /*10890*/  IMAD.U32 R6, RZ, RZ, UR4 ;  /* 0x00000004ff067e24 */ /* 0x004fe2000f8e00ff */
[----:B------:R-:W-:Y:S01]  /*108a0*/  MOV R7, UR5 ;  /* 0x0000000500077c02 */ /* 0x000fe20008000f00 */
[----:B----4-:R-:W-:Y:S01]  /*108b0*/  IMAD.U32 R10, RZ, RZ, UR8 ;  /* 0x00000008ff0a7e24 */ /* 0x010fe2000f8e00ff */
[----:B------:R-:W-:-:S02]  /*108c0*/  MOV R11, UR9 ;  /* 0x00000009000b7c02 */ /* 0x000fc40008000f00 */
[----:B------:R-:W-:-:S07]  /*108d0*/  LEPC R20, `(.L_x_248) ;  /* 0x000000001014794e */ /* 0x000fce0000000000 */
[----:B---3--:R-:W-:Y:S05]  /*108e0*/  CALL.ABS.NOINC R2 ;  /* 0x0000000002007343 */ /* 0x008fea0003c00000 */
.L_x_248:
[C---:B------:R-:W-:Y:S01]  /*108f0*/  FSETP.NEU.AND P0, PT, R179.reuse, -INF , PT ;  /* 0xff800000b300780b */ /* 0x040fe20003f0d000 */
[----:B------:R-:W-:Y:S05]  /*10900*/  WARPSYNC.ALL ;  /* 0x0000000000007948 */ /* 0x000fea0003800000 */
[----:B------:R-:W-:Y:S01]  /*10910*/  FSEL R0, R179, RZ, P0 ;  /* 0x000000ffb3007208 */ /* 0x000fe20000000000 */
[----:B------:R1:W-:Y:S01]  /*10920*/  STTM.x32 tmem[UR40], R56 ;  /* 0x00000038000079ed */ /* 0x0003e200082c0028 */
[----:B------:R-:W-:-:S03]  /*10930*/  UIADD3 UR4, UPT, UPT, UR40, 0x20, URZ ;  /* 0x0000002028047890 */ /* 0x000fc6000fffe0ff */
[----:B------:R-:W-:Y:S01]  /*10940*/  FMUL R0, R0, -UR37 ;  /* 0x8000002500007c20 */ /* 0x000fe20008400000 */
[----:B------:R-:W-:-:S03]  /*10950*/  USHF.R.U32.HI UR4, URZ, 0x15, UR4 ;  /* 0x00000015ff047899 */ /* 0x000fc60008011604 */
[--C-:B------:R-:W-:Y:S02]  /*10960*/  FFMA2 R88, R88.F32x2.HI_LO, UR37.F32, R0.reuse.F32 ;  /* 0x0000002558587c49 */ /* 0x100fe40009200000 */
[----:B------:R-:W-:Y:S01]  /*10970*/  FFMA2 R90, R90.F32x2.HI_LO, UR37.F32, R0.F32 ;  /* 0x000000255a5a7c49 */ /* 0x000fe20009200000 */
[----:B------:R-:W-:Y:S02]  /*10980*/  MOV R0, UR4 ;  /* 0x0000000400007c02 */ /* 0x000fe40008000f00 */
[----:B------:R-:W-:Y:S02]  /*10990*/  FSETP.GEU.AND P4, PT, R88, -126, PT ;  /* 0xc2fc00005800780b */ /* 0x000fe40003f8e000 */
[----:B------:R-:W-:Y:S02]  /*109a0*/  FSETP.GEU.AND P3, PT, R89, -126, PT ;  /* 0xc2fc00005900780b */ /* 0x000fe40003f6e000 */
[----:B------:R-:W-:Y:S02]  /*109b0*/  FSETP.GEU.AND P2, PT, R90, -126, PT ;  /* 0xc2fc00005a00780b */ /* 0x000fe40003f4e000 */
[----:B------:R-:W-:-:S07]  /*109c0*/  FSETP.GEU.AND P1, PT, R91, -126, PT ;  /* 0xc2fc00005b00780b */ /* 0x000fce0003f2e000 */
[----:B------:R-:W-:Y:S02]  /*109d0*/  @!P4 FMUL R88, R88, 0.5 ;  /* 0x3f0000005858c820 */ /* 0x000fe40000400000 */
[----:B------:R-:W-:Y:S02]  /*109e0*/  @!P3 FMUL R89, R89, 0.5 ;  /* 0x3f0000005959b820 */ /* 0x000fe40000400000 */
[----:B------:R-:W-:Y:S02]  /*109f0*/  @!P2 FMUL R90, R90, 0.5 ;  /* 0x3f0000005a5aa820 */ /* 0x000fe40000400000 */
[----:B------:R-:W-:Y:S01]  /*10a00*/  @!P1 FMUL R91, R91, 0.5 ;  /* 0x3f0000005b5b9820 */ /* 0x000fe20000400000 */
[----:B------:R-:W2:Y:S08]  /*10a10*/  MUFU.EX2 R88, R88 ;  /* 0x0000005800587308 */ /* 0x000eb00000000800 */
[----:B------:R-:W3:Y:S08]  /*10a20*/  MUFU.EX2 R89, R89 ;  /* 0x0000005900597308 */ /* 0x000ef00000000800 */
[----:B------:R-:W4:Y:S01]  /*10a30*/  MUFU.EX2 R90, R90 ;  /* 0x0000005a005a7308 */ /* 0x000f220000000800 */
[----:B--2---:R-:W-:-:S07]  /*10a40*/  @!P4 FMUL R88, R88, R88 ;  /* 0x000000585858c220 */ /* 0x004fce0000400000 */
[----:B------:R-:W2:Y:S01]  /*10a50*/  MUFU.EX2 R91, R91 ;  /* 0x0000005b005b7308 */ /* 0x000ea20000000800 */
[----:B---3--:R-:W-:-:S05]  /*10a60*/  @!P3 FMUL R89, R89, R89 ;  /* 0x000000595959b220 */ /* 0x008fca0000400000 */
[----:B------:R-:W-:Y:S01]  /*10a70*/  F2FP.BF16.F32.PACK_AB R54, R89, R88 ;  /* 0x000000585936723e */ /* 0x000fe200000010ff */
[----:B----4-:R-:W-:Y:S01]  /*10a80*/  @!P2 FMUL R90, R90, R90 ;  /* 0x0000005a5a5aa220 */ /* 0x010fe20000400000 */
[----:B--2---:R-:W-:-:S05]  /*10a90*/  @!P1 FMUL R91, R91, R91 ;  /* 0x0000005b5b5b9220 */ /* 0x004fca0000400000 */
[----:B------:R-:W-:Y:S01]  /*10aa0*/  F2FP.BF16.F32.PACK_AB R55, R91, R90 ;  /* 0x0000005a5b37723e */ /* 0x000fe200000010ff */
[----:B-1----:R-:W1:Y:S02]  /*10ab0*/  S2R R57, SR_TID.X ;  /* 0x0000000000397919 */ /* 0x002e640000002100 */
[----:B-1----:R-:W-:-:S04]  /*10ac0*/  SHF.R.U32.HI R56, RZ, 0x5, R57 ;  /* 0x00000005ff387819 */ /* 0x002fc80000011639 */
[----:B------:R-:W-:-:S13]  /*10ad0*/  LOP3.LUT P0, RZ, R0, 0x3, R56, 0x48, !PT ;  /* 0x0000000300ff7812 */ /* 0x000fda0007804838 */
[----:B------:R-:W-:Y:S05]  /*10ae0*/  @!P0 BRA `(.L_x_249) ;  /* 0x0000000000408947 */ /* 0x000fea0003800000 */
        /* <DEDUP_REMOVED lines=16> */
.L_x_249:
[----:B------:R-:W-:Y:S01]  /*10bf0*/  MOV R0, UR43 ;  /* 0x0000002b00007c02 */ /* 0x000fe20008000f00 */
[----:B------:R-:W-:Y:S05]  /*10c00*/  WARPSYNC.ALL ;  /* 0x0000000000007948 */ /* 0x000fea0003800000 */
[----:B------:R-:W-:Y:S01]  /*10c10*/  ISETP.GT.U32.AND P1, PT, R0, 0x1, PT ;  /* 0x000000010000780c */ /* 0x000fe20003f24070 */
[----:B------:R1:W-:Y:S01]  /*10c20*/  STTM.x32 tmem[UR40+0x20], R24 ;  /* 0x00002018000079ed */ /* 0x0003e200082c0028 */
[----:B------:R-:W2:Y:S11]  /*10c30*/  FENCE.VIEW.ASYNC.T ;  /* 0x00000000000073c6 */ /* 0x000eb60000000200 */
[----:B------:R-:W-:Y:S05]  /*10c40*/  @P1 BRA `(.L_x_250) ;  /* 0x0000000000081947 */ /* 0x000fea0003800000 */
[----:B------:R-:W-:Y:S05]  /*10c50*/  BPT.TRAP 0x1 ;  /* 0x000000040000795c */ /* 0x000fea0000300000 */
[----:B------:R-:W-:Y:S05]  /*10c60*/  BPT.TRAP 0x1 ;  /* 0x000000040000795c */ /* 0x000fea0000300000 */
.L_x_250:
[----:B------:R-:W3:Y:S01]  /*10c70*/  S2UR UR4, SR_CgaCtaId ;  /* 0x00000000000479c3 */ /* 0x000ee20000008800 */
[----:B------:R-:W-:Y:S01]  /*10c80*/  UISETP.NE.AND UP0, UPT, UR51, URZ, UPT ;  /* 0x000000ff3300728c */ /* 0x000fe2000bf05270 */
[----:B------:R-:W-:Y:S02]  /*10c90*/  UMOV UR5, 0x400 ;  /* 0x0000040000057882 */ /* 0x000fe40000000000 */
[----:B---3--:R-:W-:-:S04]  /*10ca0*/  ULEA UR4, UR4, UR5, 0x18 ;  /* 0x0000000504047291 */ /* 0x008fc8000f8ec0ff */
[----:B------:R-:W-:-:S04]  /*10cb0*/  UIADD3 UR5, UPT, UPT, UR4, 0x1c068, URZ ;  /* 0x0001c06804057890 */ /* 0x000fc8000fffe0ff */
[----:B------:R-:W-:-:S04]  /*10cc0*/  @UP0 UIADD3 UR5, UPT, UPT, UR4, 0x1c058, URZ ;  /* 0x0001c05804050890 */ /* 0x000fc8000fffe0ff */
[----:B------:R-:W-:-:S09]  /*10cd0*/  UPRMT UR5, UR39, 0x654, UR5 ;  /* 0x0000065427057896 */ /* 0x000fd20008000005 */
[----:B--2---:R-:W-:Y:S01]  /*10ce0*/  SYNCS.ARRIVE.TRANS64.RED.A1T0 RZ, [UR5], RZ ;  /* 0x000000ffffff79a7 */ /* 0x004fe20008100405 */
[----:B------:R-:W-:-:S04]  /*10cf0*/  USEL UR5, UR46, UR49, UP0 ;  /* 0x000000312e057287 */ /* 0x000fc80008000000 */
[----:B------:R-:W-:-:S04]  /*10d00*/  ULOP3.LUT UR5, UR5, 0x1, URZ, 0x3c, !UPT ;  /* 0x0000000105057892 */ /* 0x000fc8000f8e3cff */
[----:B------:R-:W-:Y:S02]  /*10d10*/  USEL UR46, UR5, UR46, UP0 ;  /* 0x0000002e052e7287 */ /* 0x000fe40008000000 */
[----:B------:R-:W-:Y:S02]  /*10d20*/  USEL UR49, UR49, UR5, UP0 ;  /* 0x0000000531317287 */ /* 0x000fe40008000000 */
[----:B------:R-:W-:-:S09]  /*10d30*/  UISETP.NE.AND UP0, UPT, UR44, URZ, UPT ;  /* 0x000000ff2c00728c */ /* 0x000fd2000bf05270 */
[----:B------:R-:W-:Y:S05]  /*10d40*/  BRA.U UP0, `(.L_x_251) ;  /* 0x0000000100047547 */ /* 0x000fea000b800000 */
[----:B------:R-:W-:Y:S05]  /*10d50*/  BPT.TRAP 0x1 ;  /* 0x000000040000795c */ /* 0x000fea0000300000 */
.L_x_251:
[----:B------:R-:W2:Y:S04]  /*10d60*/  LDL.LU R2, [R1+0x40] ;  /* 0x0000400001027983 */ /* 0x000ea80000300800 */
[----:B------:R-:W2:Y:S04]  /*10d70*/  LDL.LU R3, [R1+0x44] ;  /* 0x0000440001037983 */ /* 0x000ea80000300800 */
[----:B------:R-:W3:Y:S04]  /*10d80*/  LDL.LU R4, [R1+0x38] ;  /* 0x0000380001047983 */ /* 0x000ee80000300800 */
[----:B------:R-:W3:Y:S04]  /*10d90*/  LDL.LU R5, [R1+0x3c] ;  /* 0x00003c0001057983 */ /* 0x000ee80000300800 */
[----:B------:R-:W4:Y:S04]  /*10da0*/  LDL.LU R8, [R1+0x20] ;  /* 0x0000200001087983 */ /* 0x000f280000300800 */
[----:B------:R-:W4:Y:S04]  /*10db0*/  LDL.LU R9, [R1+0x24] ;  /* 0x0000240001097983 */ /* 0x000f280000300800 */
[----:B------:R-:W5:Y:S04]  /*10dc0*/  LDL.LU R12, [R1+0x30] ;  /* 0x00003000010c7983 */ /* 0x000f680000300800 */
[----:B------:R-:W5:Y:S04]  /*10dd0*/  LDL.LU R13, [R1+0x34] ;  /* 0x00003400010d7983 */ /* 0x000f680000300800 */
[----:B------:R-:W5:Y:S04]  /*10de0*/  LDL.LU R6, [R1+0x18] ;  /* 0x0000180001067983 */ /* 0x000f680000300800 */
[----:B------:R-:W5:Y:S04]  /*10df0*/  LDL.LU R7, [R1+0x1c] ;  /* 0x00001c0001077983 */ /* 0x000f680000300800 */
[----:B------:R-:W5:Y:S01]  /*10e00*/  LDL.LU R10, [R1+0x10] ;  /* 0x00001000010a7983 */ /* 0x000f620000300800 */
[----:B------:R-:W-:Y:S01]  /*10e10*/  UISETP.NE.AND UP0, UPT, UR51, URZ, UPT ;  /* 0x000000ff3300728c */ /* 0x000fe2000bf05270 */
[----:B------:R-:W-:Y:S01]  /*10e20*/  MOV R0, UR38 ;  /* 0x0000002600007c02 */ /* 0x000fe20008000f00 */
[----:B------:R-:W-:Y:S01]  /*10e30*/  UIADD3 UR6, UPT, UPT, UR4, 0x1c078, URZ ;  /* 0x0001c07804067890 */ /* 0x000fe2000fffe0ff */
[----:B------:R-:W-:-:S02]  /*10e40*/  MOV R11, R157 ;  /* 0x0000009d000b7202 */ /* 0x000fc40000000f00 */
[----:B------:R-:W-:Y:S02]  /*10e50*/  SHF.L.U32 R0, R0, 0x1f, RZ ;  /* 0x0000001f00007819 */ /* 0x000fe400000006ff */
[----:B------:R-:W-:-:S04]  /*10e60*/  FSETP.NEU.AND P0, PT, R179, -INF , PT ;  /* 0xff800000b300780b */ /* 0x000fc80003f0d000 */
[----:B------:R-:W-:-:S09]  /*10e70*/  @!UP0 UIADD3 UR6, UPT, UPT, UR4, 0x1c088, URZ ;  /* 0x0001c08804068890 */ /* 0x000fd2000fffe0ff */
[----:B------:R-:W1:Y:S01]  /*10e80*/  SYNCS.PHASECHK.TRANS64.TRYWAIT P2, [UR6], R0 ;  /* 0x00000000ff0075a7 */ /* 0x000e620008041106 */
[----:B--2---:R-:W-:Y:S02]  /*10e90*/  FADD2 R2, R2.F32x2.HI_LO, RZ.F32 ;  /* 0x000000ff0202724b */ /* 0x004fe40000200000 */
[----:B---3--:R-:W-:Y:S02]  /*10ea0*/  FADD2 R4, R4.F32x2.HI_LO, RZ.F32 ;  /* 0x000000ff0404724b */ /* 0x008fe40000200000 */
[----:B----4-:R-:W-:Y:S02]  /*10eb0*/  FADD2 R8, R2.F32x2.HI_LO, R8.F32x2.HI_LO ;  /* 0x000000080208724b */ /* 0x010fe40000000000 */
[----:B-----5:R-:W-:Y:S02]  /*10ec0*/  FADD2 R2, R12.F32x2.HI_LO, RZ.F32 ;  /* 0x000000ff0c02724b */ /* 0x020fe40000200000 */
[----:B------:R-:W-:Y:S02]  /*10ed0*/  FADD2 R6, R4.F32x2.HI_LO, R6.F32x2.HI_LO ;  /* 0x000000060406724b */ /* 0x000fe40000000000 */
[----:B------:R-:W-:-:S02]  /*10ee0*/  FADD2 R4, R2.F32x2.HI_LO, R10.F32x2.HI_LO ;  /* 0x0000000a0204724b */ /* 0x000fc40000000000 */
[----:B------:R-:W-:Y:S02]  /*10ef0*/  FADD2 R2, R8.F32x2.HI_LO, R186.F32x2.HI_LO ;  /* 0x000000ba0802724b */ /* 0x000fe40000000000 */
[----:B------:R-:W-:Y:S02]  /*10f00*/  FADD2 R8, R6.F32x2.HI_LO, R184.F32x2.HI_LO ;  /* 0x000000b80608724b */ /* 0x000fe40000000000 */
[----:B------:R-:W-:Y:S01]  /*10f10*/  FADD2 R6, R4.F32x2.HI_LO, R182.F32x2.HI_LO ;  /* 0x000000b60406724b */ /* 0x000fe20000000000 */
[----:B------:R-:W-:Y:S01]  /*10f20*/  FSEL R4, R179, RZ, P0 ;  /* 0x000000ffb3047208 */ /* 0x000fe20000000000 */
[----:B------:R-:W-:Y:S02]  /*10f30*/  FADD2 R2, R2.F32x2.HI_LO, R176.F32x2.HI_LO ;  /* 0x000000b00202724b */ /* 0x000fe40000000000 */
[----:B------:R-:W-:Y:S01]  /*10f40*/  FADD2 R8, R8.F32x2.HI_LO, R174.F32x2.HI_LO ;  /* 0x000000ae0808724b */ /* 0x000fe20000000000 */
[----:B------:R-:W-:Y:S01]  /*10f50*/  FSETP.NEU.AND P0, PT, R156, R4, PT ;  /* 0x000000049c00720b */ /* 0x000fe20003f0d000 */
[----:B------:R-:W-:-:S02]  /*10f60*/  FADD2 R6, R6.F32x2.HI_LO, R172.F32x2.HI_LO ;  /* 0x000000ac0606724b */ /* 0x000fc40000000000 */
[----:B------:R-:W-:Y:S02]  /*10f70*/  FADD2 R2, R2.F32x2.HI_LO, R168.F32x2.HI_LO ;  /* 0x000000a80202724b */ /* 0x000fe40000000000 */
[----:B------:R-:W-:Y:S02]  /*10f80*/  FADD2 R8, R8.F32x2.HI_LO, R166.F32x2.HI_LO ;  /* 0x000000a60808724b */ /* 0x000fe40000000000 */
[----:B------:R-:W-:Y:S02]  /*10f90*/  FADD2 R6, R6.F32x2.HI_LO, R164.F32x2.HI_LO ;  /* 0x000000a40606724b */ /* 0x000fe40000000000 */
[----:B------:R-:W-:Y:S01]  /*10fa0*/  FADD2 R10, R2.F32x2.HI_LO, R154.F32x2.HI_LO ;  /* 0x0000009a020a724b */ /* 0x000fe20000000000 */
[----:B-1----:R-:W-:Y:S06]  /*10fb0*/  @!P2 BRA `(.L_x_252) ;  /* 0x0000004800a8a947 */ /* 0x002fec0003800000 */
.L_x_426:
[----:B------:R-:W-:Y:S01]  /*10fc0*/  BSSY.RECONVERGENT B0, `(.L_x_253) ;  /* 0x000000a000007945 */ /* 0x000fe20003800200 */
[----:B-1----:R-:W-:-:S03]  /*10fd0*/  HFMA2 R0, -RZ, RZ, 1.75, 0 ;  /* 0x3f000000ff007431 */ /* 0x002fc600000001ff */
[----:B------:R-:W-:Y:S05]  /*10fe0*/  @!P0 BRA `(.L_x_254) ;  /* 0x00000000001c8947 */ /* 0x000fea0003800000 */
[----:B------:R-:W-:-:S04]  /*10ff0*/  FADD R0, -R4, R156 ;  /* 0x0000009c04007221 */ /* 0x000fc80000000100 */
[----:B------:R-:W-:-:S05]  /*11000*/  FMUL R0, R0, UR37 ;  /* 0x0000002500007c20 */ /* 0x000fca0008400000 */
[----:B------:R-:W-:-:S13]  /*11010*/  FSETP.GEU.AND P0, PT, R0, -126, PT ;  /* 0xc2fc00000000780b */ /* 0x000fda0003f0e000 */
[----:B------:R-:W-:-:S06]  /*11020*/  @!P0 FMUL R0, R0, 0.5 ;  /* 0x3f00000000008820 */ /* 0x000fcc0000400000 */
[----:B------:R-:W1:Y:S02]  /*11030*/  MUFU.EX2 R0, R0 ;  /* 0x0000000000007308 */ /* 0x000e640000000800 */
[----:B-1----:R-:W-:-:S04]  /*11040*/  @!P0 FMUL R0, R0, R0 ;  /* 0x0000000000008220 */ /* 0x002fc80000400000 */
[----:B------:R-:W-:Y:S02]  /*11050*/  FMUL R0, R0, 0.5 ;  /* 0x3f00000000007820 */ /* 0x000fe40000400000 */
.L_x_254:
[----:B------:R-:W-:Y:S05]  /*11060*/  BSYNC.RECONVERGENT B0 ;  /* 0x0000000000007941 */ /* 0x000fea0003800200 */
.L_x_253:
[----:B------:R-:W2:Y:S04]  /*11070*/  LDL.LU.64 R2, [R1+0x68] ;  /* 0x0000680001027983 */ /* 0x000ea80000300a00 */
[----:B------:R-:W3:Y:S04]  /*11080*/  LDL.LU.64 R26, [R1+0x60] ;  /* 0x00006000011a7983 */ /* 0x000ee80000300a00 */
[----:B------:R-:W4:Y:S04]  /*11090*/  LDL.LU.64 R24, [R1+0x58] ;  /* 0x0000580001187983 */ /* 0x000f280000300a00 */
[----:B------:R-:W5:Y:S04]  /*110a0*/  LDL.LU.64 R20, [R1+0x50] ;  /* 0x0000500001147983 */ /* 0x000f680000300a00 */
[----:B------:R-:W5:Y:S04]  /*110b0*/  LDL.LU.64 R14, [R1+0x48] ;  /* 0x00004800010e7983 */ /* 0x000f680000300a00 */
[----:B------:R-:W5:Y:S01]  /*110c0*/  LDL.LU.64 R12, [R1+0x28] ;  /* 0x00002800010c7983 */ /* 0x000f620000300a00 */
[----:B------:R-:W-:Y:S01]  /*110d0*/  FMUL R0, R0, R178 ;  /* 0x000000b200007220 */ /* 0x000fe20000400000 */
[----:B------:R-:W-:Y:S01]  /*110e0*/  FADD2 R4, R8.F32x2.HI_LO, R160.F32x2.HI_LO ;  /* 0x000000a00804724b */ /* 0x000fe20000000000 */
[----:B------:R-:W-:Y:S01]  /*110f0*/  UISETP.NE.AND UP0, UPT, UR45, URZ, UPT ;  /* 0x000000ff2d00728c */ /* 0x000fe2000bf05270 */
[----:B------:R-:W-:-:S02]  /*11100*/  FADD2 R6, R6.F32x2.HI_LO, R158.F32x2.HI_LO ;  /* 0x0000009e0606724b */ /* 0x000fc40000000000 */
[----:B------:R-:W-:Y:S02]  /*11110*/  FADD2 R8, R10.F32x2.HI_LO, R152.F32x2.HI_LO ;  /* 0x000000980a08724b */ /* 0x000fe40000000000 */
[----:B------:R-:W-:Y:S02]  /*11120*/  FADD2 R4, R4.F32x2.HI_LO, R150.F32x2.HI_LO ;  /* 0x000000960404724b */ /* 0x000fe40000000000 */
[----:B------:R-:W-:Y:S02]  /*11130*/  FADD2 R6, R6.F32x2.HI_LO, R148.F32x2.HI_LO ;  /* 0x000000940606724b */ /* 0x000fe40000000000 */
[----:B------:R-:W-:Y:S02]  /*11140*/  FADD2 R8, R8.F32x2.HI_LO, R144.F32x2.HI_LO ;  /* 0x000000900808724b */ /* 0x000fe40000000000 */
[----:B------:R-:W-:Y:S02]  /*11150*/  FADD2 R4, R4.F32x2.HI_LO, R142.F32x2.HI_LO ;  /* 0x0000008e0404724b */ /* 0x000fe40000000000 */
        /* <DEDUP_REMOVED lines=24> */
[----:B--2---:R-:W-:-:S04]  /*112e0*/  FADD2 R2, R0.F32, R2.F32x2.HI_LO ;  /* 0x000000020002724b */ /* 0x004fc80000040000 */
[----:B---3--:R-:W-:-:S04]  /*112f0*/  FADD2 R2, R2.F32x2.HI_LO, R26.F32x2.HI_LO ;  /* 0x0000001a0202724b */ /* 0x008fc80000000000 */
[----:B----4-:R-:W-:-:S04]  /*11300*/  FADD2 R2, R2.F32x2.HI_LO, R24.F32x2.HI_LO ;  /* 0x000000180202724b */ /* 0x010fc80000000000 */
[----:B-----5:R-:W-:-:S04]  /*11310*/  FADD2 R2, R2.F32x2.HI_LO, R20.F32x2.HI_LO ;  /* 0x000000140202724b */ /* 0x020fc80000000000 */
[----:B------:R-:W-:-:S04]  /*11320*/  FADD2 R2, R2.F32x2.HI_LO, R14.F32x2.HI_LO ;  /* 0x0000000e0202724b */ /* 0x000fc80000000000 */
        /* <DEDUP_REMOVED lines=9> */
[----:B------:R-:W-:Y:S02]  /*113c0*/  FADD2 R8, R2.F32x2.HI_LO, R106.F32x2.HI_LO ;  /* 0x0000006a0208724b */ /* 0x000fe40000000000 */
[----:B------:R-:W-:Y:S02]  /*113d0*/  FADD2 R2, R6.F32x2.HI_LO, R90.F32x2.HI_LO ;  /* 0x0000005a0602724b */ /* 0x000fe40000000000 */
[----:B------:R-:W-:Y:S02]  /*113e0*/  FADD2 R6, R8.F32x2.HI_LO, R94.F32x2.HI_LO ;  /* 0x0000005e0806724b */ /* 0x000fe40000000000 */
[----:B------:R-:W-:Y:S02]  /*113f0*/  FADD2 R2, R4.F32x2.HI_LO, R2.F32x2.HI_LO ;  /* 0x000000020402724b */ /* 0x000fe40000000000 */
[----:B------:R-:W-:-:S04]  /*11400*/  FADD2 R4, R6.F32x2.HI_LO, R10.F32x2.HI_LO ;  /* 0x0000000a0604724b */ /* 0x000fc80000000000 */
[----:B------:R-:W-:-:S04]  /*11410*/  FADD2 R2, R4.F32x2.HI_LO, R2.F32x2.HI_LO ;  /* 0x000000020402724b */ /* 0x000fc80000000000 */
[----:B------:R-:W-:Y:S01]  /*11420*/  FADD R178, R2, R3 ;  /* 0x0000000302b27221 */ /* 0x000fe20000000000 */
[----:B------:R-:W-:Y:S06]  /*11430*/  BRA.U UP0, `(.L_x_255) ;  /* 0x0000000100907547 */ /* 0x000fec000b800000 */
[----:B------:R-:W-:Y:S05]  /*11440*/  @P1 BRA `(.L_x_256) ;  /* 0x0000000000041947 */ /* 0x000fea0003800000 */
[----:B------:R-:W-:Y:S05]  /*11450*/  BPT.TRAP 0x1 ;  /* 0x000000040000795c */ /* 0x000fea0000300000 */
.L_x_256:
[----:B------:R-:W-:Y:S01]  /*11460*/  UISETP.NE.AND UP0, UPT, UR51, URZ, UPT ;  /* 0x000000ff3300728c */ /* 0x000fe2000bf05270 */
[----:B------:R-:W-:Y:S01]  /*11470*/  IMAD.U32 R0, RZ, RZ, UR5 ;  /* 0x00000005ff007e24 */ /* 0x000fe2000f8e00ff */
[----:B------:R-:W-:Y:S01]  /*11480*/  UIADD3 UR6, UPT, UPT, UR4, 0x1c060, URZ ;  /* 0x0001c06004067890 */ /* 0x000fe2000fffe0ff */
[----:B------:R-:W-:Y:S01]  /*11490*/  IMAD.U32 R3, R57, 0x10000, RZ ;  /* 0x0001000039037824 */ /* 0x000fe200078e00ff */
[----:B------:R-:W-:Y:S02]  /*114a0*/  LOP3.LUT R4, R56, 0x3, RZ, 0xc0, !PT ;  /* 0x0000000338047812 */ /* 0x000fe400078ec0ff */
[----:B------:R-:W-:Y:S02]  /*114b0*/  SHF.L.U32 R0, R0, 0x1f, RZ ;  /* 0x0000001f00007819 */ /* 0x000fe400000006ff */
[----:B------:R-:W-:-:S03]  /*114c0*/  LOP3.LUT R3, R3, 0x600000, RZ, 0xc0, !PT ;  /* 0x0060000003037812 */ /* 0x000fc600078ec0ff */
[----:B------:R-:W-:Y:S01]  /*114d0*/  @UP0 UIADD3 UR6, UPT, UPT, UR4, 0x1c050, URZ ;  /* 0x0001c05004060890 */ /* 0x000fe2000fffe0ff */
[----:B------:R-:W-:Y:S01]  /*114e0*/  SHF.R.U32.HI R2, RZ, 0x15, R3 ;  /* 0x00000015ff027819 */ /* 0x000fe20000011603 */
[----:B------:R-:W-:-:S03]  /*114f0*/  USEL UR4, URZ, 0x80, UP0 ;  /* 0x00000080ff047887 */ /* 0x000fc60008000000 */
[----:B------:R-:W-:-:S03]  /*11500*/  ISETP.NE.AND P0, PT, R4, R2, PT ;  /* 0x000000020400720c */ /* 0x000fc60003f05270 */
[----:B------:R-:W-:Y:S01]  /*11510*/  LOP3.LUT R16, R3, UR4, RZ, 0xfc, !PT ;  /* 0x0000000403107c12 */ /* 0x000fe2000f8efcff */
[----:B------:R-:W1:Y:S02]  /*11520*/  SYNCS.PHASECHK.TRANS64.TRYWAIT P1, [UR6], R0 ;  /* 0x00000000ff0075a7 */ /* 0x000e640008021106 */
[----:B-1----:R-:W-:Y:S07]  /*11530*/  @!P1 BRA `(.L_x_257) ;  /* 0x0000004400609947 */ /* 0x002fee0003800000 */
.L_x_428:
[----:B------:R-:W-:Y:S05]  /*11540*/  @!P0 BRA `(.L_x_258) ;  /* 0x0000000000408947 */ /* 0x000fea0003800000 */
[----:B-1----:R-:W-:Y:S01]  /*11550*/  MOV R0, 0x8 ;  /* 0x0000000800007802 */ /* 0x002fe20000000f00 */
[----:B------:R-:W1:Y:S01]  /*11560*/  LDCU.64 UR8, c[0x4][0xb0] ;  /* 0x01001600ff0877ac */ /* 0x000e620008000a00 */
[----:B------:R-:W-:Y:S02]  /*11570*/  HFMA2 R12, -RZ, RZ, 0, 5.9604644775390625e-08 ;  /* 0x00000001ff0c7431 */ /* 0x000fe400000001ff */
[----:B------:R-:W-:Y:S01]  /*11580*/  IMAD.MOV.U32 R8, RZ, RZ, 0x1be ;  /* 0x000001beff087424 */ /* 0x000fe200078e00ff */
[----:B------:R2:W3:Y:S01]  /*11590*/  LDC.64 R2, c[0x4][R0] ;  /* 0x0100000000027b82 */ /* 0x0004e20000000a00 */
[----:B------:R-:W4:Y:S01]  /*115a0*/  LDCU.64 UR6, c[0x4][0xb8] ;  /* 0x01001700ff0677ac */ /* 0x000f220008000a00 */
[----:B------:R-:W-:Y:S01]  /*115b0*/  IMAD.MOV.U32 R13, RZ, RZ, RZ ;  /* 0x000000ffff0d7224 */ /* 0x000fe200078e00ff */
[----:B------:R-:W5:Y:S01]  /*115c0*/  LDCU.64 UR4, c[0x4][0x18] ;  /* 0x01000300ff0477ac */ /* 0x000f620008000a00 */
[----:B-1----:R-:W-:Y:S01]  /*115d0*/  IMAD.U32 R4, RZ, RZ, UR8 ;  /* 0x00000008ff047e24 */ /* 0x002fe2000f8e00ff */
[----:B------:R-:W-:Y:S01]  /*115e0*/  MOV R5, UR9 ;  /* 0x0000000900057c02 */ /* 0x000fe20008000f00 */
[----:B----4-:R-:W-:Y:S01]  /*115f0*/  IMAD.U32 R6, RZ, RZ, UR6 ;  /* 0x00000006ff067e24 */ /* 0x010fe2000f8e00ff */
[----:B------:R-:W-:Y:S01]  /*11600*/  MOV R7, UR7 ;  /* 0x0000000700077c02 */ /* 0x000fe20008000f00 */
[----:B-----5:R-:W-:Y:S01]  /*11610*/  IMAD.U32 R10, RZ, RZ, UR4 ;  /* 0x00000004ff0a7e24 */ /* 0x020fe2000f8e00ff */
[----:B------:R-:W-:-:S02]  /*11620*/  MOV R11, UR5 ;  /* 0x00000005000b7c02 */ /* 0x000fc40008000f00 */
[----:B------:R-:W-:-:S07]  /*11630*/  LEPC R20, `(.L_x_258) ;  /* 0x000000001014794e */ /* 0x000fce0000000000 */
[----:B--23--:R-:W-:Y:S05]  /*11640*/  CALL.ABS.NOINC R2 ;  /* 0x0000000002007343 */ /* 0x00cfea0003c00000 */
.L_x_258:
[----:B------:R-:W-:Y:S05]  /*11650*/  WARPSYNC.ALL ;  /* 0x0000000000007948 */ /* 0x000fea0003800000 */
[----:B------:R-:W-:-:S13]  /*11660*/  R2UR UR4, R16 ;  /* 0x00000000100472ca */ /* 0x000fda00000e0000 */
[----:B------:R2:W-:Y:S02]  /*11670*/  STTM.x2 tmem[UR4], R178 ;  /* 0x000000b2000079ed */ /* 0x0005e400080c0004 */
.L_x_255:
[----:B------:R-:W-:Y:S01]  /*11680*/  UIADD3 UR4, UPT, UPT, UR45, 0x1, URZ ;  /* 0x000000012d047890 */ /* 0x000fe2000fffe0ff */
[----:B------:R-:W-:Y:S01]  /*11690*/  MOV R156, R179 ;  /* 0x000000b3009c7202 */ /* 0x000fe20000000f00 */
[----:B------:R-:W-:Y:S02]  /*116a0*/  UIADD3 UR45, UPT, UPT, UR45, -0x1, URZ ;  /* 0xffffffff2d2d7890 */ /* 0x000fe4000fffe0ff */
[----:B------:R-:W-:-:S09]  /*116b0*/  UISETP.GT.AND UP0, UPT, UR4, 0x1, UPT ;  /* 0x000000010400788c */ /* 0x000fd2000bf04270 */
[----:B------:R-:W-:Y:S05]  /*116c0*/  BRA.U UP0, `(.L_x_259) ;  /* 0xffffffb9006c7547 */ /* 0x000fea000b83ffff */
.L_x_238:
[----:B------:R-:W-:-:S09]  /*116d0*/  UISETP.NE.AND UP0, UPT, UR44, URZ, UPT ;  /* 0x000000ff2c00728c */ /* 0x000fd2000bf05270 */
[----:B------:R-:W-:Y:S05]  /*116e0*/  BRA.U UP0, `(.L_x_260) ;  /* 0x0000000100047547 */ /* 0x000fea000b800000 */
[----:B------:R-:W-:Y:S05]  /*116f0*/  BPT.TRAP 0x1 ;  /* 0x000000040000795c */ /* 0x000fea0000300000 */
.L_x_260:
[----:B------:R-:W3:Y:S01]  /*11700*/  S2UR UR5, SR_CgaCtaId ;  /* 0x00000000000579c3 */ /* 0x000ee20000008800 */
[----:B------:R-:W-:Y:S01]  /*11710*/  UISETP.NE.AND UP1, UPT, UR51, URZ, UPT ;  /* 0x000000ff3300728c */ /* 0x000fe2000bf25270 */
[----:B------:R-:W-:-:S03]  /*11720*/  UMOV UR4, 0x400 ;  /* 0x0000040000047882 */ /* 0x000fc60000000000 */
[----:B------:R-:W-:-:S04]  /*11730*/  USEL UR6, UR47, UR48, UP1 ;  /* 0x000000302f067287 */ /* 0x000fc80008800000 */
[----:B------:R-:W-:Y:S02]  /*11740*/  ULOP3.LUT UR6, UR6, 0x1, URZ, 0x3c, !UPT ;  /* 0x0000000106067892 */ /* 0x000fe4000f8e3cff */
[----:B---3--:R-:W-:-:S04]  /*11750*/  ULEA UR5, UR5, UR4, 0x18 ;  /* 0x0000000405057291 */ /* 0x008fc8000f8ec0ff */
[----:B------:R-:W-:Y:S02]  /*11760*/  UIADD3 UR4, UPT, UPT, UR5, 0x1c080, URZ ;  /* 0x0001c08005047890 */ /* 0x000fe4000fffe0ff */
[----:B------:R-:W-:-:S09]  /*11770*/  @UP1 UIADD3 UR4, UPT, UPT, UR5, 0x1c070, URZ ;  /* 0x0001c07005041890 */ /* 0x000fd2000fffe0ff */
[----:B------:R-:W-:Y:S01]  /*11780*/  SYNCS.ARRIVE.TRANS64.A1T0 RZ, [UR4], RZ ;  /* 0x000000ffffff79a7 */ /* 0x000fe20008100004 */
[----:B------:R-:W-:Y:S05]  /*11790*/  BRA.U UP0, `(.L_x_261) ;  /* 0x0000000100047547 */ /* 0x000fea000b800000 */
[----:B------:R-:W-:Y:S05]  /*117a0*/  BPT.TRAP 0x1 ;  /* 0x000000040000795c */ /* 0x000fea0000300000 */
.L_x_261:
[----:B------:R-:W-:Y:S01]  /*117b0*/  UISETP.NE.AND UP0, UPT, UR51, URZ, UPT ;  /* 0x000000ff3300728c */ /* 0x000fe2000bf05270 */
[----:B-1----:R-:W-:Y:S01]  /*117c0*/  MOV R0, UR6 ;  /* 0x0000000600007c02 */ /* 0x002fe20008000f00 */
[----:B------:R-:W-:-:S03]  /*117d0*/  UIADD3 UR4, UPT, UPT, UR5, 0x1c078, URZ ;  /* 0x0001c07805047890 */ /* 0x000fc6000fffe0ff */
[----:B------:R-:W-:-:S06]  /*117e0*/  SHF.L.U32 R0, R0, 0x1f, RZ ;  /* 0x0000001f00007819 */ /* 0x000fcc00000006ff */
[----:B------:R-:W-:Y:S02]  /*117f0*/  @!UP0 UIADD3 UR4, UPT, UPT, UR5, 0x1c088, URZ ;  /* 0x0001c08805048890 */ /* 0x000fe4000fffe0ff */
[----:B------:R-:W-:-:S07]  /*11800*/  UISETP.GT.U32.AND UP0, UPT, UR43, 0x1, UPT ;  /* 0x000000012b00788c */ /* 0x000fce000bf04070 */
[----:B------:R-:W1:Y:S02]  /*11810*/  SYNCS.PHASECHK.TRANS64.TRYWAIT P0, [UR4], R0 ;  /* 0x00000000ff0075a7 */ /* 0x000e640008001104 */
[----:B-1----:R-:W-:Y:S05]  /*11820*/  @!P0 BRA `(.L_x_262) ;  /* 0x0000004000bc8947 */ /* 0x002fea0003800000 */
.L_x_430:
[----:B------:R-:W-:Y:S05]  /*11830*/  BRA.U UP0, `(.L_x_263) ;  /* 0x0000000100087547 */ /* 0x000fea000b800000 */
[----:B------:R-:W-:Y:S05]  /*11840*/  BPT.TRAP 0x1 ;  /* 0x000000040000795c */ /* 0x000fea0000300000 */
[----:B------:R-:W-:Y:S05]  /*11850*/  BPT.TRAP 0x1 ;  /* 0x000000040000795c */ /* 0x000fea0000300000 */
.L_x_263:
[----:B------:R-:W-:Y:S02]  /*11860*/  UISETP.NE.AND UP0, UPT, UR51, URZ, UPT ;  /* 0x000000ff3300728c */ /* 0x000fe4000bf05270 */
[----:B------:R-:W-:Y:S02]  /*11870*/  UIADD3 UR4, UPT, UPT, UR5, 0x1c068, URZ ;  /* 0x0001c06805047890 */ /* 0x000fe4000fffe0ff */
[----:B------:R-:W-:Y:S02]  /*11880*/  USEL UR48, UR48, UR6, UP0 ;  /* 0x0000000630307287 */ /* 0x000fe40008000000 */
[----:B------:R-:W-:-:S05]  /*11890*/  USEL UR47, UR6, UR47, UP0 ;  /* 0x0000002f062f7287 */ /* 0x000fca0008000000 */
[----:B------:R-:W-:-:S04]  /*118a0*/  @UP0 UIADD3 UR4, UPT, UPT, UR5, 0x1c058, URZ ;  /* 0x0001c05805040890 */ /* 0x000fc8000fffe0ff */
[----:B------:R-:W-:-:S09]  /*118b0*/  UPRMT UR4, UR39, 0x654, UR4 ;  /* 0x0000065427047896 */ /* 0x000fd20008000004 */
[----:B------:R-:W-:Y:S01]  /*118c0*/  SYNCS.ARRIVE.TRANS64.RED.A1T0 RZ, [UR4], RZ ;  /* 0x000000ffffff79a7 */ /* 0x000fe20008100404 */
[----:B------:R-:W-:-:S04]  /*118d0*/  USEL UR4, UR46, UR49, UP0 ;  /* 0x000000312e047287 */ /* 0x000fc80008000000 */
[----:B------:R-:W-:-:S04]  /*118e0*/  ULOP3.LUT UR4, UR4, 0x1, URZ, 0x3c, !UPT ;  /* 0x0000000104047892 */ /* 0x000fc8000f8e3cff */
[----:B------:R-:W-:Y:S02]  /*118f0*/  USEL UR46, UR4, UR46, UP0 ;  /* 0x0000002e042e7287 */ /* 0x000fe40008000000 */
[----:B------:R-:W-:-:S12]  /*11900*/  USEL UR49, UR49, UR4, UP0 ;  /* 0x0000000431317287 */ /* 0x000fd80008000000 */
.L_x_235:
[----:B------:R-:W3:Y:S01]  /*11910*/  LDCU UR5, c[0x0][0x370] ;  /* 0x00006e00ff0577ac */ /* 0x000ee20008000800 */
[----:B------:R-:W4:Y:S01]  /*11920*/  LDCU UR4, c[0x0][0x900] ;  /* 0x00012000ff0477ac */ /* 0x000f220008000800 */
[----:B---3--:R-:W-:-:S04]  /*11930*/  UIADD3 UR36, UPT, UPT, UR5, UR36, URZ ;  /* 0x0000002405247290 */ /* 0x008fc8000fffe0ff */
[----:B----4-:R-:W-:-:S09]  /*11940*/  UISETP.GE.AND UP0, UPT, UR36, UR4, UPT ;  /* 0x000000042400728c */ /* 0x010fd2000bf06270 */
[----:B------:R-:W-:Y:S05]  /*11950*/  BRA.U !UP0, `(.L_x_264) ;  /* 0xffffffb508387547 */ /* 0x000fea000b83ffff */
[----:B------:R-:W-:Y:S05]  /*11960*/  EXIT ;  /* 0x000000000000794d */ /* 0x000fea0003800000 */
.L_x_26:
[----:B------:R-:W-:-:S05]  /*11970*/  IMAD.MOV.U32 R2, RZ, RZ, -0x4 ;  /* 0xfffffffcff027424 */ /* 0x000fca00078e00ff */
[----:B------:R-:W-:-:S05]  /*11980*/  VIADDMNMX.U32 R0, R0, R2, 0x2, PT ;  /* 0x0000000200007446 */ /* 0x000fca0003800002 */
[----:B------:R-:W-:-:S04]  /*11990*/  IMAD.SHL.U32 R0, R0, 0x4, RZ ;  /* 0x0000000400007824 */ /* 0x000fc800078e00ff */
[----:B------:R-:W1:Y:S02]  /*119a0*/  LDC R2, c[0x2][R0] ;  /* 0x0080000000027b82 */ /* 0x000e640000000800 */
[----:B-1----:R-:W-:-:S04]  /*119b0*/  SHF.R.S32.HI R3, RZ, 0x1f, R2 ;  /* 0x0000001fff037819 */ /* 0x002fc80000011402 */
.L_x_483:
[----:B------:R-:W-:Y:S05]  /*119c0*/  BRX R2 -0x119d0                                                                                                                                                                                                                                                                                                                                                                                                                                                                                                                                                                                       (*"BRANCH_TARGETS .L_x_484,.L_x_485,.L_x_486"*) ;  /* 0xfffffee4028c7949 */ /* 0x000fea000383ffff */
.L_x_486:
[----:B------:R-:W-:-:S08]  /*119d0*/  NOP ;  /* 0x0000000000007918 */ /* 0x000fd00000000000 */
[----:B------:R-:W-:-:S00]  /*119e0*/  USETMAXREG.DEALLOC.CTAPOOL 0x18 ;  /* 0x00000018000079c8 */ /* 0x000fc000080e0500 */
[----:B------:R-:W-:Y:S05]  /*119f0*/  EXIT ;  /* 0x000000000000794d */ /* 0x000fea0003800000 */
.L_x_484:
[----:B------:R-:W-:-:S08]  /*11a00*/  NOP ;  /* 0x0000000000007918 */ /* 0x000fd00000000000 */
[----:B------:R-:W1:-:S00]  /*11a10*/  USETMAXREG.DEALLOC.CTAPOOL 0x20 ;  /* 0x00000020000079c8 */ /* 0x000e4000080e0500 */
[----:B-1----:R-:W1:Y:S02]  /*11a20*/  LDC R0, c[0x0][0x900] ;  /* 0x00024000ff007b82 */ /* 0x002e640000000800 */
[----:B-1----:R-:W-:-:S13]  /*11a30*/  ISETP.LE.AND P1, PT, R0, UR36, PT ;  /* 0x0000002400007c0c */ /* 0x002fda000bf23270 */
[----:B------:R-:W-:Y:S05]  /*11a40*/  @P1 EXIT ;  /* 0x000000000000194d */ /* 0x000fea0003800000 */
[----:B------:R-:W-:Y:S01]  /*11a50*/  HFMA2 R4, -RZ, RZ, 0, 5.9604644775390625e-08 ;  /* 0x00000001ff047431 */ /* 0x000fe200000001ff */
[----:B------:R-:W-:Y:S01]  /*11a60*/  PLOP3.LUT P5, PT, P5, P6, PT, 0xf8, 0x8f ;  /* 0x00000000008f781c */ /* 0x000fe20002fadf70 */
[----:B------:R-:W1:Y:S01]  /*11a70*/  LDCU.64 UR4, c[0x0][0x348] ;  /* 0x00006900ff0477ac */ /* 0x000e620008000a00 */
[----:B------:R-:W-:Y:S01]  /*11a80*/  UPLOP3.LUT UP1, UPT, UP2, UP3, UPT, 0xf8, 0x8f ;  /* 0x00000000008f789c */ /* 0x000fe20001727f70 */
[----:B------:R-:W-:Y:S01]  /*11a90*/  UMOV UR15, 0x1 ;  /* 0x00000001000f7882 */ /* 0x000fe20000000000 */
[----:B------:R-:W-:-:S09]  /*11aa0*/  UMOV UR22, URZ ;  /* 0x000000ff00167c82 */ /* 0x000fd20008000000 */
.L_x_362:
[----:B--2---:R-:W2:Y:S01]  /*11ab0*/  LDCU.64 UR6, c[0x0][0x908] ;  /* 0x00012100ff0677ac */ /* 0x004ea20008000a00 */
[----:B------:R-:W3:Y:S01]  /*11ac0*/  LDCU UR10, c[0x0][0x904] ;  /* 0x00012080ff0a77ac */ /* 0x000ee20008000800 */
[----:B------:R-:W4:Y:S01]  /*11ad0*/  LDCU.64 UR8, c[0x0][0x920] ;  /* 0x00012400ff0877ac */ /* 0x000f220008000a00 */
[----:B------:R-:W5:Y:S01]  /*11ae0*/  LDCU UR14, c[0x0][0x91c] ;  /* 0x00012380ff0e77ac */ /* 0x000f620008000800 */
[----:B--2---:R-:W-:-:S04]  /*11af0*/  UIMAD.WIDE.U32 UR12, UR36, UR6, URZ ;  /* 0x00000006240c72a5 */ /* 0x004fc8000f8e00ff */
[----:B------:R-:W-:Y:S02]  /*11b00*/  USHF.R.U32.HI UR13, URZ, UR7, UR13 ;  /* 0x00000007ff0d7299 */ /* 0x000fe4000801160d */
[----:B---3--:R-:W-:Y:S01]  /*11b10*/  UISETP.NE.AND UP2, UPT, UR10, 0x1, UPT ;  /* 0x000000010a00788c */ /* 0x008fe2000bf45270 */
[----:B------:R-:W2:Y:S03]  /*11b20*/  LDCU.64 UR6, c[0x0][0x380] ;  /* 0x00007000ff0677ac */ /* 0x000ea60008000a00 */
[----:B------:R-:W-:Y:S02]  /*11b30*/  USEL UR13, UR36, UR13, !UP2 ;  /* 0x0000000d240d7287 */ /* 0x000fe4000d000000 */
[----:B-----5:R-:W-:Y:S02]  /*11b40*/  UISETP.NE.AND UP2, UPT, UR14, 0x1, UPT ;  /* 0x000000010e00788c */ /* 0x020fe4000bf45270 */
[----:B----4-:R-:W-:-:S02]  /*11b50*/  UIMAD.WIDE.U32 UR16, UR13, UR8, URZ ;  /* 0x000000080d1072a5 */ /* 0x010fc4000f8e00ff */
[----:B------:R-:W-:-:S05]  /*11b60*/  UIADD3 UR8, UPT, UPT, -UR13, URZ, URZ ;  /* 0x000000ff0d087290 */ /* 0x000fca000fffe1ff */
[----:B------:R-:W-:Y:S02]  /*11b70*/  UMOV UR11, UR17 ;  /* 0x00000011000b7c82 */ /* 0x000fe40008000000 */
[----:B------:R-:W-:Y:S02]  /*11b80*/  USHF.R.U32.HI UR9, URZ, UR9, UR11 ;  /* 0x00000009ff097299 */ /* 0x000fe4000801160b */
[----:B------:R-:W-:Y:S02]  /*11b90*/  UIMAD UR11, UR10, UR8, UR36 ;  /* 0x000000080a0b72a4 */ /* 0x000fe4000f8e0224 */
[----:B------:R-:W-:Y:S02]  /*11ba0*/  USEL UR12, UR13, UR9, !UP2 ;  /* 0x000000090d0c7287 */ /* 0x000fe4000d000000 */
[----:B--2---:R-:W-:Y:S02]  /*11bb0*/  UISETP.NE.AND UP2, UPT, UR7, URZ, UPT ;  /* 0x000000ff0700728c */ /* 0x004fe4000bf45270 */
[----:B------:R-:W-:-:S02]  /*11bc0*/  USHF.L.U32 UR11, UR11, 0x8, URZ ;  /* 0x000000080b0b7899 */ /* 0x000fc400080006ff */
[----:B------:R-:W-:Y:S02]  /*11bd0*/  UIADD3 UR8, UPT, UPT, -UR12, URZ, URZ ;  /* 0x000000ff0c087290 */ /* 0x000fe4000fffe1ff */
[----:B------:R-:W-:Y:S02]  /*11be0*/  UISETP.GE.OR UP2, UPT, UR11, UR6, !UP2 ;  /* 0x000000060b00728c */ /* 0x000fe4000d746670 */
[----:B------:R-:W-:-:S07]  /*11bf0*/  UIMAD UR14, UR14, UR8, UR13 ;  /* 0x000000080e0e72a4 */ /* 0x000fce000f8e020d */
[----:B-1----:R-:W-:Y:S05]  /*11c00*/  BRA.U UP2, `(.L_x_265) ;  /* 0x00000029021c7547 */ /* 0x002fea000b800000 */
[----:B------:R-:W2:Y:S01]  /*11c10*/  LDCU UR6, c[0x0][0x38c] ;  /* 0x00007180ff0677ac */ /* 0x000ea20008000800 */
[----:B------:R-:W-:Y:S01]  /*11c20*/  BSSY.RECONVERGENT B0, `(.L_x_266) ;  /* 0x000002a000007945 */ /* 0x000fe20003800200 */
[----:B------:R-:W3:Y:S01]  /*11c30*/  LDCU.64 UR8, c[0x0][0x910] ;  /* 0x00012200ff0877ac */ /* 0x000ee20008000a00 */
[----:B------:R-:W4:Y:S01]  /*11c40*/  LDCU UR10, c[0x0][0x918] ;  /* 0x00012300ff0a77ac */ /* 0x000f220008000800 */
[----:B--2---:R-:W-:Y:S01]  /*11c50*/  IMAD.U32 R0, RZ, RZ, UR6 ;  /* 0x00000006ff007e24 */ /* 0x004fe2000f8e00ff */
[----:B---3--:R-:W-:-:S04]  /*11c60*/  UIMAD.WIDE.U32 UR16, UR12, UR9, URZ ;  /* 0x000000090c1072a5 */ /* 0x008fc8000f8e00ff */
[----:B------:R-:W-:Y:S01]  /*11c70*/  IABS R0, R0 ;  /* 0x0000000000007213 */ /* 0x000fe20000000000 */
[----:B------:R-:W-:-:S03]  /*11c80*/  UISETP.NE.AND UP2, UPT, UR8, 0x1, UPT ;  /* 0x000000010800788c */ /* 0x000fc6000bf45270 */
[----:B------:R-:W2:Y:S01]  /*11c90*/  I2F.RP R2, R0 ;  /* 0x0000000000027306 */ /* 0x000ea20000209400 */
[----:B------:R-:W-:Y:S02]  /*11ca0*/  UMOV UR9, UR17 ;  /* 0x0000001100097c82 */ /* 0x000fe40008000000 */
[----:B----4-:R-:W-:-:S04]  /*11cb0*/  USHF.R.U32.HI UR9, URZ, UR10, UR9 ;  /* 0x0000000aff097299 */ /* 0x010fc80008011609 */
[----:B------:R-:W-:Y:S02]  /*11cc0*/  USEL UR9, UR12, UR9, !UP2 ;  /* 0x000000090c097287 */ /* 0x000fe4000d000000 */
[----:B------:R-:W-:Y:S02]  /*11cd0*/  UISETP.NE.AND UP2, UPT, UR6, URZ, UPT ;  /* 0x000000ff0600728c */ /* 0x000fe4000bf45270 */
[----:B------:R-:W-:Y:S01]  /*11ce0*/  UIADD3 UR9, UPT, UPT, -UR9, URZ, URZ ;  /* 0x000000ff09097290 */ /* 0x000fe2000fffe1ff */
[----:B--2---:R-:W2:Y:S03]  /*11cf0*/  MUFU.RCP R2, R2 ;  /* 0x0000000200027308 */ /* 0x004ea60000001000 */
[----:B------:R-:W-:-:S04]  /*11d00*/  UIMAD UR12, UR8, UR9, UR12 ;  /* 0x00000009080c72a4 */ /* 0x000fc8000f8e020c */
[----:B------:R-:W-:-:S04]  /*11d10*/  ULOP3.LUT UR8, UR12, UR6, URZ, 0x3c, !UPT ;  /* 0x000000060c087292 */ /* 0x000fc8000f8e3cff */
[----:B------:R-:W-:Y:S01]  /*11d20*/  UISETP.GE.AND UP3, UPT, UR8, URZ, UPT ;  /* 0x000000ff0800728c */ /* 0x000fe2000bf66270 */
[----:B--2---:R-:W-:-:S04]  /*11d30*/  IADD3 R2, PT, PT, R2, 0xffffffe, RZ ;  /* 0x0ffffffe02027810 */ /* 0x004fc80007ffe0ff */
[----:B------:R-:W2:Y:S02]  /*11d40*/  F2I.FTZ.U32.TRUNC.NTZ R3, R2 ;  /* 0x0000000200037305 */ /* 0x000ea4000021f000 */
[----:B--2---:R-:W-:-:S05]  /*11d50*/  IMAD.MOV R2, RZ, RZ, -R3 ;  /* 0x000000ffff027224 */ /* 0x004fca00078e0a03 */
[----:B------:R-:W-:Y:S01]  /*11d60*/  MOV R6, R2 ;  /* 0x0000000200067202 */ /* 0x000fe20000000f00 */
[----:B------:R-:W-:-:S04]  /*11d70*/  IMAD.U32 R2, RZ, RZ, UR12 ;  /* 0x0000000cff027e24 */ /* 0x000fc8000f8e00ff */
[----:B------:R-:W-:Y:S01]  /*11d80*/  IMAD R6, R6, R0, RZ ;  /* 0x0000000006067224 */ /* 0x000fe200078e02ff */
[----:B------:R-:W-:Y:S01]  /*11d90*/  IABS R5, R2 ;  /* 0x0000000200057213 */ /* 0x000fe20000000000 */
[----:B------:R-:W-:-:S05]  /*11da0*/  HFMA2 R2, -RZ, RZ, 0, 0 ;  /* 0x00000000ff027431 */ /* 0x000fca00000001ff */
[----:B------:R-:W-:-:S04]  /*11db0*/  IMAD.HI.U32 R2, R3, R6, R2 ;  /* 0x0000000603027227 */ /* 0x000fc800078e0002 */
[----:B------:R-:W-:-:S04]  /*11dc0*/  IMAD.MOV.U32 R3, RZ, RZ, R5 ;  /* 0x000000ffff037224 */ /* 0x000fc800078e0005 */
[----:B------:R-:W-:-:S05]  /*11dd0*/  IMAD.HI.U32 R2, R2, R3, RZ ;  /* 0x0000000302027227 */ /* 0x000fca00078e00ff */
[----:B------:R-:W-:-:S05]  /*11de0*/  IADD3 R5, PT, PT, -R2, RZ, RZ ;  /* 0x000000ff02057210 */ /* 0x000fca0007ffe1ff */
[----:B------:R-:W-:-:S05]  /*11df0*/  IMAD R3, R0, R5, R3 ;  /* 0x0000000500037224 */ /* 0x000fca00078e0203 */
[----:B------:R-:W-:-:S13]  /*11e00*/  ISETP.GT.U32.AND P1, PT, R0, R3, PT ;  /* 0x000000030000720c */ /* 0x000fda0003f24070 */
[----:B------:R-:W-:Y:S01]  /*11e10*/  @!P1 IMAD.IADD R3, R3, 0x1, -R0 ;  /* 0x0000000103039824 */ /* 0x000fe200078e0a00 */
[----:B------:R-:W-:-:S04]  /*11e20*/  @!P1 IADD3 R2, PT, PT, R2, 0x1, RZ ;  /* 0x0000000102029810 */ /* 0x000fc80007ffe0ff */
[----:B------:R-:W-:-:S13]  /*11e30*/  ISETP.GE.U32.AND P2, PT, R3, R0, PT ;  /* 0x000000000300720c */ /* 0x000fda0003f46070 */
[----:B------:R-:W-:-:S05]  /*11e40*/  @P2 VIADD R2, R2, 0x1 ;  /* 0x0000000102022836 */ /* 0x000fca0000000000 */
[----:B------:R-:W-:-:S13]  /*11e50*/  R2UR UR13, R2 ;  /* 0x00000000020d72ca */ /* 0x000fda00000e0000 */
[----:B------:R-:W-:Y:S02]  /*11e60*/  @!UP3 UIADD3 UR13, UPT, UPT, -UR13, URZ, URZ ;  /* 0x000000ff0d0db290 */ /* 0x000fe4000fffe1ff */
[----:B------:R-:W-:-:S04]  /*11e70*/  @!UP2 ULOP3.LUT UR13, URZ, UR6, URZ, 0x33, !UPT ;  /* 0x00000006ff0da292 */ /* 0x000fc8000f8e33ff */
[----:B------:R-:W-:-:S04]  /*11e80*/  UIADD3 UR8, UPT, UPT, -UR13, URZ, URZ ;  /* 0x000000ff0d087290 */ /* 0x000fc8000fffe1ff */
[----:B------:R-:W-:Y:S01]  /*11e90*/  UIMAD UR12, UR6, UR8, UR12 ;  /* 0x00000008060c72a4 */ /* 0x000fe2000f8e020c */
[----:B------:R-:W-:Y:S11]  /*11ea0*/  @!P3 BRA `(.L_x_267) ;  /* 0x000000000004b947 */ /* 0x000ff60003800000 */
[----:B-1----:R-:W-:Y:S05]  /*11eb0*/  BPT.TRAP 0x1 ;  /* 0x000000040000795c */ /* 0x002fea0000300000 */
.L_x_267:
[----:B-1----:R-:W-:Y:S05]  /*11ec0*/  BSYNC.RECONVERGENT B0 ;  /* 0x0000000000007941 */ /* 0x002fea0003800200 */
.L_x_266:
[----:B------:R-:W1:Y:S01]  /*11ed0*/  S2UR UR8, SR_CgaCtaId ;  /* 0x00000000000879c3 */ /* 0x000e620000008800 */
[----:B------:R-:W-:Y:S01]  /*11ee0*/  UMOV UR6, 0x400 ;  /* 0x0000040000067882 */ /* 0x000fe20000000000 */
[----:B------:R-:W-:Y:S02]  /*11ef0*/  SHF.L.U32 R0, R4, 0x1f, RZ ;  /* 0x0000001f04007819 */ /* 0x000fe400000006ff */
[----:B------:R-:W-:Y:S01]  /*11f00*/  @!P0 MOV R2, 0x4000 ;  /* 0x0000400000028802 */ /* 0x000fe20000000f00 */
[----:B-1----:R-:W-:-:S09]  /*11f10*/  ULEA UR8, UR8, UR6, 0x18 ;  /* 0x0000000608087291 */ /* 0x002fd2000f8ec0ff */
[----:B------:R-:W1:Y:S02]  /*11f20*/  SYNCS.PHASECHK.TRANS64.TRYWAIT P1, [UR8+0x1c010], R0 ;  /* 0x01c01000ff0075a7 */ /* 0x000e640008021108 */
[----:B-1----:R-:W-:Y:S05]  /*11f30*/  @!P1 BRA `(.L_x_268) ;  /* 0x0000003c00109947 */ /* 0x002fea0003800000 */
.L_x_432:
[----:B------:R2:W-:Y:S01]  /*11f40*/  @!P0 SYNCS.ARRIVE.TRANS64 RZ, [UR8+0x1c000], R2 ;  /* 0x01c00002ffff89a7 */ /* 0x0005e20008000008 */
[----:B------:R-:W-:Y:S04]  /*11f50*/  BSSY.RECONVERGENT B0, `(.L_x_269) ;  /* 0x0000003000007945 */ /* 0x000fe80003800200 */
[----:B------:R-:W-:Y:S05]  /*11f60*/  @!P5 BRA `(.L_x_270) ;  /* 0x000000000004d947 */ /* 0x000fea0003800000 */
[----:B------:R-:W-:Y:S05]  /*11f70*/  BPT.TRAP 0x1 ;  /* 0x000000040000795c */ /* 0x000fea0000300000 */
.L_x_270:
[----:B------:R-:W-:Y:S05]  /*11f80*/  BSYNC.RECONVERGENT B0 ;  /* 0x0000000000007941 */ /* 0x000fea0003800200 */
.L_x_269:
[----:B------:R-:W3:Y:S01]  /*11f90*/  S2R R6, SR_TID.X ;  /* 0x0000000000067919 */ /* 0x000ee20000002100 */
[----:B------:R-:W-:Y:S01]  /*11fa0*/  BSSY.RECONVERGENT B0, `(.L_x_271) ;  /* 0x0000005000007945 */ /* 0x000fe20003800200 */
[----:B---3--:R-:W-:-:S04]  /*11fb0*/  LOP3.LUT P2, RZ, R6, 0x1f, RZ, 0xc0, !PT ;  /* 0x0000001f06ff7812 */ /* 0x008fc8000784c0ff */
[----:B------:R-:W-:-:S13]  /*11fc0*/  PLOP3.LUT P2, PT, P2, P0, PT, 0x8f, 0xf8 ;  /* 0x0000000000f8781c */ /* 0x000fda0001741177 */
[----:B------:R-:W-:Y:S05]  /*11fd0*/  @P2 BRA `(.L_x_272) ;  /* 0x0000000000042947 */ /* 0x000fea0003800000 */
[----:B------:R-:W-:Y:S05]  /*11fe0*/  BPT.TRAP 0x1 ;  /* 0x000000040000795c */ /* 0x000fea0000300000 */
.L_x_272:
[----:B------:R-:W-:Y:S05]  /*11ff0*/  BSYNC.RECONVERGENT B0 ;  /* 0x0000000000007941 */ /* 0x000fea0003800200 */
.L_x_271:
[----:B------:R-:W-:Y:S02]  /*12000*/  UIADD3 UR18, UP2, UPT, UR4, 0x80, URZ ;  /* 0x0000008004127890 */ /* 0x000fe4000ff5e0ff */
[----:B------:R-:W-:Y:S02]  /*12010*/  UIADD3 UR9, UPT, UPT, UR8, 0x1c000, URZ ;  /* 0x0001c00008097890 */ /* 0x000fe4000fffe0ff */
[----:B------:R-:W-:Y:S01]  /*12020*/  UIADD3.X UR19, UPT, UPT, URZ, UR5, URZ, UP2, !UPT ;  /* 0x00000005ff137290 */ /* 0x000fe200097fe4ff */
[----:B------:R-:W-:Y:S01]  /*12030*/  UMOV UR16, 0x0 ;  /* 0x0000000000107882 */ /* 0x000fe20000000000 */
[----:B------:R-:W-:Y:S01]  /*12040*/  UMOV UR17, 0x10000000 ;  /* 0x1000000000117882 */ /* 0x000fe20000000000 */
[----:B------:R-:W-:-:S06]  /*12050*/  UMOV UR10, URZ ;  /* 0x000000ff000a7c82 */ /* 0x000fcc0008000000 */
[----:B------:R3:W-:Y:S02]  /*12060*/  UTMALDG.5D [UR8], [UR18], desc[UR16] ;  /* 0x00001008120075b4 */ /* 0x0007e40008021000 */
[----:B---3--:R-:W-:Y:S05]  /*12070*/  BRA.U !UP0, `(.L_x_273) ;  /* 0x0000000108047547 */ /* 0x008fea000b800000 */
[----:B------:R-:W-:Y:S05]  /*12080*/  BPT.TRAP 0x1 ;  /* 0x000000040000795c */ /* 0x000fea0000300000 */
.L_x_273:
[----:B------:R-:W-:Y:S01]  /*12090*/  ULEA UR17, UR22, UR8, 0x3 ;  /* 0x0000000816117291 */ /* 0x000fe2000f8e18ff */
[----:B--2---:R-:W-:Y:S01]  /*120a0*/  IMAD.U32 R2, RZ, RZ, UR15 ;  /* 0x0000000fff027e24 */ /* 0x004fe2000f8e00ff */
[----:B-1----:R-:W-:-:S04]  /*120b0*/  @!P0 MOV R3, 0x4000 ;  /* 0x0000400000038802 */ /* 0x002fc80000000f00 */
[----:B------:R-:W-:-:S04]  /*120c0*/  SHF.L.U32 R2, R2, 0x1f, RZ ;  /* 0x0000001f02027819 */ /* 0x000fc800000006ff */
[----:B------:R-:W1:Y:S02]  /*120d0*/  SYNCS.PHASECHK.TRANS64.TRYWAIT P1, [UR17+0x1c038], R2 ;  /* 0x01c03802ff0075a7 */ /* 0x000e640008021111 */
[----:B-1----:R-:W-:Y:S05]  /*120e0*/  @!P1 BRA `(.L_x_274) ;  /* 0x0000003800bc9947 */ /* 0x002fea0003800000 */
.L_x_434:
[----:B------:R2:W-:Y:S01]  /*120f0*/  @!P0 SYNCS.ARRIVE.TRANS64 RZ, [UR17+0x1c020], R3 ;  /* 0x01c02003ffff89a7 */ /* 0x0005e20008000011 */
[----:B------:R-:W-:Y:S05]  /*12100*/  BRA.U !UP1, `(.L_x_275) ;  /* 0x0000000109047547 */ /* 0x000fea000b800000 */
[----:B------:R-:W-:Y:S05]  /*12110*/  BPT.TRAP 0x1 ;  /* 0x000000040000795c */ /* 0x000fea0000300000 */
.L_x_275:
[----:B--2---:R-:W-:Y:S01]  /*12120*/  LOP3.LUT P1, R3, R6, 0x1f, RZ, 0xc0, !PT ;  /* 0x0000001f06037812 */ /* 0x004fe2000782c0ff */
[----:B------:R-:W-:Y:S03]  /*12130*/  BSSY.RECONVERGENT B0, `(.L_x_276) ;  /* 0x0000004000007945 */ /* 0x000fe60003800200 */
[----:B------:R-:W-:-:S13]  /*12140*/  PLOP3.LUT P1, PT, P1, P0, PT, 0x8f, 0xf8 ;  /* 0x0000000000f8781c */ /* 0x000fda0000f21177 */
[----:B------:R-:W-:Y:S05]  /*12150*/  @P1 BRA `(.L_x_277) ;  /* 0x0000000000041947 */ /* 0x000fea0003800000 */
[----:B------:R-:W-:Y:S05]  /*12160*/  BPT.TRAP 0x1 ;  /* 0x000000040000795c */ /* 0x000fea0000300000 */
.L_x_277:
[----:B------:R-:W-:Y:S05]  /*12170*/  BSYNC.RECONVERGENT B0 ;  /* 0x0000000000007941 */ /* 0x000fea0003800200 */
.L_x_276:
[----:B------:R-:W-:Y:S01]  /*12180*/  ULEA UR16, UR22, UR8, 0xe ;  /* 0x0000000816107291 */ /* 0x000fe2000f8e70ff */
[----:B------:R-:W-:Y:S01]  /*12190*/  BSSY.RECONVERGENT B0, `(.L_x_278) ;  /* 0x0000013000007945 */ /* 0x000fe20003800200 */
[----:B------:R-:W-:Y:S02]  /*121a0*/  UIADD3 UR26, UP2, UPT, UR4, 0x180, URZ ;  /* 0x00000180041a7890 */ /* 0x000fe4000ff5e0ff */
[----:B------:R-:W-:Y:S02]  /*121b0*/  UIADD3 UR6, UPT, UPT, UR22, 0x1, URZ ;  /* 0x0000000116067890 */ /* 0x000fe4000fffe0ff */
[----:B------:R-:W-:Y:S02]  /*121c0*/  UIADD3 UR17, UPT, UPT, UR17, 0x1c020, URZ ;  /* 0x0001c02011117890 */ /* 0x000fe4000fffe0ff */
[----:B------:R-:W-:Y:S02]  /*121d0*/  UIADD3 UR16, UPT, UPT, UR16, 0x8000, URZ ;  /* 0x0000800010107890 */ /* 0x000fe4000fffe0ff */
[----:B------:R-:W-:-:S02]  /*121e0*/  UIADD3.X UR27, UPT, UPT, URZ, UR5, URZ, UP2, !UPT ;  /* 0x00000005ff1b7290 */ /* 0x000fc400097fe4ff */
[----:B------:R-:W-:Y:S01]  /*121f0*/  UISETP.NE.AND UP2, UPT, UR6, 0x3, UPT ;  /* 0x000000030600788c */ /* 0x000fe2000bf45270 */
[----:B------:R-:W-:Y:S01]  /*12200*/  UMOV UR24, 0x0 ;  /* 0x0000000000187882 */ /* 0x000fe20000000000 */
[----:B------:R-:W-:Y:S02]  /*12210*/  UMOV UR25, 0x10000000 ;  /* 0x1000000000197882 */ /* 0x000fe40000000000 */
[----:B------:R-:W-:Y:S01]  /*12220*/  USEL UR9, URZ, 0x1, UP2 ;  /* 0x00000001ff097887 */ /* 0x000fe20009000000 */
[----:B------:R-:W-:Y:S01]  /*12230*/  UMOV UR18, URZ ;  /* 0x000000ff00127c82 */ /* 0x000fe20008000000 */
[----:B------:R-:W-:Y:S01]  /*12240*/  UMOV UR19, URZ ;  /* 0x000000ff00137c82 */ /* 0x000fe20008000000 */
[----:B------:R-:W-:Y:S01]  /*12250*/  UMOV UR20, UR13 ;  /* 0x0000000d00147c82 */ /* 0x000fe20008000000 */
[----:B------:R-:W-:Y:S01]  /*12260*/  UMOV UR21, UR14 ;  /* 0x0000000e00157c82 */ /* 0x000fe20008000000 */
[----:B------:R-:W-:Y:S01]  /*12270*/  USEL UR6, UR6, URZ, UP2 ;  /* 0x000000ff06067287 */ /* 0x000fe20009000000 */
[----:B------:R2:W-:Y:S01]  /*12280*/  UTMALDG.4D [UR16], [UR26], desc[UR24] ;  /* 0x000018101a0075b4 */ /* 0x0005e20008019000 */
[----:B------:R-:W-:Y:S01]  /*12290*/  ULOP3.LUT UR15, UR15, UR9, URZ, 0x3c, !UPT ;  /* 0x000000090f0f7292 */ /* 0x000fe2000f8e3cff */
[----:B--2---:R-:W-:Y:S06]  /*122a0*/  @!P3 BRA `(.L_x_279) ;  /* 0x000000000004b947 */ /* 0x004fec0003800000 */
[----:B------:R-:W-:Y:S05]  /*122b0*/  BPT.TRAP 0x1 ;  /* 0x000000040000795c */ /* 0x000fea0000300000 */
.L_x_279:
[----:B------:R-:W-:Y:S05]  /*122c0*/  BSYNC.RECONVERGENT B0 ;  /* 0x0000000000007941 */ /* 0x000fea0003800200 */
.L_x_278:
[----:B------:R-:W2:Y:S01]  /*122d0*/  SYNCS.PHASECHK.TRANS64.TRYWAIT P1, [UR8+0x1c018], R0 ;  /* 0x01c01800ff0075a7 */ /* 0x000ea20008021108 */
[----:B-1----:R-:W-:Y:S01]  /*122e0*/  @!P0 MOV R2, 0x4000 ;  /* 0x0000400000028802 */ /* 0x002fe20000000f00 */
[----:B--2---:R-:W-:Y:S06]  /*122f0*/  @!P1 BRA `(.L_x_280) ;  /* 0x0000003800509947 */ /* 0x004fec0003800000 */
.L_x_436:
[----:B------:R2:W-:Y:S01]  /*12300*/  @!P0 SYNCS.ARRIVE.TRANS64 RZ, [UR8+0x1c008], R2 ;  /* 0x01c00802ffff89a7 */ /* 0x0005e20008000008 */
[----:B------:R-:W-:Y:S04]  /*12310*/  BSSY.RECONVERGENT B0, `(.L_x_281) ;  /* 0x0000003000007945 */ /* 0x000fe80003800200 */
[----:B------:R-:W-:Y:S05]  /*12320*/  @!P5 BRA `(.L_x_282) ;  /* 0x000000000004d947 */ /* 0x000fea0003800000 */
[----:B------:R-:W-:Y:S05]  /*12330*/  BPT.TRAP 0x1 ;  /* 0x000000040000795c */ /* 0x000fea0000300000 */
.L_x_282:
[----:B------:R-:W-:Y:S05]  /*12340*/  BSYNC.RECONVERGENT B0 ;  /* 0x0000000000007941 */ /* 0x000fea0003800200 */
.L_x_281:
[----:B------:R-:W-:Y:S01]  /*12350*/  ISETP.EQ.OR P1, PT, R3, RZ, P0 ;  /* 0x000000ff0300720c */ /* 0x000fe20000722670 */
[----:B------:R-:W-:-:S12]  /*12360*/  BSSY.RECONVERGENT B0, `(.L_x_283) ;  /* 0x0000003000007945 */ /* 0x000fd80003800200 */
[----:B------:R-:W-:Y:S05]  /*12370*/  @P1 BRA `(.L_x_284) ;  /* 0x0000000000041947 */ /* 0x000fea0003800000 */
[----:B------:R-:W-:Y:S05]  /*12380*/  BPT.TRAP 0x1 ;  /* 0x000000040000795c */ /* 0x000fea0000300000 */
.L_x_284:
[----:B------:R-:W-:Y:S05]  /*12390*/  BSYNC.RECONVERGENT B0 ;  /* 0x0000000000007941 */ /* 0x000fea0003800200 */
.L_x_283:
[----:B------:R-:W-:Y:S02]  /*123a0*/  UIADD3 UR10, UP2, UPT, UR4, 0x80, URZ ;  /* 0x00000080040a7890 */ /* 0x000fe4000ff5e0ff */
[----:B------:R-:W-:Y:S02]  /*123b0*/  UIADD3 UR19, UPT, UPT, UR11, 0x80, URZ ;  /* 0x000000800b137890 */ /* 0x000fe4000fffe0ff */
[----:B------:R-:W-:Y:S02]  /*123c0*/  UIADD3 UR16, UPT, UPT, UR8, 0x4000, URZ ;  /* 0x0000400008107890 */ /* 0x000fe4000fffe0ff */
[----:B------:R-:W-:Y:S02]  /*123d0*/  UIADD3 UR17, UPT, UPT, UR8, 0x1c008, URZ ;  /* 0x0001c00808117890 */ /* 0x000fe4000fffe0ff */
[----:B------:R-:W-:Y:S01]  /*123e0*/  UIADD3.X UR11, UPT, UPT, URZ, UR5, URZ, UP2, !UPT ;  /* 0x00000005ff0b7290 */ /* 0x000fe200097fe4ff */
[----:B------:R-:W-:Y:S01]  /*123f0*/  UMOV UR24, 0x0 ;  /* 0x0000000000187882 */ /* 0x000fe20000000000 */
[----:B------:R-:W-:Y:S01]  /*12400*/  UMOV UR25, 0x10000000 ;  /* 0x1000000000197882 */ /* 0x000fe20000000000 */
[----:B------:R-:W-:Y:S01]  /*12410*/  UMOV UR18, URZ ;  /* 0x000000ff00127c82 */ /* 0x000fe20008000000 */
[----:B------:R-:W-:Y:S01]  /*12420*/  UMOV UR20, UR12 ;  /* 0x0000000c00147c82 */ /* 0x000fe20008000000 */
[----:B------:R-:W-:Y:S01]  /*12430*/  UMOV UR21, UR13 ;  /* 0x0000000d00157c82 */ /* 0x000fe20008000000 */
[----:B------:R-:W-:-:S03]  /*12440*/  UMOV UR22, UR14 ;  /* 0x0000000e00167c82 */ /* 0x000fc60008000000 */
[----:B------:R3:W-:Y:S02]  /*12450*/  UTMALDG.5D [UR16], [UR10], desc[UR24] ;  /* 0x000018100a0075b4 */ /* 0x0007e40008021000 */
[----:B---3--:R-:W-:Y:S05]  /*12460*/  BRA.U !UP0, `(.L_x_285) ;  /* 0x0000000108047547 */ /* 0x008fea000b800000 */
[----:B------:R-:W-:Y:S05]  /*12470*/  BPT.TRAP 0x1 ;  /* 0x000000040000795c */ /* 0x000fea0000300000 */
.L_x_285:
[----:B------:R-:W-:Y:S01]  /*12480*/  ULEA UR17, UR6, UR8, 0x3 ;  /* 0x0000000806117291 */ /* 0x000fe2000f8e18ff */
[----:B-1----:R-:W-:Y:S01]  /*12490*/  IMAD.U32 R0, RZ, RZ, UR15 ;  /* 0x0000000fff007e24 */ /* 0x002fe2000f8e00ff */
[----:B--2---:R-:W-:-:S04]  /*124a0*/  @!P0 MOV R2, 0x4000 ;  /* 0x0000400000028802 */ /* 0x004fc80000000f00 */
[----:B------:R-:W-:-:S04]  /*124b0*/  SHF.L.U32 R0, R0, 0x1f, RZ ;  /* 0x0000001f00007819 */ /* 0x000fc800000006ff */
[----:B------:R-:W1:Y:S02]  /*124c0*/  SYNCS.PHASECHK.TRANS64.TRYWAIT P1, [UR17+0x1c038], R0 ;  /* 0x01c03800ff0075a7 */ /* 0x000e640008021111 */
[----:B-1----:R-:W-:Y:S05]  /*124d0*/  @!P1 BRA `(.L_x_286) ;  /* 0x0000003400f09947 */ /* 0x002fea0003800000 */
.L_x_438:
[----:B------:R2:W-:Y:S01]  /*124e0*/  @!P0 SYNCS.ARRIVE.TRANS64 RZ, [UR17+0x1c020], R2 ;  /* 0x01c02002ffff89a7 */ /* 0x0005e20008000011 */
[----:B------:R-:W-:Y:S05]  /*124f0*/  BRA.U !UP1, `(.L_x_287) ;  /* 0x0000000109047547 */ /* 0x000fea000b800000 */
[----:B------:R-:W-:Y:S05]  /*12500*/  BPT.TRAP 0x1 ;  /* 0x000000040000795c */ /* 0x000fea0000300000 */
.L_x_287:
[----:B------:R-:W-:Y:S04]  /*12510*/  BSSY.RECONVERGENT B0, `(.L_x_288) ;  /* 0x0000003000007945 */ /* 0x000fe80003800200 */
[----:B------:R-:W-:Y:S05]  /*12520*/  @P2 BRA `(.L_x_289) ;  /* 0x0000000000042947 */ /* 0x000fea0003800000 */
[----:B------:R-:W-:Y:S05]  /*12530*/  BPT.TRAP 0x1 ;  /* 0x000000040000795c */ /* 0x000fea0000300000 */
.L_x_289:
[----:B------:R-:W-:Y:S05]  /*12540*/  BSYNC.RECONVERGENT B0 ;  /* 0x0000000000007941 */ /* 0x000fea0003800200 */
.L_x_288:
[----:B------:R-:W-:Y:S01]  /*12550*/  ULEA UR16, UR6, UR8, 0xe ;  /* 0x0000000806107291 */ /* 0x000fe2000f8e70ff */
[----:B------:R-:W-:Y:S01]  /*12560*/  LOP3.LUT R4, R4, 0x1, RZ, 0x3c, !PT ;  /* 0x0000000104047812 */ /* 0x000fe200078e3cff */
[----:B------:R-:W-:Y:S02]  /*12570*/  UIADD3 UR24, UP2, UPT, UR4, 0x280, URZ ;  /* 0x0000028004187890 */ /* 0x000fe4000ff5e0ff */
[----:B------:R-:W-:Y:S02]  /*12580*/  UIADD3 UR17, UPT, UPT, UR17, 0x1c020, URZ ;  /* 0x0001c02011117890 */ /* 0x000fe4000fffe0ff */
[----:B------:R-:W-:Y:S02]  /*12590*/  UIADD3 UR16, UPT, UPT, UR16, 0x8000, URZ ;  /* 0x0000800010107890 */ /* 0x000fe4000fffe0ff */
[----:B------:R-:W-:Y:S01]  /*125a0*/  UIADD3.X UR25, UPT, UPT, URZ, UR5, URZ, UP2, !UPT ;  /* 0x00000005ff197290 */ /* 0x000fe200097fe4ff */
[----:B------:R-:W-:Y:S01]  /*125b0*/  UMOV UR10, 0x0 ;  /* 0x00000000000a7882 */ /* 0x000fe20000000000 */
[----:B------:R-:W-:Y:S01]  /*125c0*/  UMOV UR11, 0x10000000 ;  /* 0x10000000000b7882 */ /* 0x000fe20000000000 */
[----:B------:R-:W-:Y:S01]  /*125d0*/  UMOV UR18, URZ ;  /* 0x000000ff00127c82 */ /* 0x000fe20008000000 */
[----:B------:R-:W-:Y:S01]  /*125e0*/  UMOV UR19, URZ ;  /* 0x000000ff00137c82 */ /* 0x000fe20008000000 */
[----:B------:R-:W-:Y:S01]  /*125f0*/  UMOV UR20, UR13 ;  /* 0x0000000d00147c82 */ /* 0x000fe20008000000 */
[----:B------:R-:W-:Y:S01]  /*12600*/  UMOV UR21, UR14 ;  /* 0x0000000e00157c82 */ /* 0x000fe20008000000 */
[----:B------:R-:W-:-:S02]  /*12610*/  UIADD3 UR6, UPT, UPT, UR6, 0x1, URZ ;  /* 0x0000000106067890 */ /* 0x000fc4000fffe0ff */
[----:B------:R3:W-:Y:S02]  /*12620*/  UTMALDG.4D [UR16], [UR24], desc[UR10] ;  /* 0x00000a10180075b4 */ /* 0x0007e40008019000 */
[----:B------:R-:W-:-:S04]  /*12630*/  UISETP.NE.AND UP2, UPT, UR6, 0x3, UPT ;  /* 0x000000030600788c */ /* 0x000fc8000bf45270 */
[----:B------:R-:W-:Y:S02]  /*12640*/  USEL UR9, URZ, 0x1, UP2 ;  /* 0x00000001ff097887 */ /* 0x000fe40009000000 */
[----:B------:R-:W-:Y:S02]  /*12650*/  USEL UR22, UR6, URZ, UP2 ;  /* 0x000000ff06167287 */ /* 0x000fe40009000000 */
[----:B------:R-:W-:Y:S02]  /*12660*/  UISETP.GE.AND UP2, UPT, UR7, 0x81, UPT ;  /* 0x000000810700788c */ /* 0x000fe4000bf46270 */
[----:B------:R-:W-:-:S07]  /*12670*/  ULOP3.LUT UR15, UR15, UR9, URZ, 0x3c, !UPT ;  /* 0x000000090f0f7292 */ /* 0x000fce000f8e3cff */
[----:B---3--:R-:W-:Y:S05]  /*12680*/  BRA.U !UP2, `(.L_x_265) ;  /* 0x0000001d0a7c7547 */ /* 0x008fea000b800000 */
[----:B------:R-:W-:-:S04]  /*12690*/  UIADD3 UR7, UPT, UPT, UR7, 0x7f, URZ ;  /* 0x0000007f07077890 */ /* 0x000fc8000fffe0ff */
[----:B------:R-:W-:-:S04]  /*126a0*/  USHF.R.S32.HI UR6, URZ, 0x1f, UR7 ;  /* 0x0000001fff067899 */ /* 0x000fc80008011407 */
[----:B------:R-:W-:-:S04]  /*126b0*/  ULEA.HI UR7, UR6, UR7, URZ, 0x7 ;  /* 0x0000000706077291 */ /* 0x000fc8000f8f38ff */
[----:B------:R-:W-:-:S04]  /*126c0*/  USHF.R.S32.HI UR7, URZ, 0x7, UR7 ;  /* 0x00000007ff077899 */ /* 0x000fc80008011407 */
[----:B------:R-:W-:-:S04]  /*126d0*/  UISETP.LT.AND UP2, UPT, UR7, 0x2, UPT ;  /* 0x000000020700788c */ /* 0x000fc8000bf41270 */
[----:B------:R-:W-:-:S04]  /*126e0*/  USEL UR6, UR7, 0x2, UP2 ;  /* 0x0000000207067887 */ /* 0x000fc80009000000 */
[----:B------:R-:W-:-:S04]  /*126f0*/  UIADD3 UR6, UPT, UPT, UR7, -UR6, URZ ;  /* 0x8000000607067290 */ /* 0x000fc8000fffe0ff */
[----:B------:R-:W-:Y:S02]  /*12700*/  UISETP.GE.U32.AND UP2, UPT, UR6, 0x3, UPT ;  /* 0x000000030600788c */ /* 0x000fe4000bf46070 */
[----:B------:R-:W-:-:S03]  /*12710*/  UIADD3 UR9, UPT, UPT, UR6, 0x1, URZ ;  /* 0x0000000106097890 */ /* 0x000fc6000fffe0ff */
[----:B------:R-:W-:Y:S01]  /*12720*/  UMOV UR6, 0x1 ;  /* 0x0000000100067882 */ /* 0x000fe20000000000 */
[----:B------:R-:W-:-:S03]  /*12730*/  ULOP3.LUT UR7, UR9, 0x3, URZ, 0xc0, !UPT ;  /* 0x0000000309077892 */ /* 0x000fc6000f8ec0ff */
[----:B------:R-:W-:Y:S09]  /*12740*/  BRA.U !UP2, `(.L_x_290) ;  /* 0x000000110a307547 */ /* 0x000ff2000b800000 */
[----:B------:R-:W-:Y:S01]  /*12750*/  ULOP3.LUT UR9, UR9, 0xfffffffc, URZ, 0xc0, !UPT ;  /* 0xfffffffc09097892 */ /* 0x000fe2000f8ec0ff */
[----:B------:R-:W-:-:S11]  /*12760*/  UMOV UR6, 0x1 ;  /* 0x0000000100067882 */ /* 0x000fd60000000000 */
.L_x_331:
[----:B------:R-:W-:Y:S05]  /*12770*/  BRA.U !UP0, `(.L_x_291) ;  /* 0x0000000108047547 */ /* 0x000fea000b800000 */
[----:B------:R-:W-:Y:S05]  /*12780*/  BPT.TRAP 0x1 ;  /* 0x000000040000795c */ /* 0x000fea0000300000 */
.L_x_291:
[----:B------:R-:W3:Y:S01]  /*12790*/  S2UR UR8, SR_CgaCtaId ;  /* 0x00000000000879c3 */ /* 0x000ee20000008800 */
[----:B------:R-:W-:Y:S01]  /*127a0*/  UMOV UR10, 0x400 ;  /* 0x00000400000a7882 */ /* 0x000fe20000000000 */
[----:B-1----:R-:W-:Y:S01]  /*127b0*/  IMAD.U32 R0, RZ, RZ, UR15 ;  /* 0x0000000fff007e24 */ /* 0x002fe2000f8e00ff */
[----:B--2---:R-:W-:-:S04]  /*127c0*/  @!P0 MOV R2, 0x4000 ;  /* 0x0000400000028802 */ /* 0x004fc80000000f00 */
[----:B------:R-:W-:Y:S01]  /*127d0*/  SHF.L.U32 R0, R0, 0x1f, RZ ;  /* 0x0000001f00007819 */ /* 0x000fe200000006ff */
[----:B---3--:R-:W-:-:S04]  /*127e0*/  ULEA UR8, UR8, UR10, 0x18 ;  /* 0x0000000a08087291 */ /* 0x008fc8000f8ec0ff */
[----:B------:R-:W-:-:S09]  /*127f0*/  ULEA UR17, UR22, UR8, 0x3 ;  /* 0x0000000816117291 */ /* 0x000fd2000f8e18ff */
[----:B------:R-:W1:Y:S02]  /*12800*/  SYNCS.PHASECHK.TRANS64.TRYWAIT P1, [UR17+0x1c038], R0 ;  /* 0x01c03800ff0075a7 */ /* 0x000e640008021111 */
[----:B-1----:R-:W-:Y:S05]  /*12810*/  @!P1 BRA `(.L_x_292) ;  /* 0x0000003400389947 */ /* 0x002fea0003800000 */
.L_x_440:
[----:B------:R2:W-:Y:S01]  /*12820*/  @!P0 SYNCS.ARRIVE.TRANS64 RZ, [UR17+0x1c020], R2 ;  /* 0x01c02002ffff89a7 */ /* 0x0005e20008000011 */
[----:B------:R-:W-:Y:S05]  /*12830*/  BRA.U !UP1, `(.L_x_293) ;  /* 0x0000000109047547 */ /* 0x000fea000b800000 */
[----:B------:R-:W-:Y:S05]  /*12840*/  BPT.TRAP 0x1 ;  /* 0x000000040000795c */ /* 0x000fea0000300000 */
.L_x_293:
[----:B-1----:R-:W1:Y:S01]  /*12850*/  S2R R0, SR_TID.X ;  /* 0x0000000000007919 */ /* 0x002e620000002100 */
[----:B------:R-:W-:Y:S01]  /*12860*/  BSSY.RECONVERGENT B0, `(.L_x_294) ;  /* 0x0000005000007945 */ /* 0x000fe20003800200 */
[----:B-1----:R-:W-:-:S04]  /*12870*/  LOP3.LUT P2, RZ, R0, 0x1f, RZ, 0xc0, !PT ;  /* 0x0000001f00ff7812 */ /* 0x002fc8000784c0ff */
[----:B------:R-:W-:-:S13]  /*12880*/  PLOP3.LUT P2, PT, P2, P0, PT, 0x8f, 0xf8 ;  /* 0x0000000000f8781c */ /* 0x000fda0001741177 */
[----:B------:R-:W-:Y:S05]  /*12890*/  @P2 BRA `(.L_x_295) ;  /* 0x0000000000042947 */ /* 0x000fea0003800000 */
[----:B------:R-:W-:Y:S05]  /*128a0*/  BPT.TRAP 0x1 ;  /* 0x000000040000795c */ /* 0x000fea0000300000 */
.L_x_295:
[----:B------:R-:W-:Y:S05]  /*128b0*/  BSYNC.RECONVERGENT B0 ;  /* 0x0000000000007941 */ /* 0x000fea0003800200 */
.L_x_294:
[----:B------:R-:W-:Y:S02]  /*128c0*/  ULEA UR16, UR22, UR8, 0xe ;  /* 0x0000000816107291 */ /* 0x000fe4000f8e70ff */
[----:B------:R-:W-:Y:S02]  /*128d0*/  UIADD3 UR24, UP2, UPT, UR4, 0x180, URZ ;  /* 0x0000018004187890 */ /* 0x000fe4000ff5e0ff */
[----:B------:R-:W-:Y:S02]  /*128e0*/  USHF.L.U32 UR19, UR6, 0x7, URZ ;  /* 0x0000000706137899 */ /* 0x000fe400080006ff */
        /* <DEDUP_REMOVED lines=8> */
[----:B------:R-:W-:-:S03]  /*12970*/  UIADD3 UR22, UPT, UPT, UR22, 0x1, URZ ;  /* 0x0000000116167890 */ /* 0x000fc6000fffe0ff */
[----:B------:R1:W-:Y:S01]  /*12980*/  UTMALDG.4D [UR16], [UR24], desc[UR10] ;  /* 0x00000a10180075b4 */ /* 0x0003e20008019000 */
[----:B------:R-:W-:-:S04]  /*12990*/  UISETP.NE.AND UP2, UPT, UR22, 0x3, UPT ;  /* 0x000000031600788c */ /* 0x000fc8000bf45270 */
[----:B------:R-:W-:Y:S02]  /*129a0*/  USEL UR12, URZ, 0x1, UP2 ;  /* 0x00000001ff0c7887 */ /* 0x000fe40009000000 */
[----:B------:R-:W-:Y:S02]  /*129b0*/  USEL UR22, UR22, URZ, UP2 ;  /* 0x000000ff16167287 */ /* 0x000fe40009000000 */
[----:B------:R-:W-:Y:S01]  /*129c0*/  ULOP3.LUT UR15, UR15, UR12, URZ, 0x3c, !UPT ;  /* 0x0000000c0f0f7292 */ /* 0x000fe2000f8e3cff */
[----:B-1----:R-:W-:Y:S11]  /*129d0*/  BRA.U !UP0, `(.L_x_296) ;  /* 0x0000000108047547 */ /* 0x002ff6000b800000 */
[----:B------:R-:W-:Y:S05]  /*129e0*/  BPT.TRAP 0x1 ;  /* 0x000000040000795c */ /* 0x000fea0000300000 */
.L_x_296:
[----:B------:R-:W-:Y:S01]  /*129f0*/  ULEA UR17, UR22, UR8, 0x3 ;  /* 0x0000000816117291 */ /* 0x000fe2000f8e18ff */
[----:B------:R-:W-:Y:S01]  /*12a00*/  IMAD.U32 R0, RZ, RZ, UR15 ;  /* 0x0000000fff007e24 */ /* 0x000fe2000f8e00ff */
[----:B--2---:R-:W-:-:S04]  /*12a10*/  @!P0 MOV R2, 0x4000 ;  /* 0x0000400000028802 */ /* 0x004fc80000000f00 */
[----:B------:R-:W-:-:S04]  /*12a20*/  SHF.L.U32 R0, R0, 0x1f, RZ ;  /* 0x0000001f00007819 */ /* 0x000fc800000006ff */
[----:B------:R-:W1:Y:S02]  /*12a30*/  SYNCS.PHASECHK.TRANS64.TRYWAIT P1, [UR17+0x1c038], R0 ;  /* 0x01c03800ff0075a7 */ /* 0x000e640008021111 */
[----:B-1----:R-:W-:Y:S05]  /*12a40*/  @!P1 BRA `(.L_x_297) ;  /* 0x0000003000c49947 */ /* 0x002fea0003800000 */
.L_x_442:
[----:B------:R2:W-:Y:S01]  /*12a50*/  @!P0 SYNCS.ARRIVE.TRANS64 RZ, [UR17+0x1c020], R2 ;  /* 0x01c02002ffff89a7 */ /* 0x0005e20008000011 */
[----:B------:R-:W-:Y:S05]  /*12a60*/  BRA.U !UP1, `(.L_x_298) ;  /* 0x0000000109047547 */ /* 0x000fea000b800000 */
[----:B------:R-:W-:Y:S05]  /*12a70*/  BPT.TRAP 0x1 ;  /* 0x000000040000795c */ /* 0x000fea0000300000 */
.L_x_298:
[----:B------:R-:W-:Y:S04]  /*12a80*/  BSSY.RECONVERGENT B0, `(.L_x_299) ;  /* 0x0000003000007945 */ /* 0x000fe80003800200 */
[----:B------:R-:W-:Y:S05]  /*12a90*/  @P2 BRA `(.L_x_300) ;  /* 0x0000000000042947 */ /* 0x000fea0003800000 */
[----:B------:R-:W-:Y:S05]  /*12aa0*/  BPT.TRAP 0x1 ;  /* 0x000000040000795c */ /* 0x000fea0000300000 */
.L_x_300:
[----:B------:R-:W-:Y:S05]  /*12ab0*/  BSYNC.RECONVERGENT B0 ;  /* 0x0000000000007941 */ /* 0x000fea0003800200 */
.L_x_299:
        /* <DEDUP_REMOVED lines=17> */
[----:B---3--:R-:W-:Y:S11]  /*12bd0*/  BRA.U !UP0, `(.L_x_301) ;  /* 0x0000000108047547 */ /* 0x008ff6000b800000 */
[----:B------:R-:W-:Y:S05]  /*12be0*/  BPT.TRAP 0x1 ;  /* 0x000000040000795c */ /* 0x000fea0000300000 */
.L_x_301:
[----:B------:R-:W-:Y:S01]  /*12bf0*/  ULEA UR17, UR22, UR8, 0x3 ;  /* 0x0000000816117291 */ /* 0x000fe2000f8e18ff */
[----:B-1----:R-:W-:Y:S01]  /*12c00*/  IMAD.U32 R0, RZ, RZ, UR15 ;  /* 0x0000000fff007e24 */ /* 0x002fe2000f8e00ff */
[----:B--2---:R-:W-:-:S04]  /*12c10*/  @!P0 MOV R2, 0x4000 ;  /* 0x0000400000028802 */ /* 0x004fc80000000f00 */
[----:B------:R-:W-:-:S04]  /*12c20*/  SHF.L.U32 R0, R0, 0x1f, RZ ;  /* 0x0000001f00007819 */ /* 0x000fc800000006ff */
[----:B------:R-:W1:Y:S02]  /*12c30*/  SYNCS.PHASECHK.TRANS64.TRYWAIT P1, [UR17+0x1c038], R0 ;  /* 0x01c03800ff0075a7 */ /* 0x000e640008021111 */
[----:B-1----:R-:W-:Y:S05]  /*12c40*/  @!P1 BRA `(.L_x_302) ;  /* 0x00000030005c9947 */ /* 0x002fea0003800000 */
.L_x_444:
[----:B------:R2:W-:Y:S01]  /*12c50*/  @!P0 SYNCS.ARRIVE.TRANS64 RZ, [UR17+0x1c020], R2 ;  /* 0x01c02002ffff89a7 */ /* 0x0005e20008000011 */
[----:B------:R-:W-:Y:S05]  /*12c60*/  BRA.U !UP1, `(.L_x_303) ;  /* 0x0000000109047547 */ /* 0x000fea000b800000 */
[----:B------:R-:W-:Y:S05]  /*12c70*/  BPT.TRAP 0x1 ;  /* 0x000000040000795c */ /* 0x000fea0000300000 */
.L_x_303:
[----:B------:R-:W-:Y:S04]  /*12c80*/  BSSY.RECONVERGENT B0, `(.L_x_304) ;  /* 0x0000003000007945 */ /* 0x000fe80003800200 */
[----:B------:R-:W-:Y:S05]  /*12c90*/  @P2 BRA `(.L_x_305) ;  /* 0x0000000000042947 */ /* 0x000fea0003800000 */
[----:B------:R-:W-:Y:S05]  /*12ca0*/  BPT.TRAP 0x1 ;  /* 0x000000040000795c */ /* 0x000fea0000300000 */
.L_x_305:
[----:B------:R-:W-:Y:S05]  /*12cb0*/  BSYNC.RECONVERGENT B0 ;  /* 0x0000000000007941 */ /* 0x000fea0003800200 */
.L_x_304:
[----:B------:R-:W-:Y:S02]  /*12cc0*/  ULEA UR16, UR22, UR8, 0xe ;  /* 0x0000000816107291 */ /* 0x000fe4000f8e70ff */
[----:B------:R-:W-:Y:S02]  /*12cd0*/  UIADD3 UR24, UP2, UPT, UR4, 0x180, URZ ;  /* 0x0000018004187890 */ /* 0x000fe4000ff5e0ff */
[----:B------:R-:W-:Y:S02]  /*12ce0*/  ULEA UR19, UR6, 0x80, 0x7 ;  /* 0x0000008006137891 */ /* 0x000fe4000f8e38ff */
        /* <DEDUP_REMOVED lines=16> */
.L_x_306:
[----:B------:R-:W-:Y:S01]  /*12df0*/  ULEA UR17, UR22, UR8, 0x3 ;  /* 0x0000000816117291 */ /* 0x000fe2000f8e18ff */
[----:B-1----:R-:W-:Y:S01]  /*12e00*/  IMAD.U32 R0, RZ, RZ, UR15 ;  /* 0x0000000fff007e24 */ /* 0x002fe2000f8e00ff */
[----:B--2---:R-:W-:-:S04]  /*12e10*/  @!P0 MOV R2, 0x4000 ;  /* 0x0000400000028802 */ /* 0x004fc80000000f00 */
[----:B------:R-:W-:-:S04]  /*12e20*/  SHF.L.U32 R0, R0, 0x1f, RZ ;  /* 0x0000001f00007819 */ /* 0x000fc800000006ff */
[----:B------:R-:W1:Y:S02]  /*12e30*/  SYNCS.PHASECHK.TRANS64.TRYWAIT P1, [UR17+0x1c038], R0 ;  /* 0x01c03800ff0075a7 */ /* 0x000e640008021111 */
[----:B-1----:R-:W-:Y:S05]  /*12e40*/  @!P1 BRA `(.L_x_307) ;  /* 0x0000002c00f49947 */ /* 0x002fea0003800000 */
.L_x_446:
[----:B------:R2:W-:Y:S01]  /*12e50*/  @!P0 SYNCS.ARRIVE.TRANS64 RZ, [UR17+0x1c020], R2 ;  /* 0x01c02002ffff89a7 */ /* 0x0005e20008000011 */
[----:B------:R-:W-:Y:S05]  /*12e60*/  BRA.U !UP1, `(.L_x_308) ;  /* 0x0000000109047547 */ /* 0x000fea000b800000 */
[----:B------:R-:W-:Y:S05]  /*12e70*/  BPT.TRAP 0x1 ;  /* 0x000000040000795c */ /* 0x000fea0000300000 */
.L_x_308:
[----:B------:R-:W-:Y:S04]  /*12e80*/  BSSY.RECONVERGENT B0, `(.L_x_309) ;  /* 0x0000003000007945 */ /* 0x000fe80003800200 */
[----:B------:R-:W-:Y:S05]  /*12e90*/  @P2 BRA `(.L_x_310) ;  /* 0x0000000000042947 */ /* 0x000fea0003800000 */
[----:B------:R-:W-:Y:S05]  /*12ea0*/  BPT.TRAP 0x1 ;  /* 0x000000040000795c */ /* 0x000fea0000300000 */
.L_x_310:
[----:B------:R-:W-:Y:S05]  /*12eb0*/  BSYNC.RECONVERGENT B0 ;  /* 0x0000000000007941 */ /* 0x000fea0003800200 */
.L_x_309:
        /* <DEDUP_REMOVED lines=19> */
.L_x_311:
[----:B------:R-:W-:Y:S01]  /*12ff0*/  ULEA UR17, UR22, UR8, 0x3 ;  /* 0x0000000816117291 */ /* 0x000fe2000f8e18ff */
[----:B-1----:R-:W-:Y:S01]  /*13000*/  IMAD.U32 R0, RZ, RZ, UR15 ;  /* 0x0000000fff007e24 */ /* 0x002fe2000f8e00ff */
[----:B--2---:R-:W-:-:S04]  /*13010*/  @!P0 MOV R2, 0x4000 ;  /* 0x0000400000028802 */ /* 0x004fc80000000f00 */
[----:B------:R-:W-:-:S04]  /*13020*/  SHF.L.U32 R0, R0, 0x1f, RZ ;  /* 0x0000001f00007819 */ /* 0x000fc800000006ff */
[----:B------:R-:W1:Y:S02]  /*13030*/  SYNCS.PHASECHK.TRANS64.TRYWAIT P1, [UR17+0x1c038], R0 ;  /* 0x01c03800ff0075a7 */ /* 0x000e640008021111 */
[----:B-1----:R-:W-:Y:S05]  /*13040*/  @!P1 BRA `(.L_x_312) ;  /* 0x0000002c008c9947 */ /* 0x002fea0003800000 */
.L_x_448:
[----:B------:R2:W-:Y:S01]  /*13050*/  @!P0 SYNCS.ARRIVE.TRANS64 RZ, [UR17+0x1c020], R2 ;  /* 0x01c02002ffff89a7 */ /* 0x0005e20008000011 */
[----:B------:R-:W-:Y:S05]  /*13060*/  BRA.U !UP1, `(.L_x_313) ;  /* 0x0000000109047547 */ /* 0x000fea000b800000 */
[----:B------:R-:W-:Y:S05]  /*13070*/  BPT.TRAP 0x1 ;  /* 0x000000040000795c */ /* 0x000fea0000300000 */
.L_x_313:
[----:B------:R-:W-:Y:S04]  /*13080*/  BSSY.RECONVERGENT B0, `(.L_x_314) ;  /* 0x0000003000007945 */ /* 0x000fe80003800200 */
[----:B------:R-:W-:Y:S05]  /*13090*/  @P2 BRA `(.L_x_315) ;  /* 0x0000000000042947 */ /* 0x000fea0003800000 */
[----:B------:R-:W-:Y:S05]  /*130a0*/  BPT.TRAP 0x1 ;  /* 0x000000040000795c */ /* 0x000fea0000300000 */
.L_x_315:
[----:B------:R-:W-:Y:S05]  /*130b0*/  BSYNC.RECONVERGENT B0 ;  /* 0x0000000000007941 */ /* 0x000fea0003800200 */
.L_x_314:
        /* <DEDUP_REMOVED lines=19> */
.L_x_316:
[----:B------:R-:W-:Y:S01]  /*131f0*/  ULEA UR17, UR22, UR8, 0x3 ;  /* 0x0000000816117291 */ /* 0x000fe2000f8e18ff */
[----:B-1----:R-:W-:Y:S01]  /*13200*/  IMAD.U32 R0, RZ, RZ, UR15 ;  /* 0x0000000fff007e24 */ /* 0x002fe2000f8e00ff */
[----:B--2---:R-:W-:-:S04]  /*13210*/  @!P0 MOV R2, 0x4000 ;  /* 0x0000400000028802 */ /* 0x004fc80000000f00 */
[----:B------:R-:W-:-:S04]  /*13220*/  SHF.L.U32 R0, R0, 0x1f, RZ ;  /* 0x0000001f00007819 */ /* 0x000fc800000006ff */
[----:B------:R-:W1:Y:S02]  /*13230*/  SYNCS.PHASECHK.TRANS64.TRYWAIT P1, [UR17+0x1c038], R0 ;  /* 0x01c03800ff0075a7 */ /* 0x000e640008021111 */
[----:B-1----:R-:W-:Y:S05]  /*13240*/  @!P1 BRA `(.L_x_317) ;  /* 0x0000002c00249947 */ /* 0x002fea0003800000 */
.L_x_450:
[----:B------:R2:W-:Y:S01]  /*13250*/  @!P0 SYNCS.ARRIVE.TRANS64 RZ, [UR17+0x1c020], R2 ;  /* 0x01c02002ffff89a7 */ /* 0x0005e20008000011 */
[----:B------:R-:W-:Y:S05]  /*13260*/  BRA.U !UP1, `(.L_x_318) ;  /* 0x0000000109047547 */ /* 0x000fea000b800000 */
[----:B------:R-:W-:Y:S05]  /*13270*/  BPT.TRAP 0x1 ;  /* 0x000000040000795c */ /* 0x000fea0000300000 */
.L_x_318:
[----:B------:R-:W-:Y:S04]  /*13280*/  BSSY.RECONVERGENT B0, `(.L_x_319) ;  /* 0x0000003000007945 */ /* 0x000fe80003800200 */
[----:B------:R-:W-:Y:S05]  /*13290*/  @P2 BRA `(.L_x_320) ;  /* 0x0000000000042947 */ /* 0x000fea0003800000 */
[----:B------:R-:W-:Y:S05]  /*132a0*/  BPT.TRAP 0x1 ;  /* 0x000000040000795c */ /* 0x000fea0000300000 */
.L_x_320:
[----:B------:R-:W-:Y:S05]  /*132b0*/  BSYNC.RECONVERGENT B0 ;  /* 0x0000000000007941 */ /* 0x000fea0003800200 */
.L_x_319:
        /* <DEDUP_REMOVED lines=13> */
[----:B------:R-:W-:Y:S02]  /*13390*/  UIADD3 UR10, UPT, UPT, UR6, 0x3, URZ ;  /* 0x00000003060a7890 */ /* 0x000fe4000fffe0ff */
[----:B------:R-:W-:-:S04]  /*133a0*/  UISETP.NE.AND UP2, UPT, UR22, 0x3, UPT ;  /* 0x000000031600788c */ /* 0x000fc8000bf45270 */
[----:B------:R-:W-:Y:S02]  /*133b0*/  USEL UR11, URZ, 0x1, UP2 ;  /* 0x00000001ff0b7887 */ /* 0x000fe40009000000 */
[----:B------:R-:W-:Y:S02]  /*133c0*/  USEL UR22, UR22, URZ, UP2 ;  /* 0x000000ff16167287 */ /* 0x000fe40009000000 */
[----:B------:R-:W-:Y:S01]  /*133d0*/  ULOP3.LUT UR15, UR15, UR11, URZ, 0x3c, !UPT ;  /* 0x0000000b0f0f7292 */ /* 0x000fe2000f8e3cff */
[----:B---3--:R-:W-:Y:S11]  /*133e0*/  BRA.U !UP0, `(.L_x_321) ;  /* 0x0000000108047547 */ /* 0x008ff6000b800000 */
[----:B------:R-:W-:Y:S05]  /*133f0*/  BPT.TRAP 0x1 ;  /* 0x000000040000795c */ /* 0x000fea0000300000 */
.L_x_321:
[----:B------:R-:W-:Y:S01]  /*13400*/  ULEA UR17, UR22, UR8, 0x3 ;  /* 0x0000000816117291 */ /* 0x000fe2000f8e18ff */
[----:B-1----:R-:W-:Y:S01]  /*13410*/  IMAD.U32 R0, RZ, RZ, UR15 ;  /* 0x0000000fff007e24 */ /* 0x002fe2000f8e00ff */
[----:B--2---:R-:W-:-:S04]  /*13420*/  @!P0 MOV R2, 0x4000 ;  /* 0x0000400000028802 */ /* 0x004fc80000000f00 */
[----:B------:R-:W-:-:S04]  /*13430*/  SHF.L.U32 R0, R0, 0x1f, RZ ;  /* 0x0000001f00007819 */ /* 0x000fc800000006ff */
[----:B------:R-:W1:Y:S02]  /*13440*/  SYNCS.PHASECHK.TRANS64.TRYWAIT P1, [UR17+0x1c038], R0 ;  /* 0x01c03800ff0075a7 */ /* 0x000e640008021111 */
[----:B-1----:R-:W-:Y:S05]  /*13450*/  @!P1 BRA `(.L_x_322) ;  /* 0x0000002800b89947 */ /* 0x002fea0003800000 */
.L_x_452:
[----:B------:R2:W-:Y:S01]  /*13460*/  @!P0 SYNCS.ARRIVE.TRANS64 RZ, [UR17+0x1c020], R2 ;  /* 0x01c02002ffff89a7 */ /* 0x0005e20008000011 */
[----:B------:R-:W-:Y:S05]  /*13470*/  BRA.U !UP1, `(.L_x_323) ;  /* 0x0000000109047547 */ /* 0x000fea000b800000 */
[----:B------:R-:W-:Y:S05]  /*13480*/  BPT.TRAP 0x1 ;  /* 0x000000040000795c */ /* 0x000fea0000300000 */
.L_x_323:
[----:B------:R-:W-:Y:S04]  /*13490*/  BSSY.RECONVERGENT B0, `(.L_x_324) ;  /* 0x0000003000007945 */ /* 0x000fe80003800200 */
[----:B------:R-:W-:Y:S05]  /*134a0*/  @P2 BRA `(.L_x_325) ;  /* 0x0000000000042947 */ /* 0x000fea0003800000 */
[----:B------:R-:W-:Y:S05]  /*134b0*/  BPT.TRAP 0x1 ;  /* 0x000000040000795c */ /* 0x000fea0000300000 */
.L_x_325:
[----:B------:R-:W-:Y:S05]  /*134c0*/  BSYNC.RECONVERGENT B0 ;  /* 0x0000000000007941 */ /* 0x000fea0003800200 */
.L_x_324:
        /* <DEDUP_REMOVED lines=19> */
.L_x_326:
[----:B------:R-:W-:Y:S01]  /*13600*/  ULEA UR17, UR22, UR8, 0x3 ;  /* 0x0000000816117291 */ /* 0x000fe2000f8e18ff */
[----:B-1----:R-:W-:Y:S01]  /*13610*/  IMAD.U32 R0, RZ, RZ, UR15 ;  /* 0x0000000fff007e24 */ /* 0x002fe2000f8e00ff */
[----:B--2---:R-:W-:-:S04]  /*13620*/  @!P0 MOV R2, 0x4000 ;  /* 0x0000400000028802 */ /* 0x004fc80000000f00 */
[----:B------:R-:W-:-:S04]  /*13630*/  SHF.L.U32 R0, R0, 0x1f, RZ ;  /* 0x0000001f00007819 */ /* 0x000fc800000006ff */
[----:B------:R-:W1:Y:S02]  /*13640*/  SYNCS.PHASECHK.TRANS64.TRYWAIT P1, [UR17+0x1c038], R0 ;  /* 0x01c03800ff0075a7 */ /* 0x000e640008021111 */
[----:B-1----:R-:W-:Y:S05]  /*13650*/  @!P1 BRA `(.L_x_327) ;  /* 0x0000002800509947 */ /* 0x002fea0003800000 */
.L_x_454:
[----:B------:R2:W-:Y:S01]  /*13660*/  @!P0 SYNCS.ARRIVE.TRANS64 RZ, [UR17+0x1c020], R2 ;  /* 0x01c02002ffff89a7 */ /* 0x0005e20008000011 */
[----:B------:R-:W-:Y:S05]  /*13670*/  BRA.U !UP1, `(.L_x_328) ;  /* 0x0000000109047547 */ /* 0x000fea000b800000 */
[----:B------:R-:W-:Y:S05]  /*13680*/  BPT.TRAP 0x1 ;  /* 0x000000040000795c */ /* 0x000fea0000300000 */
.L_x_328:
[----:B------:R-:W-:Y:S04]  /*13690*/  BSSY.RECONVERGENT B0, `(.L_x_329) ;  /* 0x0000003000007945 */ /* 0x000fe80003800200 */
[----:B------:R-:W-:Y:S05]  /*136a0*/  @P2 BRA `(.L_x_330) ;  /* 0x0000000000042947 */ /* 0x000fea0003800000 */
[----:B------:R-:W-:Y:S05]  /*136b0*/  BPT.TRAP 0x1 ;  /* 0x000000040000795c */ /* 0x000fea0000300000 */
.L_x_330:
[----:B------:R-:W-:Y:S05]  /*136c0*/  BSYNC.RECONVERGENT B0 ;  /* 0x0000000000007941 */ /* 0x000fea0003800200 */
.L_x_329:
        /* <DEDUP_REMOVED lines=17> */
[----:B------:R-:W-:Y:S02]  /*137e0*/  UISETP.NE.AND UP2, UPT, UR10, UR9, UPT ;  /* 0x000000090a00728c */ /* 0x000fe4000bf45270 */
[----:B------:R-:W-:-:S07]  /*137f0*/  ULOP3.LUT UR15, UR15, UR11, URZ, 0x3c, !UPT ;  /* 0x0000000b0f0f7292 */ /* 0x000fce000f8e3cff */
[----:B---3--:R-:W-:Y:S05]  /*13800*/  BRA.U UP2, `(.L_x_331) ;  /* 0xffffffed02d87547 */ /* 0x008fea000b83ffff */
.L_x_290:
[----:B------:R-:W-:-:S09]  /*13810*/  UISETP.NE.AND UP2, UPT, UR7, URZ, UPT ;  /* 0x000000ff0700728c */ /* 0x000fd2000bf45270 */
[----:B------:R-:W-:Y:S05]  /*13820*/  BRA.U !UP2, `(.L_x_265) ;  /* 0x0000000d0a147547 */ /* 0x000fea000b800000 */
[----:B------:R-:W-:Y:S05]  /*13830*/  BRA.U !UP0, `(.L_x_332) ;  /* 0x0000000108047547 */ /* 0x000fea000b800000 */
[----:B------:R-:W-:Y:S05]  /*13840*/  BPT.TRAP 0x1 ;  /* 0x000000040000795c */ /* 0x000fea0000300000 */
.L_x_332:
[----:B------:R-:W-:Y:S01]  /*13850*/  ULEA UR17, UR22, UR8, 0x3 ;  /* 0x0000000816117291 */ /* 0x000fe2000f8e18ff */
[----:B-1----:R-:W-:Y:S01]  /*13860*/  IMAD.U32 R0, RZ, RZ, UR15 ;  /* 0x0000000fff007e24 */ /* 0x002fe2000f8e00ff */
[----:B--2---:R-:W-:-:S04]  /*13870*/  @!P0 MOV R2, 0x4000 ;  /* 0x0000400000028802 */ /* 0x004fc80000000f00 */
[----:B------:R-:W-:-:S04]  /*13880*/  SHF.L.U32 R0, R0, 0x1f, RZ ;  /* 0x0000001f00007819 */ /* 0x000fc800000006ff */
[----:B------:R-:W1:Y:S02]  /*13890*/  SYNCS.PHASECHK.TRANS64.TRYWAIT P1, [UR17+0x1c038], R0 ;  /* 0x01c03800ff0075a7 */ /* 0x000e640008021111 */
[----:B-1----:R-:W-:Y:S05]  /*138a0*/  @!P1 BRA `(.L_x_333) ;  /* 0x0000002400d49947 */ /* 0x002fea0003800000 */
.L_x_456:
[----:B------:R2:W-:Y:S01]  /*138b0*/  @!P0 SYNCS.ARRIVE.TRANS64 RZ, [UR17+0x1c020], R2 ;  /* 0x01c02002ffff89a7 */ /* 0x0005e20008000011 */
[----:B------:R-:W-:Y:S05]  /*138c0*/  BRA.U !UP1, `(.L_x_334) ;  /* 0x0000000109047547 */ /* 0x000fea000b800000 */
[----:B------:R-:W-:Y:S05]  /*138d0*/  BPT.TRAP 0x1 ;  /* 0x000000040000795c */ /* 0x000fea0000300000 */
.L_x_334:
[----:B------:R-:W-:Y:S04]  /*138e0*/  BSSY.RECONVERGENT B0, `(.L_x_335) ;  /* 0x0000003000007945 */ /* 0x000fe80003800200 */
[----:B------:R-:W-:Y:S05]  /*138f0*/  @P2 BRA `(.L_x_336) ;  /* 0x0000000000042947 */ /* 0x000fea0003800000 */
[----:B------:R-:W-:Y:S05]  /*13900*/  BPT.TRAP 0x1 ;  /* 0x000000040000795c */ /* 0x000fea0000300000 */
.L_x_336:
[----:B------:R-:W-:Y:S05]  /*13910*/  BSYNC.RECONVERGENT B0 ;  /* 0x0000000000007941 */ /* 0x000fea0003800200 */
.L_x_335:
        /* <DEDUP_REMOVED lines=19> */
.L_x_337:
[----:B------:R-:W-:Y:S01]  /*13a50*/  ULEA UR17, UR22, UR8, 0x3 ;  /* 0x0000000816117291 */ /* 0x000fe2000f8e18ff */
[----:B-1----:R-:W-:Y:S01]  /*13a60*/  IMAD.U32 R0, RZ, RZ, UR15 ;  /* 0x0000000fff007e24 */ /* 0x002fe2000f8e00ff */
[----:B--2---:R-:W-:-:S04]  /*13a70*/  @!P0 MOV R2, 0x4000 ;  /* 0x0000400000028802 */ /* 0x004fc80000000f00 */
[----:B------:R-:W-:-:S04]  /*13a80*/  SHF.L.U32 R0, R0, 0x1f, RZ ;  /* 0x0000001f00007819 */ /* 0x000fc800000006ff */
[----:B------:R-:W1:Y:S02]  /*13a90*/  SYNCS.PHASECHK.TRANS64.TRYWAIT P1, [UR17+0x1c038], R0 ;  /* 0x01c03800ff0075a7 */ /* 0x000e640008021111 */
[----:B-1----:R-:W-:Y:S05]  /*13aa0*/  @!P1 BRA `(.L_x_338) ;  /* 0x00000024006c9947 */ /* 0x002fea0003800000 */
.L_x_458:
[----:B------:R2:W-:Y:S01]  /*13ab0*/  @!P0 SYNCS.ARRIVE.TRANS64 RZ, [UR17+0x1c020], R2 ;  /* 0x01c02002ffff89a7 */ /* 0x0005e20008000011 */
[----:B------:R-:W-:Y:S05]  /*13ac0*/  BRA.U !UP1, `(.L_x_339) ;  /* 0x0000000109047547 */ /* 0x000fea000b800000 */
[----:B------:R-:W-:Y:S05]  /*13ad0*/  BPT.TRAP 0x1 ;  /* 0x000000040000795c */ /* 0x000fea0000300000 */
.L_x_339:
[----:B------:R-:W-:Y:S04]  /*13ae0*/  BSSY.RECONVERGENT B0, `(.L_x_340) ;  /* 0x0000003000007945 */ /* 0x000fe80003800200 */
[----:B------:R-:W-:Y:S05]  /*13af0*/  @P2 BRA `(.L_x_341) ;  /* 0x0000000000042947 */ /* 0x000fea0003800000 */
[----:B------:R-:W-:Y:S05]  /*13b00*/  BPT.TRAP 0x1 ;  /* 0x000000040000795c */ /* 0x000fea0000300000 */
.L_x_341:
[----:B------:R-:W-:Y:S05]  /*13b10*/  BSYNC.RECONVERGENT B0 ;  /* 0x0000000000007941 */ /* 0x000fea0003800200 */
.L_x_340:
        /* <DEDUP_REMOVED lines=16> */
[----:B------:R-:W-:Y:S02]  /*13c20*/  UISETP.NE.AND UP2, UPT, UR7, 0x1, UPT ;  /* 0x000000010700788c */ /* 0x000fe4000bf45270 */
[----:B------:R-:W-:-:S07]  /*13c30*/  ULOP3.LUT UR15, UR15, UR9, URZ, 0x3c, !UPT ;  /* 0x000000090f0f7292 */ /* 0x000fce000f8e3cff */
[----:B---3--:R-:W-:Y:S05]  /*13c40*/  BRA.U !UP2, `(.L_x_265) ;  /* 0x000000090a0c7547 */ /* 0x008fea000b800000 */
[----:B------:R-:W-:Y:S05]  /*13c50*/  BRA.U !UP0, `(.L_x_342) ;  /* 0x0000000108047547 */ /* 0x000fea000b800000 */
[----:B------:R-:W-:Y:S05]  /*13c60*/  BPT.TRAP 0x1 ;  /* 0x000000040000795c */ /* 0x000fea0000300000 */
.L_x_342:
[----:B------:R-:W-:Y:S01]  /*13c70*/  ULEA UR17, UR22, UR8, 0x3 ;  /* 0x0000000816117291 */ /* 0x000fe2000f8e18ff */
[----:B-1----:R-:W-:Y:S01]  /*13c80*/  IMAD.U32 R0, RZ, RZ, UR15 ;  /* 0x0000000fff007e24 */ /* 0x002fe2000f8e00ff */
[----:B--2---:R-:W-:-:S04]  /*13c90*/  @!P0 MOV R2, 0x4000 ;  /* 0x0000400000028802 */ /* 0x004fc80000000f00 */
[----:B------:R-:W-:-:S04]  /*13ca0*/  SHF.L.U32 R0, R0, 0x1f, RZ ;  /* 0x0000001f00007819 */ /* 0x000fc800000006ff */
[----:B------:R-:W1:Y:S02]  /*13cb0*/  SYNCS.PHASECHK.TRANS64.TRYWAIT P1, [UR17+0x1c038], R0 ;  /* 0x01c03800ff0075a7 */ /* 0x000e640008021111 */
[----:B-1----:R-:W-:Y:S05]  /*13cc0*/  @!P1 BRA `(.L_x_343) ;  /* 0x0000002000fc9947 */ /* 0x002fea0003800000 */
.L_x_460:
[----:B------:R2:W-:Y:S01]  /*13cd0*/  @!P0 SYNCS.ARRIVE.TRANS64 RZ, [UR17+0x1c020], R2 ;  /* 0x01c02002ffff89a7 */ /* 0x0005e20008000011 */
[----:B------:R-:W-:Y:S05]  /*13ce0*/  BRA.U !UP1, `(.L_x_344) ;  /* 0x0000000109047547 */ /* 0x000fea000b800000 */
[----:B------:R-:W-:Y:S05]  /*13cf0*/  BPT.TRAP 0x1 ;  /* 0x000000040000795c */ /* 0x000fea0000300000 */
.L_x_344:
[----:B------:R-:W-:Y:S04]  /*13d00*/  BSSY.RECONVERGENT B0, `(.L_x_345) ;  /* 0x0000003000007945 */ /* 0x000fe80003800200 */
[----:B------:R-:W-:Y:S05]  /*13d10*/  @P2 BRA `(.L_x_346) ;  /* 0x0000000000042947 */ /* 0x000fea0003800000 */
[----:B------:R-:W-:Y:S05]  /*13d20*/  BPT.TRAP 0x1 ;  /* 0x000000040000795c */ /* 0x000fea0000300000 */
.L_x_346:
[----:B------:R-:W-:Y:S05]  /*13d30*/  BSYNC.RECONVERGENT B0 ;  /* 0x0000000000007941 */ /* 0x000fea0003800200 */
.L_x_345:
        /* <DEDUP_REMOVED lines=19> */
.L_x_347:
[----:B------:R-:W-:Y:S01]  /*13e70*/  ULEA UR17, UR22, UR8, 0x3 ;  /* 0x0000000816117291 */ /* 0x000fe2000f8e18ff */
[----:B-1----:R-:W-:Y:S01]  /*13e80*/  IMAD.U32 R0, RZ, RZ, UR15 ;  /* 0x0000000fff007e24 */ /* 0x002fe2000f8e00ff */
[----:B--2---:R-:W-:-:S04]  /*13e90*/  @!P0 MOV R2, 0x4000 ;  /* 0x0000400000028802 */ /* 0x004fc80000000f00 */
[----:B------:R-:W-:-:S04]  /*13ea0*/  SHF.L.U32 R0, R0, 0x1f, RZ ;  /* 0x0000001f00007819 */ /* 0x000fc800000006ff */
[----:B------:R-:W1:Y:S02]  /*13eb0*/  SYNCS.PHASECHK.TRANS64.TRYWAIT P1, [UR17+0x1c038], R0 ;  /* 0x01c03800ff0075a7 */ /* 0x000e640008021111 */
[----:B-1----:R-:W-:Y:S05]  /*13ec0*/  @!P1 BRA `(.L_x_348) ;  /* 0x0000002000949947 */ /* 0x002fea0003800000 */
.L_x_462:
[----:B------:R2:W-:Y:S01]  /*13ed0*/  @!P0 SYNCS.ARRIVE.TRANS64 RZ, [UR17+0x1c020], R2 ;  /* 0x01c02002ffff89a7 */ /* 0x0005e20008000011 */
[----:B------:R-:W-:Y:S05]  /*13ee0*/  BRA.U !UP1, `(.L_x_349) ;  /* 0x0000000109047547 */ /* 0x000fea000b800000 */
[----:B------:R-:W-:Y:S05]  /*13ef0*/  BPT.TRAP 0x1 ;  /* 0x000000040000795c */ /* 0x000fea0000300000 */
.L_x_349:
[----:B------:R-:W-:Y:S04]  /*13f00*/  BSSY.RECONVERGENT B0, `(.L_x_350) ;  /* 0x0000003000007945 */ /* 0x000fe80003800200 */
[----:B------:R-:W-:Y:S05]  /*13f10*/  @P2 BRA `(.L_x_351) ;  /* 0x0000000000042947 */ /* 0x000fea0003800000 */
[----:B------:R-:W-:Y:S05]  /*13f20*/  BPT.TRAP 0x1 ;  /* 0x000000040000795c */ /* 0x000fea0000300000 */
.L_x_351:
[----:B------:R-:W-:Y:S05]  /*13f30*/  BSYNC.RECONVERGENT B0 ;  /* 0x0000000000007941 */ /* 0x000fea0003800200 */
.L_x_350:
        /* <DEDUP_REMOVED lines=19> */
[----:B------:R-:W-:Y:S01]  /*14070*/  UIADD3 UR6, UPT, UPT, UR6, 0x2, URZ ;  /* 0x0000000206067890 */ /* 0x000fe2000fffe0ff */
[----:B------:R-:W-:Y:S11]  /*14080*/  BRA.U !UP0, `(.L_x_352) ;  /* 0x0000000108047547 */ /* 0x000ff6000b800000 */
[----:B------:R-:W-:Y:S05]  /*14090*/  BPT.TRAP 0x1 ;  /* 0x000000040000795c */ /* 0x000fea0000300000 */
.L_x_352:
[----:B------:R-:W-:Y:S01]  /*140a0*/  ULEA UR17, UR22, UR8, 0x3 ;  /* 0x0000000816117291 */ /* 0x000fe2000f8e18ff */
[----:B-1----:R-:W-:Y:S01]  /*140b0*/  IMAD.U32 R0, RZ, RZ, UR15 ;  /* 0x0000000fff007e24 */ /* 0x002fe2000f8e00ff */
[----:B--2---:R-:W-:-:S04]  /*140c0*/  @!P0 MOV R2, 0x4000 ;  /* 0x0000400000028802 */ /* 0x004fc80000000f00 */
[----:B------:R-:W-:-:S04]  /*140d0*/  SHF.L.U32 R0, R0, 0x1f, RZ ;  /* 0x0000001f00007819 */ /* 0x000fc800000006ff */
[----:B------:R-:W1:Y:S02]  /*140e0*/  SYNCS.PHASECHK.TRANS64.TRYWAIT P1, [UR17+0x1c038], R0 ;  /* 0x01c03800ff0075a7 */ /* 0x000e640008021111 */
[----:B-1----:R-:W-:Y:S05]  /*140f0*/  @!P1 BRA `(.L_x_353) ;  /* 0x0000002000209947 */ /* 0x002fea0003800000 */
.L_x_464:
[----:B------:R2:W-:Y:S01]  /*14100*/  @!P0 SYNCS.ARRIVE.TRANS64 RZ, [UR17+0x1c020], R2 ;  /* 0x01c02002ffff89a7 */ /* 0x0005e20008000011 */
[----:B------:R-:W-:Y:S05]  /*14110*/  BRA.U !UP1, `(.L_x_354) ;  /* 0x0000000109047547 */ /* 0x000fea000b800000 */
[----:B------:R-:W-:Y:S05]  /*14120*/  BPT.TRAP 0x1 ;  /* 0x000000040000795c */ /* 0x000fea0000300000 */
.L_x_354:
[----:B------:R-:W-:Y:S04]  /*14130*/  BSSY.RECONVERGENT B0, `(.L_x_355) ;  /* 0x0000003000007945 */ /* 0x000fe80003800200 */
[----:B------:R-:W-:Y:S05]  /*14140*/  @P2 BRA `(.L_x_356) ;  /* 0x0000000000042947 */ /* 0x000fea0003800000 */
[----:B------:R-:W-:Y:S05]  /*14150*/  BPT.TRAP 0x1 ;  /* 0x000000040000795c */ /* 0x000fea0000300000 */
.L_x_356:
[----:B------:R-:W-:Y:S05]  /*14160*/  BSYNC.RECONVERGENT B0 ;  /* 0x0000000000007941 */ /* 0x000fea0003800200 */
.L_x_355:
        /* <DEDUP_REMOVED lines=19> */
.L_x_357:
[----:B------:R-:W-:Y:S01]  /*142a0*/  ULEA UR9, UR22, UR8, 0x3 ;  /* 0x0000000816097291 */ /* 0x000fe2000f8e18ff */
[----:B-1----:R-:W-:Y:S01]  /*142b0*/  IMAD.U32 R0, RZ, RZ, UR15 ;  /* 0x0000000fff007e24 */ /* 0x002fe2000f8e00ff */
[----:B--2---:R-:W-:-:S04]  /*142c0*/  @!P0 MOV R2, 0x4000 ;  /* 0x0000400000028802 */ /* 0x004fc80000000f00 */
[----:B------:R-:W-:-:S04]  /*142d0*/  SHF.L.U32 R0, R0, 0x1f, RZ ;  /* 0x0000001f00007819 */ /* 0x000fc800000006ff */
[----:B------:R-:W1:Y:S02]  /*142e0*/  SYNCS.PHASECHK.TRANS64.TRYWAIT P1, [UR9+0x1c038], R0 ;  /* 0x01c03800ff0075a7 */ /* 0x000e640008021109 */
[----:B-1----:R-:W-:Y:S05]  /*142f0*/  @!P1 BRA `(.L_x_358) ;  /* 0x0000001c00b89947 */ /* 0x002fea0003800000 */
.L_x_466:
[----:B------:R2:W-:Y:S01]  /*14300*/  @!P0 SYNCS.ARRIVE.TRANS64 RZ, [UR9+0x1c020], R2 ;  /* 0x01c02002ffff89a7 */ /* 0x0005e20008000009 */
[----:B------:R-:W-:Y:S05]  /*14310*/  BRA.U !UP1, `(.L_x_359) ;  /* 0x0000000109047547 */ /* 0x000fea000b800000 */
[----:B------:R-:W-:Y:S05]  /*14320*/  BPT.TRAP 0x1 ;  /* 0x000000040000795c */ /* 0x000fea0000300000 */
.L_x_359:
[----:B------:R-:W-:Y:S04]  /*14330*/  BSSY.RECONVERGENT B0, `(.L_x_360) ;  /* 0x0000003000007945 */ /* 0x000fe80003800200 */
[----:B------:R-:W-:Y:S05]  /*14340*/  @P2 BRA `(.L_x_361) ;  /* 0x0000000000042947 */ /* 0x000fea0003800000 */
[----:B------:R-:W-:Y:S05]  /*14350*/  BPT.TRAP 0x1 ;  /* 0x000000040000795c */ /* 0x000fea0000300000 */
.L_x_361:
[----:B------:R-:W-:Y:S05]  /*14360*/  BSYNC.RECONVERGENT B0 ;  /* 0x0000000000007941 */ /* 0x000fea0003800200 */
.L_x_360:
[----:B------:R-:W-:Y:S02]  /*14370*/  ULEA UR8, UR22, UR8, 0xe ;  /* 0x0000000816087291 */ /* 0x000fe4000f8e70ff */
[----:B------:R-:W-:Y:S02]  /*14380*/  UIADD3 UR16, UP2, UPT, UR4, 0x280, URZ ;  /* 0x0000028004107890 */ /* 0x000fe4000ff5e0ff */
[----:B------:R-:W-:Y:S02]  /*14390*/  USHF.L.U32 UR11, UR6, 0x7, URZ ;  /* 0x00000007060b7899 */ /* 0x000fe400080006ff */
[----:B------:R-:W-:Y:S02]  /*143a0*/  UIADD3 UR9, UPT, UPT, UR9, 0x1c020, URZ ;  /* 0x0001c02009097890 */ /* 0x000fe4000fffe0ff */
[----:B------:R-:W-:Y:S02]  /*143b0*/  UIADD3 UR8, UPT, UPT, UR8, 0x8000, URZ ;  /* 0x0000800008087890 */ /* 0x000fe4000fffe0ff */
[----:B------:R-:W-:Y:S01]  /*143c0*/  UIADD3.X UR17, UPT, UPT, URZ, UR5, URZ, UP2, !UPT ;  /* 0x00000005ff117290 */ /* 0x000fe200097fe4ff */
[----:B------:R-:W-:Y:S01]  /*143d0*/  UMOV UR12, UR13 ;  /* 0x0000000d000c7c82 */ /* 0x000fe20008000000 */
[----:B------:R-:W-:Y:S01]  /*143e0*/  UMOV UR6, 0x0 ;  /* 0x0000000000067882 */ /* 0x000fe20000000000 */
[----:B------:R-:W-:Y:S01]  /*143f0*/  UMOV UR7, 0x10000000 ;  /* 0x1000000000077882 */ /* 0x000fe20000000000 */
[----:B------:R-:W-:Y:S01]  /*14400*/  UMOV UR13, UR14 ;  /* 0x0000000e000d7c82 */ /* 0x000fe20008000000 */
[----:B------:R-:W-:Y:S01]  /*14410*/  UMOV UR10, URZ ;  /* 0x000000ff000a7c82 */ /* 0x000fe20008000000 */
[----:B------:R-:W-:-:S03]  /*14420*/  UIADD3 UR22, UPT, UPT, UR22, 0x1, URZ ;  /* 0x0000000116167890 */ /* 0x000fc6000fffe0ff */
[----:B------:R3:W-:Y:S01]  /*14430*/  UTMALDG.4D [UR8], [UR16], desc[UR6] ;  /* 0x00000608100075b4 */ /* 0x0007e20008019000 */
[----:B------:R-:W-:-:S04]  /*14440*/  UISETP.NE.AND UP2, UPT, UR22, 0x3, UPT ;  /* 0x000000031600788c */ /* 0x000fc8000bf45270 */
[----:B------:R-:W-:Y:S02]  /*14450*/  USEL UR14, URZ, 0x1, UP2 ;  /* 0x00000001ff0e7887 */ /* 0x000fe40009000000 */
[----:B------:R-:W-:Y:S02]  /*14460*/  USEL UR22, UR22, URZ, UP2 ;  /* 0x000000ff16167287 */ /* 0x000fe40009000000 */
[----:B---3--:R-:W-:-:S12]  /*14470*/  ULOP3.LUT UR15, UR15, UR14, URZ, 0x3c, !UPT ;  /* 0x0000000e0f0f7292 */ /* 0x008fd8000f8e3cff */
.L_x_265:
[----:B------:R-:W3:Y:S01]  /*14480*/  LDCU UR7, c[0x0][0x370] ;  /* 0x00006e00ff0777ac */ /* 0x000ee20008000800 */
[----:B------:R-:W4:Y:S01]  /*14490*/  LDCU UR6, c[0x0][0x900] ;  /* 0x00012000ff0677ac */ /* 0x000f220008000800 */
[----:B---3--:R-:W-:-:S04]  /*144a0*/  UIADD3 UR36, UPT, UPT, UR7, UR36, URZ ;  /* 0x0000002407247290 */ /* 0x008fc8000fffe0ff */
[----:B----4-:R-:W-:-:S09]  /*144b0*/  UISETP.GE.AND UP2, UPT, UR36, UR6, UPT ;  /* 0x000000062400728c */ /* 0x010fd2000bf46270 */
[----:B------:R-:W-:Y:S05]  /*144c0*/  BRA.U !UP2, `(.L_x_362) ;  /* 0xffffffd50a787547 */ /* 0x000fea000b83ffff */
[----:B-1----:R-:W-:Y:S05]  /*144d0*/  EXIT ;  /* 0x000000000000794d */ /* 0x002fea0003800000 */
.L_x_485:
[----:B------:R-:W-:-:S08]  /*144e0*/  NOP ;  /* 0x0000000000007918 */ /* 0x000fd00000000000 */
[----:B------:R-:W1:-:S00]  /*144f0*/  USETMAXREG.DEALLOC.CTAPOOL 0x20 ;  /* 0x00000020000079c8 */ /* 0x000e4000080e0500 */
[----:B-1----:R-:W1:Y:S02]  /*14500*/  LDC R0, c[0x0][0x900] ;  /* 0x00024000ff007b82 */ /* 0x002e640000000800 */
[----:B-1----:R-:W-:-:S13]  /*14510*/  ISETP.LE.AND P0, PT, R0, UR36, PT ;  /* 0x0000002400007c0c */ /* 0x002fda000bf03270 */
[----:B------:R-:W-:Y:S05]  /*14520*/  @P0 EXIT ;  /* 0x000000000000094d */ /* 0x000fea0003800000 */
[----:B------:R-:W-:Y:S01]  /*14530*/  HFMA2 R4, -RZ, RZ, 0, 0 ;  /* 0x00000000ff047431 */ /* 0x000fe200000001ff */
[----:B------:R-:W-:Y:S01]  /*14540*/  PRMT R0, RZ, 0x7610, R0 ;  /* 0x00007610ff007816 */ /* 0x000fe20000000000 */
[----:B------:R-:W1:Y:S01]  /*14550*/  LDCU.64 UR26, c[0x0][0x348] ;  /* 0x00006900ff1a77ac */ /* 0x000e620008000a00 */
[----:B------:R-:W2:Y:S01]  /*14560*/  LDCU UR24, c[0x0][0x370] ;  /* 0x00006e00ff1877ac */ /* 0x000ea20008000800 */
[----:B------:R-:W3:Y:S01]  /*14570*/  LDCU UR16, c[0x0][0x900] ;  /* 0x00012000ff1077ac */ /* 0x000ee20008000800 */
[----:B------:R-:W4:Y:S01]  /*14580*/  LDCU UR22, c[0x0][0x904] ;  /* 0x00012080ff1677ac */ /* 0x000f220008000800 */
[----:B------:R-:W1:Y:S01]  /*14590*/  LDCU UR21, c[0x0][0x380] ;  /* 0x00007000ff1577ac */ /* 0x000e620008000800 */
[----:B------:R-:W1:Y:S01]  /*145a0*/  LDCU UR19, c[0x0][0x38c] ;  /* 0x00007180ff1377ac */ /* 0x000e620008000800 */
[----:B------:R-:W1:Y:S01]  /*145b0*/  LDCU UR23, c[0x0][0x91c] ;  /* 0x00012380ff1777ac */ /* 0x000e620008000800 */
[----:B------:R-:W1:Y:S01]  /*145c0*/  LDCU UR20, c[0x0][0x918] ;  /* 0x00012300ff1477ac */ /* 0x000e620008000800 */
[----:B------:R-:W1:Y:S01]  /*145d0*/  LDCU.64 UR14, c[0x0][0x908] ;  /* 0x00012100ff0e77ac */ /* 0x000e620008000a00 */
[----:B------:R-:W1:Y:S01]  /*145e0*/  LDCU.64 UR6, c[0x0][0x920] ;  /* 0x00012400ff0677ac */ /* 0x000e620008000a00 */
[----:B------:R-:W1:Y:S02]  /*145f0*/  LDCU.64 UR4, c[0x0][0x910] ;  /* 0x00012200ff0477ac */ /* 0x000e640008000a00 */
.L_x_370:
[----:B-1----:R-:W-:Y:S02]  /*14600*/  UIMAD.WIDE.U32 UR8, UR36, UR14, URZ ;  /* 0x0000000e240872a5 */ /* 0x002fe4000f8e00ff */
[----:B----4-:R-:W-:Y:S02]  /*14610*/  UISETP.NE.AND UP0, UPT, UR22, 0x1, UPT ;  /* 0x000000011600788c */ /* 0x010fe4000bf05270 */
[----:B------:R-:W-:-:S04]  /*14620*/  USHF.R.U32.HI UR8, URZ, UR15, UR9 ;  /* 0x0000000fff087299 */ /* 0x000fc80008011609 */
[----:B------:R-:W-:Y:S02]  /*14630*/  USEL UR8, UR36, UR8, !UP0 ;  /* 0x0000000824087287 */ /* 0x000fe4000c000000 */
[----:B------:R-:W-:Y:S02]  /*14640*/  UISETP.NE.AND UP0, UPT, UR23, 0x1, UPT ;  /* 0x000000011700788c */ /* 0x000fe4000bf05270 */
[----:B------:R-:W-:Y:S02]  /*14650*/  UIMAD.WIDE.U32 UR10, UR8, UR6, URZ ;  /* 0x00000006080a72a5 */ /* 0x000fe4000f8e00ff */
[----:B------:R-:W-:Y:S02]  /*14660*/  UIADD3 UR10, UPT, UPT, -UR8, URZ, URZ ;  /* 0x000000ff080a7290 */ /* 0x000fe4000fffe1ff */
[----:B------:R-:W-:Y:S02]  /*14670*/  USHF.R.U32.HI UR11, URZ, UR7, UR11 ;  /* 0x00000007ff0b7299 */ /* 0x000fe4000801160b */
[----:B------:R-:W-:-:S02]  /*14680*/  UIMAD UR10, UR22, UR10, UR36 ;  /* 0x0000000a160a72a4 */ /* 0x000fc4000f8e0224 */
[----:B------:R-:W-:Y:S02]  /*14690*/  USEL UR11, UR8, UR11, !UP0 ;  /* 0x0000000b080b7287 */ /* 0x000fe4000c000000 */
[----:B------:R-:W-:Y:S02]  /*146a0*/  USHF.L.U32 UR10, UR10, 0x8, URZ ;  /* 0x000000080a0a7899 */ /* 0x000fe400080006ff */
[----:B------:R-:W-:Y:S02]  /*146b0*/  UIADD3 UR13, UPT, UPT, -UR11, URZ, URZ ;  /* 0x000000ff0b0d7290 */ /* 0x000fe4000fffe1ff */
[----:B------:R-:W-:Y:S02]  /*146c0*/  UISETP.GE.AND UP0, UPT, UR10, UR21, UPT ;  /* 0x000000150a00728c */ /* 0x000fe4000bf06270 */
[----:B------:R-:W-:-:S07]  /*146d0*/  UIMAD UR13, UR23, UR13, UR8 ;  /* 0x0000000d170d72a4 */ /* 0x000fce000f8e0208 */
[----:B------:R-:W-:Y:S05]  /*146e0*/  BRA.U UP0, `(.L_x_363) ;  /* 0x0000000500307547 */ /* 0x000fea000b800000 */
[----:B------:R-:W-:Y:S01]  /*146f0*/  IMAD.U32 R0, RZ, RZ, UR19 ;  /* 0x00000013ff007e24 */ /* 0x000fe2000f8e00ff */
[----:B------:R-:W-:Y:S02]  /*14700*/  UIMAD.WIDE.U32 UR8, UR11, UR5, URZ ;  /* 0x000000050b0872a5 */ /* 0x000fe4000f8e00ff */
[----:B------:R-:W-:Y:S02]  /*14710*/  UISETP.NE.AND UP0, UPT, UR4, 0x1, UPT ;  /* 0x000000010400788c */ /* 0x000fe4000bf05270 */
[----:B------:R-:W-:Y:S01]  /*14720*/  IABS R0, R0 ;  /* 0x0000000000007213 */ /* 0x000fe20000000000 */
[----:B------:R-:W-:-:S03]  /*14730*/  USHF.R.U32.HI UR8, URZ, UR20, UR9 ;  /* 0x00000014ff087299 */ /* 0x000fc60008011609 */
[----:B------:R-:W1:Y:S01]  /*14740*/  I2F.RP R2, R0 ;  /* 0x0000000000027306 */ /* 0x000e620000209400 */
[----:B------:R-:W-:Y:S02]  /*14750*/  USEL UR8, UR11, UR8, !UP0 ;  /* 0x000000080b087287 */ /* 0x000fe4000c000000 */
[----:B------:R-:W-:Y:S02]  /*14760*/  UISETP.NE.AND UP0, UPT, UR19, URZ, UPT ;  /* 0x000000ff1300728c */ /* 0x000fe4000bf05270 */
[----:B------:R-:W-:-:S04]  /*14770*/  UIADD3 UR8, UPT, UPT, -UR8, URZ, URZ ;  /* 0x000000ff08087290 */ /* 0x000fc8000fffe1ff */
[----:B------:R-:W-:-:S04]  /*14780*/  UIMAD UR11, UR4, UR8, UR11 ;  /* 0x00000008040b72a4 */ /* 0x000fc8000f8e020b */
[----:B------:R-:W-:Y:S01]  /*14790*/  ULOP3.LUT UR8, UR11, UR19, URZ, 0x3c, !UPT ;  /* 0x000000130b087292 */ /* 0x000fe2000f8e3cff */
[----:B-1----:R-:W1:Y:S03]  /*147a0*/  MUFU.RCP R2, R2 ;  /* 0x0000000200027308 */ /* 0x002e660000001000 */
[----:B------:R-:W-:Y:S01]  /*147b0*/  UISETP.GE.AND UP1, UPT, UR8, URZ, UPT ;  /* 0x000000ff0800728c */ /* 0x000fe2000bf26270 */
[----:B-1----:R-:W-:-:S04]  /*147c0*/  IADD3 R2, PT, PT, R2, 0xffffffe, RZ ;  /* 0x0ffffffe02027810 */ /* 0x002fc80007ffe0ff */
[----:B------:R-:W1:Y:S02]  /*147d0*/  F2I.FTZ.U32.TRUNC.NTZ R3, R2 ;  /* 0x0000000200037305 */ /* 0x000e64000021f000 */
[----:B-1----:R-:W-:-:S05]  /*147e0*/  IMAD.MOV R2, RZ, RZ, -R3 ;  /* 0x000000ffff027224 */ /* 0x002fca00078e0a03 */
        /* <DEDUP_REMOVED lines=13> */
[----:B------:R-:W-:Y:S02]  /*148c0*/  ELECT P0, URZ, PT ;  /* 0x0000000000ff782f */ /* 0x000fe40003800000 */
[----:B------:R-:W-:-:S13]  /*148d0*/  ISETP.GE.U32.AND P1, PT, R3, R0, PT ;  /* 0x000000000300720c */ /* 0x000fda0003f26070 */
[----:B------:R-:W-:-:S05]  /*148e0*/  @P1 VIADD R2, R2, 0x1 ;  /* 0x0000000102021836 */ /* 0x000fca0000000000 */
[----:B------:R-:W-:-:S13]  /*148f0*/  R2UR UR12, R2 ;  /* 0x00000000020c72ca */ /* 0x000fda00000e0000 */
[----:B------:R-:W-:Y:S02]  /*14900*/  @!UP1 UIADD3 UR12, UPT, UPT, -UR12, URZ, URZ ;  /* 0x000000ff0c0c9290 */ /* 0x000fe4000fffe1ff */
[----:B------:R-:W-:-:S04]  /*14910*/  @!UP0 ULOP3.LUT UR12, URZ, UR19, URZ, 0x33, !UPT ;  /* 0x00000013ff0c8292 */ /* 0x000fc8000f8e33ff */
[----:B------:R-:W-:-:S04]  /*14920*/  UIADD3 UR8, UPT, UPT, -UR12, URZ, URZ ;  /* 0x000000ff0c087290 */ /* 0x000fc8000fffe1ff */
[----:B------:R-:W-:Y:S01]  /*14930*/  UIMAD UR11, UR19, UR8, UR11 ;  /* 0x00000008130b72a4 */ /* 0x000fe2000f8e020b */
[----:B------:R-:W-:Y:S11]  /*14940*/  BRA.U UP6, `(.L_x_364) ;  /* 0x0000000106047547 */ /* 0x000ff6000b800000 */
[----:B--23--:R-:W-:Y:S05]  /*14950*/  BPT.TRAP 0x1 ;  /* 0x000000040000795c */ /* 0x00cfea0000300000 */
.L_x_364:
[----:B------:R-:W1:Y:S01]  /*14960*/  S2UR UR18, SR_CgaCtaId ;  /* 0x00000000001279c3 */ /* 0x000e620000008800 */
[----:B------:R-:W-:Y:S01]  /*14970*/  UMOV UR17, 0x400 ;  /* 0x0000040000117882 */ /* 0x000fe20000000000 */
[----:B------:R-:W-:Y:S01]  /*14980*/  SHF.L.U32 R0, R4, 0x1f, RZ ;  /* 0x0000001f04007819 */ /* 0x000fe200000006ff */
[----:B-1----:R-:W-:-:S09]  /*14990*/  ULEA UR17, UR18, UR17, 0x18 ;  /* 0x0000001112117291 */ /* 0x002fd2000f8ec0ff */
[----:B------:R-:W1:Y:S02]  /*149a0*/  SYNCS.PHASECHK.TRANS64.TRYWAIT P0, [UR17+0x1c0b0], R0 ;  /* 0x01c0b000ff0075a7 */ /* 0x000e640008001111 */
[----:B-1----:R-:W-:Y:S05]  /*149b0*/  @!P0 BRA `(.L_x_365) ;  /* 0x0000001800208947 */ /* 0x002fea0003800000 */
.L_x_468:
[----:B------:R-:W-:Y:S02]  /*149c0*/  UIADD3 UR28, UP0, UPT, UR26, 0x400, URZ ;  /* 0x000004001a1c7890 */ /* 0x000fe4000ff1e0ff */
[----:B------:R-:W-:Y:S02]  /*149d0*/  UIADD3 UR8, UPT, UPT, UR17, 0x14000, URZ ;  /* 0x0001400011087890 */ /* 0x000fe4000fffe0ff */
[----:B------:R-:W-:Y:S01]  /*149e0*/  UIADD3.X UR29, UPT, UPT, URZ, UR27, URZ, UP0, !UPT ;  /* 0x0000001bff1d7290 */ /* 0x000fe200087fe4ff */
[----:B------:R-:W-:-:S08]  /*149f0*/  UMOV UR9, URZ ;  /* 0x000000ff00097c82 */ /* 0x000fd00008000000 */
[----:B------:R4:W-:Y:S01]  /*14a00*/  UTMASTG.5D [UR8], [UR28] ;  /* 0x000000081c0073b5 */ /* 0x0009e20008020000 */
[----:B------:R0:W-:Y:S01]  /*14a10*/  UTMACMDFLUSH ;  /* 0x00000000000079b7 */ /* 0x0001e20000000000 */
[----:B----4-:R-:W-:Y:S05]  /*14a20*/  BRA.U UP6, `(.L_x_366) ;  /* 0x0000000106047547 */ /* 0x010fea000b800000 */
[----:B--23--:R-:W-:Y:S05]  /*14a30*/  BPT.TRAP 0x1 ;  /* 0x000000040000795c */ /* 0x00cfea0000300000 */
.L_x_366:
[----:B------:R-:W4:Y:S02]  /*14a40*/  SYNCS.PHASECHK.TRANS64.TRYWAIT P0, [UR17+0x1c0b8], R0 ;  /* 0x01c0b800ff0075a7 */ /* 0x000f240008001111 */
[----:B----4-:R-:W-:Y:S05]  /*14a50*/  @!P0 BRA `(.L_x_367) ;  /* 0x0000001800108947 */ /* 0x010fea0003800000 */
.L_x_470:
[----:B------:R-:W-:Y:S02]  /*14a60*/  UIADD3 UR28, UP0, UPT, UR26, 0x400, URZ ;  /* 0x000004001a1c7890 */ /* 0x000fe4000ff1e0ff */
[----:B------:R-:W-:Y:S02]  /*14a70*/  UIADD3 UR10, UPT, UPT, UR10, 0x80, URZ ;  /* 0x000000800a0a7890 */ /* 0x000fe4000fffe0ff */
[----:B------:R-:W-:Y:S02]  /*14a80*/  UIADD3 UR8, UPT, UPT, UR17, 0x18000, URZ ;  /* 0x0001800011087890 */ /* 0x000fe4000fffe0ff */
[----:B------:R-:W-:Y:S01]  /*14a90*/  UIADD3.X UR29, UPT, UPT, URZ, UR27, URZ, UP0, !UPT ;  /* 0x0000001bff1d7290 */ /* 0x000fe200087fe4ff */
[----:B------:R-:W-:-:S08]  /*14aa0*/  UMOV UR9, URZ ;  /* 0x000000ff00097c82 */ /* 0x000fd00008000000 */
[----:B------:R4:W-:Y:S01]  /*14ab0*/  UTMASTG.5D [UR8], [UR28] ;  /* 0x000000081c0073b5 */ /* 0x0009e20008020000 */
[----:B------:R0:W-:Y:S01]  /*14ac0*/  UTMACMDFLUSH ;  /* 0x00000000000079b7 */ /* 0x0001e20000000000 */
[----:B------:R-:W-:-:S04]  /*14ad0*/  DEPBAR.LE SB0, 0x1 ;  /* 0x000080400000791a */ /* 0x000fc80000000000 */
[----:B----4-:R-:W-:Y:S05]  /*14ae0*/  BRA.U UP6, `(.L_x_368) ;  /* 0x0000000106047547 */ /* 0x010fea000b800000 */
[----:B--23--:R-:W-:Y:S05]  /*14af0*/  BPT.TRAP 0x1 ;  /* 0x000000040000795c */ /* 0x00cfea0000300000 */
.L_x_368:
[----:B------:R-:W-:-:S04]  /*14b00*/  UIADD3 UR8, UPT, UPT, UR17, 0x1c0c0, URZ ;  /* 0x0001c0c011087890 */ /* 0x000fc8000fffe0ff */
[----:B------:R-:W-:-:S09]  /*14b10*/  UPRMT UR8, UR18, 0x654, UR8 ;  /* 0x0000065412087896 */ /* 0x000fd20008000008 */
[----:B------:R-:W-:Y:S01]  /*14b20*/  SYNCS.ARRIVE.TRANS64.RED.A1T0 RZ, [UR8], RZ ;  /* 0x000000ffffff79a7 */ /* 0x000fe20008100408 */
[----:B------:R-:W-:-:S04]  /*14b30*/  DEPBAR.LE SB0, 0x0 ;  /* 0x000080000000791a */ /* 0x000fc80000000000 */
[----:B------:R-:W-:Y:S05]  /*14b40*/  BRA.U UP6, `(.L_x_369) ;  /* 0x0000000106047547 */ /* 0x000fea000b800000 */
[----:B--23--:R-:W-:Y:S05]  /*14b50*/  BPT.TRAP 0x1 ;  /* 0x000000040000795c */ /* 0x00cfea0000300000 */
.L_x_369:
[----:B------:R-:W-:Y:S01]  /*14b60*/  UIADD3 UR17, UPT, UPT, UR17, 0x1c0c8, URZ ;  /* 0x0001c0c811117890 */ /* 0x000fe2000fffe0ff */
[----:B-1----:R-:W-:Y:S01]  /*14b70*/  HFMA2 R0, -RZ, RZ, 0, 5.9604644775390625e-08 ;  /* 0x00000001ff007431 */ /* 0x002fe200000001ff */
[----:B------:R-:W-:Y:S02]  /*14b80*/  LOP3.LUT R4, R4, 0x1, RZ, 0x3c, !PT ;  /* 0x0000000104047812 */ /* 0x000fe400078e3cff */
[----:B------:R-:W-:-:S09]  /*14b90*/  UPRMT UR17, UR18, 0x654, UR17 ;  /* 0x0000065412117896 */ /* 0x000fd20008000011 */
[----:B------:R-:W-:Y:S03]  /*14ba0*/  SYNCS.ARRIVE.TRANS64.RED.A1T0 RZ, [UR17], RZ ;  /* 0x000000ffffff79a7 */ /* 0x000fe60008100411 */
.L_x_363:
[----:B--2---:R-:W-:-:S04]  /*14bb0*/  UIADD3 UR36, UPT, UPT, UR24, UR36, URZ ;  /* 0x0000002418247290 */ /* 0x004fc8000fffe0ff */
[----:B---3--:R-:W-:-:S09]  /*14bc0*/  UISETP.GE.AND UP0, UPT, UR36, UR16, UPT ;  /* 0x000000102400728c */ /* 0x008fd2000bf06270 */
[----:B------:R-:W-:Y:S05]  /*14bd0*/  BRA.U !UP0, `(.L_x_370) ;  /* 0xfffffff908887547 */ /* 0x000fea000b83ffff */
[----:B------:R-:W-:-:S13]  /*14be0*/  LOP3.LUT P0, RZ, R0, 0xff, RZ, 0xc0, !PT ;  /* 0x000000ff00ff7812 */ /* 0x000fda000780c0ff */
[----:B------:R-:W-:Y:S05]  /*14bf0*/  @!P0 EXIT ;  /* 0x000000000000894d */ /* 0x000fea0003800000 */
[----:B------:R-:W1:Y:S01]  /*14c00*/  S2UR UR4, SR_CgaCtaId ;  /* 0x00000000000479c3 */ /* 0x000e620000008800 */
[----:B------:R-:W-:Y:S01]  /*14c10*/  UMOV UR5, 0x400 ;  /* 0x0000040000057882 */ /* 0x000fe20000000000 */
[----:B------:R-:W-:Y:S01]  /*14c20*/  UMOV UR6, 0x40 ;  /* 0x0000004000067882 */ /* 0x000fe20000000000 */
[----:B------:R-:W-:Y:S01]  /*14c30*/  IMAD.MOV.U32 R3, RZ, RZ, 0xffff ;  /* 0x0000ffffff037424 */ /* 0x000fe200078e00ff */
[----:B-1----:R-:W-:Y:S02]  /*14c40*/  ULEA UR5, UR4, UR5, 0x18 ;  /* 0x0000000504057291 */ /* 0x002fe4000f8ec0ff */
[----:B------:R-:W-:-:S07]  /*14c50*/  ULEA UR6, UR4, UR6, 0x18 ;  /* 0x0000000604067291 */ /* 0x000fce000f8ec0ff */
[----:B------:R-:W1:Y:S01]  /*14c60*/  LDS R0, [UR5+0x1c0e0] ;  /* 0x01c0e005ff007984 */ /* 0x000e620008000800 */
[----:B------:R-:W-:-:S03]  /*14c70*/  NOP ;  /* 0x0000000000007918 */ /* 0x000fc60000000000 */
[----:B------:R-:W2:Y:S01]  /*14c80*/  LDS R2, [UR6+0x14] ;  /* 0x00001406ff027984 */ /* 0x000ea20008000800 */
[----:B-1----:R-:W-:-:S04]  /*14c90*/  LOP3.LUT R0, R0, 0xffff, RZ, 0xc0, !PT ;  /* 0x0000ffff00007812 */ /* 0x002fc800078ec0ff */
[----:B------:R-:W-:-:S04]  /*14ca0*/  SHF.R.U32.HI R4, RZ, 0x5, R0 ;  /* 0x00000005ff047819 */ /* 0x000fc80000011600 */
[----:B------:R-:W-:-:S04]  /*14cb0*/  SHF.L.U32 R3, R3, R4, RZ ;  /* 0x0000000403037219 */ /* 0x000fc800000006ff */
[----:B--2---:R-:W-:Y:S01]  /*14cc0*/  LOP3.LUT R0, R2, R3, RZ, 0xc0, !PT ;  /* 0x0000000302007212 */ /* 0x004fe200078ec0ff */
[----:B------:R-:W-:-:S03]  /*14cd0*/  IMAD.MOV.U32 R2, RZ, RZ, 0x1 ;  /* 0x00000001ff027424 */ /* 0x000fc600078e00ff */
[----:B------:R-:W-:Y:S02]  /*14ce0*/  ISETP.NE.AND P0, PT, R0, R3, PT ;  /* 0x000000030000720c */ /* 0x000fe40003f05270 */
[----:B------:R-:W-:-:S11]  /*14cf0*/  SHF.L.U32 R2, R2, R4, RZ ;  /* 0x0000000402027219 */ /* 0x000fd600000006ff */
[----:B------:R-:W-:Y:S05]  /*14d00*/  @P0 BRA `(.L_x_371) ;  /* 0x00000000005c0947 */ /* 0x000fea0003800000 */
[----:B------:R-:W1:Y:S02]  /*14d10*/  LDS R0, [UR6+0x18] ;  /* 0x00001806ff007984 */ /* 0x000e640008000800 */
[----:B-1----:R-:W-:-:S04]  /*14d20*/  LOP3.LUT R0, R0, R2, RZ, 0xc0, !PT ;  /* 0x0000000200007212 */ /* 0x002fc800078ec0ff */
[----:B------:R-:W-:-:S13]  /*14d30*/  ISETP.NE.AND P0, PT, R0, R2, PT ;  /* 0x000000020000720c */ /* 0x000fda0003f05270 */
[----:B------:R-:W-:Y:S05]  /*14d40*/  @P0 BRA `(.L_x_372) ;  /* 0x0000000000400947 */ /* 0x000fea0003800000 */
[----:B------:R-:W-:Y:S01]  /*14d50*/  R2UR UR8, R3 ;  /* 0x00000000030872ca */ /* 0x000fe200000e0000 */
[----:B------:R-:W-:Y:S01]  /*14d60*/  VOTEU.ANY UR7, UPT, PT ;  /* 0x0000000000077886 */ /* 0x000fe200038e0100 */
[----:B------:R-:W1:Y:S01]  /*14d70*/  S2R R3, SR_LANEID ;  /* 0x0000000000037919 */ /* 0x000e620000000000 */
[----:B------:R-:W-:Y:S01]  /*14d80*/  LOP3.LUT R2, RZ, R2, RZ, 0x33, !PT ;  /* 0x00000002ff027212 */ /* 0x000fe200078e33ff */
[----:B------:R-:W-:-:S03]  /*14d90*/  UFLO.U32 UR7, UR7 ;  /* 0x00000007000772bd */ /* 0x000fc600080e0000 */
[----:B------:R-:W2:Y:S06]  /*14da0*/  REDUX UR4, R2 ;  /* 0x00000000020473c4 */ /* 0x000eac0000000000 */
[----:B------:R-:W-:-:S06]  /*14db0*/  ULOP3.LUT UR8, URZ, UR8, URZ, 0x33, !UPT ;  /* 0x00000008ff087292 */ /* 0x000fcc000f8e33ff */
[----:B------:R-:W-:-:S04]  /*14dc0*/  IMAD.U32 R0, RZ, RZ, UR8 ;  /* 0x00000008ff007e24 */ /* 0x000fc8000f8e00ff */
[----:B------:R2:W3:Y:S02]  /*14dd0*/  REDUX UR5, R0 ;  /* 0x00000000000573c4 */ /* 0x0004e40000000000 */
[----:B------:R4:W-:Y:S01]  /*14de0*/  UTCATOMSWS.AND URZ, UR8 ;  /* 0x0000000800ff79e3 */ /* 0x0009e20008000000 */
[----:B-1----:R-:W-:Y:S01]  /*14df0*/  ISETP.EQ.U32.AND P0, PT, R3, UR7, PT ;  /* 0x0000000703007c0c */ /* 0x002fe2000bf02070 */
[----:B--2---:R-:W-:Y:S02]  /*14e00*/  IMAD.U32 R0, RZ, RZ, UR4 ;  /* 0x00000004ff007e24 */ /* 0x004fe4000f8e00ff */
[----:B---3--:R-:W-:-:S10]  /*14e10*/  IMAD.U32 R2, RZ, RZ, UR5 ;  /* 0x00000005ff027e24 */ /* 0x008fd4000f8e00ff */
[----:B------:R4:W-:Y:S04]  /*14e20*/  @P0 ATOMS.AND RZ, [UR6+0x14], R2 ;  /* 0x00001402ffff098c */ /* 0x0009e8000a800006 */
[----:B------:R4:W-:Y:S01]  /*14e30*/  @P0 ATOMS.AND RZ, [UR6+0x18], R0 ;  /* 0x00001800ffff098c */ /* 0x0009e2000a800006 */
[----:B------:R-:W-:Y:S05]  /*14e40*/  BRA `(.L_x_373) ;  /* 0x0000000000147947 */ /* 0x000fea0003800000 */
.L_x_372:
[----:B------:R-:W-:Y:S02]  /*14e50*/  MOV R2, 0x14e70 ;  /* 0x00014e7000027802 */ /* 0x000fe40000000f00 */
[----:B------:R-:W-:Y:S05]  /*14e60*/  CALL.REL.NOINC `($__internal_0_$__cuda_sm10x_tcgen05_guardrail_trap_col_being_dealloced_not_returned_by_alloc) ;  /* 0x0000001400247944 */ /* 0x000fea0003c00000 */
[----:B------:R-:W-:Y:S05]  /*14e70*/  BRA `(.L_x_373) ;  /* 0x0000000000087947 */ /* 0x000fea0003800000 */
.L_x_371:
[----:B------:R-:W-:Y:S02]  /*14e80*/  MOV R2, 0x14ea0 ;  /* 0x00014ea000027802 */ /* 0x000fe40000000f00 */
[----:B------:R-:W-:Y:S05]  /*14e90*/  CALL.REL.NOINC `($__internal_2_$__cuda_sm10x_tcgen05_guardrail_trap_unallocated_columns_being_dealloced) ;  /* 0x0000001400307944 */ /* 0x000fea0003c00000 */
.L_x_373:
[----:B------:R-:W-:Y:S01]  /*14ea0*/  NOP ;  /* 0x0000000000007918 */ /* 0x000fe20000000000 */
[----:B----4-:R-:W-:Y:S05]  /*14eb0*/  EXIT ;  /* 0x000000000000794d */ /* 0x010fea0003800000 */
.L_x_37:
[----:B------:R-:W-:-:S07]  /*14ec0*/  MOV R2, UR20 ;  /* 0x0000001400027c02 */ /* 0x000fce0008000f00 */
.L_x_374:
[----:B-1----:R1:W2:Y:S02]  /*14ed0*/  SYNCS.PHASECHK.TRANS64.TRYWAIT P0, [R2+URZ+0x1c000], R0 ;  /* 0x01c00000020075a7 */ /* 0x0022a400080011ff */
[----:B--2---:R-:W-:Y:S05]  /*14ee0*/  @!P0 NANOSLEEP.SYNCS 0x989680 ;  /* 0x009896800000895d */ /* 0x004fea0003900000 */
[----:B------:R-:W2:Y:S02]  /*14ef0*/  @!P0 SYNCS.PHASECHK.TRANS64 P0, [R2+URZ+0x1c000], R0 ;  /* 0x01c00000020085a7 */ /* 0x000ea400080010ff */
[----:B--2---:R-:W-:Y:S05]  /*14f00*/  @!P0 BRA `(.L_x_374) ;  /* 0xfffffffc00f08947 */ /* 0x004fea000383ffff */
[----:B------:R-:W-:Y:S05]  /*14f10*/  BRA `(.L_x_375) ;  /* 0xfffffecc006c7947 */ /* 0x000fea000383ffff */
.L_x_39:
[----:B------:R-:W-:-:S07]  /*14f20*/  MOV R5, UR6 ;  /* 0x0000000600057c02 */ /* 0x000fce0008000f00 */
.L_x_376:
[----:B-1----:R1:W2:Y:S02]  /*14f30*/  SYNCS.PHASECHK.TRANS64.TRYWAIT P0, [R5+URZ+0x1c020], R2 ;  /* 0x01c02002050075a7 */ /* 0x0022a400080011ff */
[----:B--2---:R-:W-:Y:S05]  /*14f40*/  @!P0 NANOSLEEP.SYNCS 0x989680 ;  /* 0x009896800000895d */ /* 0x004fea0003900000 */
[----:B------:R-:W2:Y:S02]  /*14f50*/  @!P0 SYNCS.PHASECHK.TRANS64 P0, [R5+URZ+0x1c020], R2 ;  /* 0x01c02002050085a7 */ /* 0x000ea400080010ff */
[----:B--2---:R-:W-:Y:S05]  /*14f60*/  @!P0 BRA `(.L_x_376) ;  /* 0xfffffffc00f08947 */ /* 0x004fea000383ffff */
[----:B------:R-:W-:Y:S05]  /*14f70*/  BRA `(.L_x_377) ;  /* 0xfffffecc00747947 */ /* 0x000fea000383ffff */
.L_x_41:
[----:B------:R-:W-:-:S07]  /*14f80*/  MOV R5, UR20 ;  /* 0x0000001400057c02 */ /* 0x000fce0008000f00 */
.L_x_378:
[----:B-1----:R1:W2:Y:S02]  /*14f90*/  SYNCS.PHASECHK.TRANS64.TRYWAIT P0, [R5+URZ+0x1c058], R2 ;  /* 0x01c05802050075a7 */ /* 0x0022a400080011ff */
[----:B--2---:R-:W-:Y:S05]  /*14fa0*/  @!P0 NANOSLEEP.SYNCS 0x989680 ;  /* 0x009896800000895d */ /* 0x004fea0003900000 */
[----:B------:R-:W2:Y:S02]  /*14fb0*/  @!P0 SYNCS.PHASECHK.TRANS64 P0, [R5+URZ+0x1c058], R2 ;  /* 0x01c05802050085a7 */ /* 0x000ea400080010ff */
[----:B--2---:R-:W-:Y:S05]  /*14fc0*/  @!P0 BRA `(.L_x_378) ;  /* 0xfffffffc00f08947 */ /* 0x004fea000383ffff */
[----:B------:R-:W-:Y:S05]  /*14fd0*/  BRA `(.L_x_379) ;  /* 0xfffffecc00987947 */ /* 0x000fea000383ffff */
.L_x_45:
[----:B------:R-:W-:-:S07]  /*14fe0*/  MOV R2, UR20 ;  /* 0x0000001400027c02 */ /* 0x000fce0008000f00 */
.L_x_380:
[----:B-1----:R1:W2:Y:S02]  /*14ff0*/  SYNCS.PHASECHK.TRANS64.TRYWAIT P0, [R2+URZ+0x1c008], R0 ;  /* 0x01c00800020075a7 */ /* 0x0022a400080011ff */
[----:B--2---:R-:W-:Y:S05]  /*15000*/  @!P0 NANOSLEEP.SYNCS 0x989680 ;  /* 0x009896800000895d */ /* 0x004fea0003900000 */
[----:B------:R-:W2:Y:S02]  /*15010*/  @!P0 SYNCS.PHASECHK.TRANS64 P0, [R2+URZ+0x1c008], R0 ;  /* 0x01c00800020085a7 */ /* 0x000ea400080010ff */
[----:B--2---:R-:W-:Y:S05]  /*15020*/  @!P0 BRA `(.L_x_380) ;  /* 0xfffffffc00f08947 */ /* 0x004fea000383ffff */
[----:B------:R-:W-:Y:S05]  /*15030*/  BRA `(.L_x_381) ;  /* 0xfffffed000387947 */ /* 0x000fea000383ffff */
.L_x_47:
[----:B------:R-:W-:-:S07]  /*15040*/  MOV R2, UR20 ;  /* 0x0000001400027c02 */ /* 0x000fce0008000f00 */
.L_x_382:
[----:B-1----:R1:W2:Y:S02]  /*15050*/  SYNCS.PHASECHK.TRANS64.TRYWAIT P0, [R2+URZ+0x1c068], R0 ;  /* 0x01c06800020075a7 */ /* 0x0022a400080011ff */
[----:B--2---:R-:W-:Y:S05]  /*15060*/  @!P0 NANOSLEEP.SYNCS 0x989680 ;  /* 0x009896800000895d */ /* 0x004fea0003900000 */
[----:B------:R-:W2:Y:S02]  /*15070*/  @!P0 SYNCS.PHASECHK.TRANS64 P0, [R2+URZ+0x1c068], R0 ;  /* 0x01c06800020085a7 */ /* 0x000ea400080010ff */
[----:B--2---:R-:W-:Y:S05]  /*15080*/  @!P0 BRA `(.L_x_382) ;  /* 0xfffffffc00f08947 */ /* 0x004fea000383ffff */
[----:B------:R-:W-:Y:S05]  /*15090*/  BRA `(.L_x_383) ;  /* 0xfffffed000407947 */ /* 0x000fea000383ffff */
.L_x_51:
[----:B------:R-:W-:-:S07]  /*150a0*/  MOV R2, UR4 ;  /* 0x0000000400027c02 */ /* 0x000fce0008000f00 */
.L_x_384:
[----:B-1----:R1:W3:Y:S02]  /*150b0*/  SYNCS.PHASECHK.TRANS64.TRYWAIT P0, [R2+URZ+0x1c020], R0 ;  /* 0x01c02000020075a7 */ /* 0x0022e400080011ff */
[----:B---3--:R-:W-:Y:S05]  /*150c0*/  @!P0 NANOSLEEP.SYNCS 0x989680 ;  /* 0x009896800000895d */ /* 0x008fea0003900000 */
[----:B------:R-:W3:Y:S02]  /*150d0*/  @!P0 SYNCS.PHASECHK.TRANS64 P0, [R2+URZ+0x1c020], R0 ;  /* 0x01c02000020085a7 */ /* 0x000ee400080010ff */
[----:B---3--:R-:W-:Y:S05]  /*150e0*/  @!P0 BRA `(.L_x_384) ;  /* 0xfffffffc00f08947 */ /* 0x008fea000383ffff */
[----:B------:R-:W-:Y:S05]  /*150f0*/  BRA `(.L_x_385) ;  /* 0xfffffed000dc7947 */ /* 0x000fea000383ffff */
.L_x_53:
[----:B------:R-:W-:-:S07]  /*15100*/  MOV R2, UR20 ;  /* 0x0000001400027c02 */ /* 0x000fce0008000f00 */
.L_x_386:
[----:B-1----:R1:W2:Y:S02]  /*15110*/  SYNCS.PHASECHK.TRANS64.TRYWAIT P0, [R2+URZ+0x1c0a0], R0 ;  /* 0x01c0a000020075a7 */ /* 0x0022a400080011ff */
[----:B--2---:R-:W-:Y:S05]  /*15120*/  @!P0 NANOSLEEP.SYNCS 0x989680 ;  /* 0x009896800000895d */ /* 0x004fea0003900000 */
[----:B------:R-:W2:Y:S02]  /*15130*/  @!P0 SYNCS.PHASECHK.TRANS64 P0, [R2+URZ+0x1c0a0], R0 ;  /* 0x01c0a000020085a7 */ /* 0x000ea400080010ff */
[----:B--2---:R-:W-:Y:S05]  /*15140*/  @!P0 BRA `(.L_x_386) ;  /* 0xfffffffc00f08947 */ /* 0x004fea000383ffff */
[----:B------:R-:W-:Y:S05]  /*15150*/  BRA `(.L_x_387) ;  /* 0xfffffed000f07947 */ /* 0x000fea000383ffff */
.L_x_55:
[----:B------:R-:W-:-:S07]  /*15160*/  MOV R2, UR20 ;  /* 0x0000001400027c02 */ /* 0x000fce0008000f00 */
.L_x_388:
[----:B-1----:R1:W2:Y:S02]  /*15170*/  SYNCS.PHASECHK.TRANS64.TRYWAIT P0, [R2+URZ+0x1c058], R0 ;  /* 0x01c05800020075a7 */ /* 0x0022a400080011ff */
[----:B--2---:R-:W-:Y:S05]  /*15180*/  @!P0 NANOSLEEP.SYNCS 0x989680 ;  /* 0x009896800000895d */ /* 0x004fea0003900000 */
[----:B------:R-:W2:Y:S02]  /*15190*/  @!P0 SYNCS.PHASECHK.TRANS64 P0, [R2+URZ+0x1c058], R0 ;  /* 0x01c05800020085a7 */ /* 0x000ea400080010ff */
[----:B--2---:R-:W-:Y:S05]  /*151a0*/  @!P0 BRA `(.L_x_388) ;  /* 0xfffffffc00f08947 */ /* 0x004fea000383ffff */
[----:B------:R-:W-:Y:S05]  /*151b0*/  BRA `(.L_x_389) ;  /* 0xfffffed000f87947 */ /* 0x000fea000383ffff */
.L_x_59:
[----:B------:R-:W-:Y:S07]  /*151c0*/  MOV R2, UR7 ;  /* 0x0000000700027c02 */ /* 0x000fee0008000f00 */
.L_x_390:
[----:B--2---:R2:W3:Y:S02]  /*151d0*/  SYNCS.PHASECHK.TRANS64.TRYWAIT P0, [R2+URZ+0x1c020], R0 ;  /* 0x01c02000020075a7 */ /* 0x0044e400080011ff */
[----:B---3--:R-:W-:Y:S05]  /*151e0*/  @!P0 NANOSLEEP.SYNCS 0x989680 ;  /* 0x009896800000895d */ /* 0x008fea0003900000 */
[----:B------:R-:W3:Y:S02]  /*151f0*/  @!P0 SYNCS.PHASECHK.TRANS64 P0, [R2+URZ+0x1c020], R0 ;  /* 0x01c02000020085a7 */ /* 0x000ee400080010ff */
[----:B---3--:R-:W-:Y:S05]  /*15200*/  @!P0 BRA `(.L_x_390) ;  /* 0xfffffffc00f08947 */ /* 0x008fea000383ffff */
[----:B------:R-:W-:Y:S05]  /*15210*/  BRA `(.L_x_391) ;  /* 0xfffffed800707947 */ /* 0x000fea000383ffff */
.L_x_62:
[----:B------:R-:W-:Y:S07]  /*15220*/  MOV R2, UR20 ;  /* 0x0000001400027c02 */ /* 0x000fee0008000f00 */
.L_x_392:
[----:B--2---:R2:W3:Y:S02]  /*15230*/  SYNCS.PHASECHK.TRANS64.TRYWAIT P0, [R2+URZ+0x1c0a8], R0 ;  /* 0x01c0a800020075a7 */ /* 0x0044e400080011ff */
[----:B---3--:R-:W-:Y:S05]  /*15240*/  @!P0 NANOSLEEP.SYNCS 0x989680 ;  /* 0x009896800000895d */ /* 0x008fea0003900000 */
[----:B------:R-:W3:Y:S02]  /*15250*/  @!P0 SYNCS.PHASECHK.TRANS64 P0, [R2+URZ+0x1c0a8], R0 ;  /* 0x01c0a800020085a7 */ /* 0x000ee400080010ff */
[----:B---3--:R-:W-:Y:S05]  /*15260*/  @!P0 BRA `(.L_x_392) ;  /* 0xfffffffc00f08947 */ /* 0x008fea000383ffff */
[----:B------:R-:W-:Y:S05]  /*15270*/  BRA `(.L_x_393) ;  /* 0xfffffedc00507947 */ /* 0x000fea000383ffff */
.L_x_64:
[----:B------:R-:W-:Y:S07]  /*15280*/  MOV R2, UR20 ;  /* 0x0000001400027c02 */ /* 0x000fee0008000f00 */
.L_x_394:
[----:B--2---:R2:W3:Y:S02]  /*15290*/  SYNCS.PHASECHK.TRANS64.TRYWAIT P0, [R2+URZ+0x1c068], R0 ;  /* 0x01c06800020075a7 */ /* 0x0044e400080011ff */
[----:B---3--:R-:W-:Y:S05]  /*152a0*/  @!P0 NANOSLEEP.SYNCS 0x989680 ;  /* 0x009896800000895d */ /* 0x008fea0003900000 */
[----:B------:R-:W3:Y:S02]  /*152b0*/  @!P0 SYNCS.PHASECHK.TRANS64 P0, [R2+URZ+0x1c068], R0 ;  /* 0x01c06800020085a7 */ /* 0x000ee400080010ff */
[----:B---3--:R-:W-:Y:S05]  /*152c0*/  @!P0 BRA `(.L_x_394) ;  /* 0xfffffffc00f08947 */ /* 0x008fea000383ffff */
[----:B------:R-:W-:Y:S05]  /*152d0*/  BRA `(.L_x_395) ;  /* 0xfffffedc00587947 */ /* 0x000fea000383ffff */
.L_x_70:
[----:B------:R-:W-:Y:S07]  /*152e0*/  MOV R2, UR4 ;  /* 0x0000000400027c02 */ /* 0x000fee0008000f00 */
.L_x_396:
[----:B-1----:R1:W2:Y:S02]  /*152f0*/  SYNCS.PHASECHK.TRANS64.TRYWAIT P0, [R2+URZ+0x1c020], R0 ;  /* 0x01c02000020075a7 */ /* 0x0022a400080011ff */
[----:B--2---:R-:W-:Y:S05]  /*15300*/  @!P0 NANOSLEEP.SYNCS 0x989680 ;  /* 0x009896800000895d */ /* 0x004fea0003900000 */
[----:B------:R-:W2:Y:S02]  /*15310*/  @!P0 SYNCS.PHASECHK.TRANS64 P0, [R2+URZ+0x1c020], R0 ;  /* 0x01c02000020085a7 */ /* 0x000ea400080010ff */
[----:B--2---:R-:W-:Y:S05]  /*15320*/  @!P0 BRA `(.L_x_396) ;  /* 0xfffffffc00f08947 */ /* 0x004fea000383ffff */
[----:B------:R-:W-:Y:S05]  /*15330*/  BRA `(.L_x_397) ;  /* 0xfffffee4004c7947 */ /* 0x000fea000383ffff */
.L_x_72:
[----:B------:R-:W-:Y:S07]  /*15340*/  MOV R2, UR20 ;  /* 0x0000001400027c02 */ /* 0x000fee0008000f00 */
.L_x_398:
[----:B-1----:R1:W2:Y:S02]  /*15350*/  SYNCS.PHASECHK.TRANS64.TRYWAIT P0, [R2+URZ+0x1c0a0], R0 ;  /* 0x01c0a000020075a7 */ /* 0x0022a400080011ff */
[----:B--2---:R-:W-:Y:S05]  /*15360*/  @!P0 NANOSLEEP.SYNCS 0x989680 ;  /* 0x009896800000895d */ /* 0x004fea0003900000 */
[----:B------:R-:W2:Y:S02]  /*15370*/  @!P0 SYNCS.PHASECHK.TRANS64 P0, [R2+URZ+0x1c0a0], R0 ;  /* 0x01c0a000020085a7 */ /* 0x000ea400080010ff */
[----:B--2---:R-:W-:Y:S05]  /*15380*/  @!P0 BRA `(.L_x_398) ;  /* 0xfffffffc00f08947 */ /* 0x004fea000383ffff */
[----:B------:R-:W-:Y:S05]  /*15390*/  BRA `(.L_x_399) ;  /* 0xfffffee400607947 */ /* 0x000fea000383ffff */
.L_x_74:
[----:B------:R-:W-:Y:S01]  /*153a0*/  MOV R2, UR20 ;  /* 0x0000001400027c02 */ /* 0x000fe20008000f00 */
[----:B------:R-:W-:Y:S05]  /*153b0*/  IMAD.U32 R0, RZ, RZ, UR34 ;  /* 0x00000022ff007e24 */ /* 0x000fea000f8e00ff */
[----:B------:R-:W-:Y:S07]  /*153c0*/  SHF.L.U32 R0, R0, 0x1f, RZ ;  /* 0x0000001f00007819 */ /* 0x000fee00000006ff */
.L_x_400:
[----:B-1----:R1:W2:Y:S02]  /*153d0*/  SYNCS.PHASECHK.TRANS64.TRYWAIT P0, [R2+URZ+0x1c058], R0 ;  /* 0x01c05800020075a7 */ /* 0x0022a400080011ff */
[----:B--2---:R-:W-:Y:S05]  /*153e0*/  @!P0 NANOSLEEP.SYNCS 0x989680 ;  /* 0x009896800000895d */ /* 0x004fea0003900000 */
[----:B------:R-:W2:Y:S02]  /*153f0*/  @!P0 SYNCS.PHASECHK.TRANS64 P0, [R2+URZ+0x1c058], R0 ;  /* 0x01c05800020085a7 */ /* 0x000ea400080010ff */
[----:B--2---:R-:W-:Y:S05]  /*15400*/  @!P0 BRA `(.L_x_400) ;  /* 0xfffffffc00f08947 */ /* 0x004fea000383ffff */
[----:B------:R-:W-:Y:S05]  /*15410*/  BRA `(.L_x_401) ;  /* 0xfffffee4006c7947 */ /* 0x000fea000383ffff */
.L_x_82:
[----:B------:R-:W-:-:S07]  /*15420*/  MOV R2, UR20 ;  /* 0x0000001400027c02 */ /* 0x000fce0008000f00 */
.L_x_402:
[----:B--2---:R2:W3:Y:S02]  /*15430*/  SYNCS.PHASECHK.TRANS64.TRYWAIT P0, [R2+URZ+0x1c0a8], R0 ;  /* 0x01c0a800020075a7 */ /* 0x0044e400080011ff */
[----:B---3--:R-:W-:Y:S05]  /*15440*/  @!P0 NANOSLEEP.SYNCS 0x989680 ;  /* 0x009896800000895d */ /* 0x008fea0003900000 */
[----:B------:R-:W3:Y:S02]  /*15450*/  @!P0 SYNCS.PHASECHK.TRANS64 P0, [R2+URZ+0x1c0a8], R0 ;  /* 0x01c0a800020085a7 */ /* 0x000ee400080010ff */
[----:B---3--:R-:W-:Y:S05]  /*15460*/  @!P0 BRA `(.L_x_402) ;  /* 0xfffffffc00f08947 */ /* 0x008fea000383ffff */
[----:B------:R-:W-:Y:S05]  /*15470*/  BRA `(.L_x_403) ;  /* 0xfffffee800bc7947 */ /* 0x000fea000383ffff */
.L_x_84:
[----:B------:R-:W-:-:S07]  /*15480*/  MOV R2, UR20 ;  /* 0x0000001400027c02 */ /* 0x000fce0008000f00 */
.L_x_404:
[----:B--2---:R2:W3:Y:S02]  /*15490*/  SYNCS.PHASECHK.TRANS64.TRYWAIT P0, [R2+URZ+0x1c068], R0 ;  /* 0x01c06800020075a7 */ /* 0x0044e400080011ff */
[----:B---3--:R-:W-:Y:S05]  /*154a0*/  @!P0 NANOSLEEP.SYNCS 0x989680 ;  /* 0x009896800000895d */ /* 0x008fea0003900000 */
[----:B------:R-:W3:Y:S02]  /*154b0*/  @!P0 SYNCS.PHASECHK.TRANS64 P0, [R2+URZ+0x1c068], R0 ;  /* 0x01c06800020085a7 */ /* 0x000ee400080010ff */
[----:B---3--:R-:W-:Y:S05]  /*154c0*/  @!P0 BRA `(.L_x_404) ;  /* 0xfffffffc00f08947 */ /* 0x008fea000383ffff */
[----:B------:R-:W-:Y:S05]  /*154d0*/  BRA `(.L_x_405) ;  /* 0xfffffee800c47947 */ /* 0x000fea000383ffff */
.L_x_96:
[----:B-1----:R1:W2:Y:S02]  /*154e0*/  SYNCS.PHASECHK.TRANS64.TRYWAIT P0, [R76+URZ+0x1c0c0], R0 ;  /* 0x01c0c0004c0075a7 */ /* 0x0022a400080011ff */
[----:B--2---:R-:W-:Y:S05]  /*154f0*/  @!P0 NANOSLEEP.SYNCS 0x989680 ;  /* 0x009896800000895d */ /* 0x004fea0003900000 */
[----:B------:R-:W2:Y:S02]  /*15500*/  @!P0 SYNCS.PHASECHK.TRANS64 P0, [R76+URZ+0x1c0c0], R0 ;  /* 0x01c0c0004c0085a7 */ /* 0x000ea400080010ff */
[----:B--2---:R-:W-:Y:S05]  /*15510*/  @!P0 BRA `(.L_x_96) ;  /* 0xfffffffc00f08947 */ /* 0x004fea000383ffff */
[----:B------:R-:W-:Y:S05]  /*15520*/  BRA `(.L_x_406) ;  /* 0xfffffef4002c7947 */ /* 0x000fea000383ffff */
.L_x_163:
[----:B--2---:R2:W3:Y:S02]  /*15530*/  SYNCS.PHASECHK.TRANS64.TRYWAIT P0, [R76+URZ+0x1c0c8], R0 ;  /* 0x01c0c8004c0075a7 */ /* 0x0044e400080011ff */
[----:B---3--:R-:W-:Y:S05]  /*15540*/  @!P0 NANOSLEEP.SYNCS 0x989680 ;  /* 0x009896800000895d */ /* 0x008fea0003900000 */
[----:B------:R-:W3:Y:S02]  /*15550*/  @!P0 SYNCS.PHASECHK.TRANS64 P0, [R76+URZ+0x1c0c8], R0 ;  /* 0x01c0c8004c0085a7 */ /* 0x000ee400080010ff */
[----:B---3--:R-:W-:Y:S05]  /*15560*/  @!P0 BRA `(.L_x_163) ;  /* 0xfffffffc00f08947 */ /* 0x008fea000383ffff */
[----:B------:R-:W-:Y:S05]  /*15570*/  BRA `(.L_x_407) ;  /* 0xffffff3000207947 */ /* 0x000fea000383ffff */
.L_x_169:
[----:B-1----:R1:W2:Y:S02]  /*15580*/  SYNCS.PHASECHK.TRANS64.TRYWAIT P0, [R60+URZ+0x1c070], R0 ;  /* 0x01c070003c0075a7 */ /* 0x0022a400080011ff */
[----:B--2---:R-:W-:Y:S05]  /*15590*/  @!P0 NANOSLEEP.SYNCS 0x989680 ;  /* 0x009896800000895d */ /* 0x004fea0003900000 */
[----:B------:R-:W2:Y:S02]  /*155a0*/  @!P0 SYNCS.PHASECHK.TRANS64 P0, [R60+URZ+0x1c070], R0 ;  /* 0x01c070003c0085a7 */ /* 0x000ea400080010ff */
[----:B--2---:R-:W-:Y:S05]  /*155b0*/  @!P0 BRA `(.L_x_169) ;  /* 0xfffffffc00f08947 */ /* 0x004fea000383ffff */
[----:B------:R-:W-:Y:S05]  /*155c0*/  BRA `(.L_x_408) ;  /* 0xffffff3400387947 */ /* 0x000fea000383ffff */
.L_x_172:
[----:B--2---:R2:W3:Y:S02]  /*155d0*/  SYNCS.PHASECHK.TRANS64.TRYWAIT P1, [R60+URZ+0x1c080], R2 ;  /* 0x01c080023c0075a7 */ /* 0x0044e400080211ff */
[----:B---3--:R-:W-:Y:S05]  /*155e0*/  @!P1 NANOSLEEP.SYNCS 0x989680 ;  /* 0x009896800000995d */ /* 0x008fea0003900000 */
[----:B------:R-:W3:Y:S02]  /*155f0*/  @!P1 SYNCS.PHASECHK.TRANS64 P1, [R60+URZ+0x1c080], R2 ;  /* 0x01c080023c0095a7 */ /* 0x000ee400080210ff */
[----:B---3--:R-:W-:Y:S05]  /*15600*/  @!P1 BRA `(.L_x_172) ;  /* 0xfffffffc00f09947 */ /* 0x008fea000383ffff */
[----:B------:R-:W-:Y:S05]  /*15610*/  BRA `(.L_x_409) ;  /* 0xffffff3400607947 */ /* 0x000fea000383ffff */
.L_x_175:
[----:B-1----:R1:W2:Y:S02]  /*15620*/  SYNCS.PHASECHK.TRANS64.TRYWAIT P0, [R60+URZ+0x1c070], R0 ;  /* 0x01c070003c0075a7 */ /* 0x0022a400080011ff */
[----:B--2---:R-:W-:Y:S05]  /*15630*/  @!P0 NANOSLEEP.SYNCS 0x989680 ;  /* 0x009896800000895d */ /* 0x004fea0003900000 */
[----:B------:R-:W2:Y:S02]  /*15640*/  @!P0 SYNCS.PHASECHK.TRANS64 P0, [R60+URZ+0x1c070], R0 ;  /* 0x01c070003c0085a7 */ /* 0x000ea400080010ff */
[----:B--2---:R-:W-:Y:S05]  /*15650*/  @!P0 BRA `(.L_x_175) ;  /* 0xfffffffc00f08947 */ /* 0x004fea000383ffff */
[----:B------:R-:W-:Y:S05]  /*15660*/  BRA `(.L_x_410) ;  /* 0xffffff3400a87947 */ /* 0x000fea000383ffff */
.L_x_177:
[----:B-1----:R1:W2:Y:S02]  /*15670*/  SYNCS.PHASECHK.TRANS64.TRYWAIT P0, [R60+URZ+0x1c090], R0 ;  /* 0x01c090003c0075a7 */ /* 0x0022a400080011ff */
[----:B--2---:R-:W-:Y:S05]  /*15680*/  @!P0 NANOSLEEP.SYNCS 0x989680 ;  /* 0x009896800000895d */ /* 0x004fea0003900000 */
[----:B------:R-:W2:Y:S02]  /*15690*/  @!P0 SYNCS.PHASECHK.TRANS64 P0, [R60+URZ+0x1c090], R0 ;  /* 0x01c090003c0085a7 */ /* 0x000ea400080010ff */
[----:B--2---:R-:W-:Y:S05]  /*156a0*/  @!P0 BRA `(.L_x_177) ;  /* 0xfffffffc00f08947 */ /* 0x004fea000383ffff */
[----:B------:R-:W-:Y:S05]  /*156b0*/  BRA `(.L_x_411) ;  /* 0xffffff3400f07947 */ /* 0x000fea000383ffff */
.L_x_188:
[----:B-1----:R1:W4:Y:S02]  /*156c0*/  SYNCS.PHASECHK.TRANS64.TRYWAIT P0, [R60+URZ+0x1c080], R0 ;  /* 0x01c080003c0075a7 */ /* 0x00232400080011ff */
[----:B----4-:R-:W-:Y:S05]  /*156d0*/  @!P0 NANOSLEEP.SYNCS 0x989680 ;  /* 0x009896800000895d */ /* 0x010fea0003900000 */
[----:B------:R-:W4:Y:S02]  /*156e0*/  @!P0 SYNCS.PHASECHK.TRANS64 P0, [R60+URZ+0x1c080], R0 ;  /* 0x01c080003c0085a7 */ /* 0x000f2400080010ff */
[----:B----4-:R-:W-:Y:S05]  /*156f0*/  @!P0 BRA `(.L_x_188) ;  /* 0xfffffffc00f08947 */ /* 0x010fea000383ffff */
[----:B------:R-:W-:Y:S05]  /*15700*/  BRA `(.L_x_412) ;  /* 0xffffff4000247947 */ /* 0x000fea000383ffff */
.L_x_190:
[----:B-1----:R1:W2:Y:S02]  /*15710*/  SYNCS.PHASECHK.TRANS64.TRYWAIT P0, [R60+URZ+0x1c098], R0 ;  /* 0x01c098003c0075a7 */ /* 0x0022a400080011ff */
[----:B--2---:R-:W-:Y:S05]  /*15720*/  @!P0 NANOSLEEP.SYNCS 0x989680 ;  /* 0x009896800000895d */ /* 0x004fea0003900000 */
[----:B------:R-:W2:Y:S02]  /*15730*/  @!P0 SYNCS.PHASECHK.TRANS64 P0, [R60+URZ+0x1c098], R0 ;  /* 0x01c098003c0085a7 */ /* 0x000ea400080010ff */
[----:B--2---:R-:W-:Y:S05]  /*15740*/  @!P0 BRA `(.L_x_190) ;  /* 0xfffffffc00f08947 */ /* 0x004fea000383ffff */
[----:B------:R-:W-:Y:S05]  /*15750*/  BRA `(.L_x_413) ;  /* 0xffffff4000687947 */ /* 0x000fea000383ffff */
.L_x_203:
[----:B----4-:R4:W1:Y:S02]  /*15760*/  SYNCS.PHASECHK.TRANS64.TRYWAIT P0, [R60+URZ+0x1c070], R2 ;  /* 0x01c070023c0075a7 */ /* 0x01086400080011ff */
[----:B-1----:R-:W-:Y:S05]  /*15770*/  @!P0 NANOSLEEP.SYNCS 0x989680 ;  /* 0x009896800000895d */ /* 0x002fea0003900000 */
[----:B------:R-:W1:Y:S02]  /*15780*/  @!P0 SYNCS.PHASECHK.TRANS64 P0, [R60+URZ+0x1c070], R2 ;  /* 0x01c070023c0085a7 */ /* 0x000e6400080010ff */
[----:B-1----:R-:W-:Y:S05]  /*15790*/  @!P0 BRA `(.L_x_203) ;  /* 0xfffffffc00f08947 */ /* 0x002fea000383ffff */
[----:B------:R-:W-:Y:S05]  /*157a0*/  BRA `(.L_x_414) ;  /* 0xffffff4800bc7947 */ /* 0x000fea000383ffff */
.L_x_206:
[----:B------:R1:W1:Y:S02]  /*157b0*/  SYNCS.PHASECHK.TRANS64.TRYWAIT P0, [R60+URZ+0x1c090], R0 ;  /* 0x01c090003c0075a7 */ /* 0x00026400080011ff */
[----:B-1----:R-:W-:Y:S05]  /*157c0*/  @!P0 NANOSLEEP.SYNCS 0x989680 ;  /* 0x009896800000895d */ /* 0x002fea0003900000 */
[----:B------:R-:W1:Y:S02]  /*157d0*/  @!P0 SYNCS.PHASECHK.TRANS64 P0, [R60+URZ+0x1c090], R0 ;  /* 0x01c090003c0085a7 */ /* 0x000e6400080010ff */
[----:B-1----:R-:W-:Y:S05]  /*157e0*/  @!P0 BRA `(.L_x_206) ;  /* 0xfffffffc00f08947 */ /* 0x002fea000383ffff */
[----:B------:R-:W-:Y:S05]  /*157f0*/  BRA `(.L_x_415) ;  /* 0xffffff4800e07947 */ /* 0x000fea000383ffff */
.L_x_209:
[----:B-1----:R1:W4:Y:S02]  /*15800*/  SYNCS.PHASECHK.TRANS64.TRYWAIT P0, [R60+URZ+0x1c0c0], R2 ;  /* 0x01c0c0023c0075a7 */ /* 0x00232400080011ff */
[----:B----4-:R-:W-:Y:S05]  /*15810*/  @!P0 NANOSLEEP.SYNCS 0x989680 ;  /* 0x009896800000895d */ /* 0x010fea0003900000 */
[----:B------:R-:W4:Y:S02]  /*15820*/  @!P0 SYNCS.PHASECHK.TRANS64 P0, [R60+URZ+0x1c0c0], R2 ;  /* 0x01c0c0023c0085a7 */ /* 0x000f2400080010ff */
[----:B----4-:R-:W-:Y:S05]  /*15830*/  @!P0 BRA `(.L_x_209) ;  /* 0xfffffffc00f08947 */ /* 0x010fea000383ffff */
[----:B------:R-:W-:Y:S05]  /*15840*/  BRA `(.L_x_416) ;  /* 0xffffff4800ec7947 */ /* 0x000fea000383ffff */
.L_x_219:
[----:B-1----:R1:W2:Y:S02]  /*15850*/  SYNCS.PHASECHK.TRANS64.TRYWAIT P0, [R60+URZ+0x1c080], R0 ;  /* 0x01c080003c0075a7 */ /* 0x0022a400080011ff */
[----:B--2---:R-:W-:Y:S05]  /*15860*/  @!P0 NANOSLEEP.SYNCS 0x989680 ;  /* 0x009896800000895d */ /* 0x004fea0003900000 */
[----:B------:R-:W2:Y:S02]  /*15870*/  @!P0 SYNCS.PHASECHK.TRANS64 P0, [R60+URZ+0x1c080], R0 ;  /* 0x01c080003c0085a7 */ /* 0x000ea400080010ff */
[----:B--2---:R-:W-:Y:S05]  /*15880*/  @!P0 BRA `(.L_x_219) ;  /* 0xfffffffc00f08947 */ /* 0x004fea000383ffff */
[----:B------:R-:W-:Y:S05]  /*15890*/  BRA `(.L_x_417) ;  /* 0xffffff5c00d07947 */ /* 0x000fea000383ffff */
.L_x_222:
[----:B-1----:R1:W2:Y:S02]  /*158a0*/  SYNCS.PHASECHK.TRANS64.TRYWAIT P0, [R60+URZ+0x1c098], R0 ;  /* 0x01c098003c0075a7 */ /* 0x0022a400080011ff */
[----:B--2---:R-:W-:Y:S05]  /*158b0*/  @!P0 NANOSLEEP.SYNCS 0x989680 ;  /* 0x009896800000895d */ /* 0x004fea0003900000 */
[----:B------:R-:W2:Y:S02]  /*158c0*/  @!P0 SYNCS.PHASECHK.TRANS64 P0, [R60+URZ+0x1c098], R0 ;  /* 0x01c098003c0085a7 */ /* 0x000ea400080010ff */
[----:B--2---:R-:W-:Y:S05]  /*158d0*/  @!P0 BRA `(.L_x_222) ;  /* 0xfffffffc00f08947 */ /* 0x004fea000383ffff */
[----:B------:R-:W-:Y:S05]  /*158e0*/  BRA `(.L_x_418) ;  /* 0xffffff5c00f47947 */ /* 0x000fea000383ffff */
.L_x_225:
[----:B-1----:R1:W2:Y:S02]  /*158f0*/  SYNCS.PHASECHK.TRANS64.TRYWAIT P0, [R60+URZ+0x1c0c8], R2 ;  /* 0x01c0c8023c0075a7 */ /* 0x0022a400080011ff */
[----:B--2---:R-:W-:Y:S05]  /*15900*/  @!P0 NANOSLEEP.SYNCS 0x989680 ;  /* 0x009896800000895d */ /* 0x004fea0003900000 */
[----:B------:R-:W2:Y:S02]  /*15910*/  @!P0 SYNCS.PHASECHK.TRANS64 P0, [R60+URZ+0x1c0c8], R2 ;  /* 0x01c0c8023c0085a7 */ /* 0x000ea400080010ff */
[----:B--2---:R-:W-:Y:S05]  /*15920*/  @!P0 BRA `(.L_x_225) ;  /* 0xfffffffc00f08947 */ /* 0x004fea000383ffff */
[----:B------:R-:W-:Y:S05]  /*15930*/  BRA `(.L_x_419) ;  /* 0xffffff6000007947 */ /* 0x000fea000383ffff */
.L_x_237:
[----:B------:R-:W-:-:S07]  /*15940*/  MOV R2, UR7 ;  /* 0x0000000700027c02 */ /* 0x000fce0008000f00 */
.L_x_420:
[----:B-1----:R1:W2:Y:S02]  /*15950*/  SYNCS.PHASECHK.TRANS64.TRYWAIT P0, [R2+URZ], R0 ;  /* 0x00000000020075a7 */ /* 0x0022a400080011ff */
[----:B--2---:R-:W-:Y:S05]  /*15960*/  @!P0 NANOSLEEP.SYNCS 0x989680 ;  /* 0x009896800000895d */ /* 0x004fea0003900000 */
[----:B------:R-:W2:Y:S02]  /*15970*/  @!P0 SYNCS.PHASECHK.TRANS64 P0, [R2+URZ], R0 ;  /* 0x00000000020085a7 */ /* 0x000ea400080010ff */
[----:B--2---:R-:W-:Y:S05]  /*15980*/  @!P0 BRA `(.L_x_420) ;  /* 0xfffffffc00f08947 */ /* 0x004fea000383ffff */
[----:B------:R-:W-:Y:S05]  /*15990*/  BRA `(.L_x_421) ;  /* 0xffffff7400947947 */ /* 0x000fea000383ffff */
.L_x_240:
[----:B------:R-:W-:-:S07]  /*159a0*/  MOV R2, UR5 ;  /* 0x0000000500027c02 */ /* 0x000fce0008000f00 */
.L_x_422:
[----:B-1----:R1:W3:Y:S02]  /*159b0*/  SYNCS.PHASECHK.TRANS64.TRYWAIT P1, [R2+URZ], R0 ;  /* 0x00000000020075a7 */ /* 0x0022e400080211ff */
[----:B---3--:R-:W-:Y:S05]  /*159c0*/  @!P1 NANOSLEEP.SYNCS 0x989680 ;  /* 0x009896800000995d */ /* 0x008fea0003900000 */
[----:B------:R-:W3:Y:S02]  /*159d0*/  @!P1 SYNCS.PHASECHK.TRANS64 P1, [R2+URZ], R0 ;  /* 0x00000000020095a7 */ /* 0x000ee400080210ff */
[----:B---3--:R-:W-:Y:S05]  /*159e0*/  @!P1 BRA `(.L_x_422) ;  /* 0xfffffffc00f09947 */ /* 0x008fea000383ffff */
[----:B------:R-:W-:Y:S05]  /*159f0*/  BRA `(.L_x_423) ;  /* 0xffffff7800147947 */ /* 0x000fea000383ffff */
.L_x_247:
[----:B--23--:R-:W-:-:S04]  /*15a00*/  MOV R3, UR42 ;  /* 0x0000002a00037c02 */ /* 0x00cfc80008000f00 */
[----:B------:R2:W3:Y:S03]  /*15a10*/  SYNCS.PHASECHK.TRANS64.TRYWAIT P5, [R3+URZ], R2 ;  /* 0x00000002030075a7 */ /* 0x0004e600080a11ff */
[----:B---3--:R-:W-:Y:S05]  /*15a20*/  @!P5 NANOSLEEP.SYNCS 0x989680 ;  /* 0x009896800000d95d */ /* 0x008fea0003900000 */
[----:B------:R-:W3:Y:S02]  /*15a30*/  @!P5 SYNCS.PHASECHK.TRANS64 P5, [R3+URZ], R2 ;  /* 0x000000020300d5a7 */ /* 0x000ee400080a10ff */
[----:B---3--:R-:W-:Y:S05]  /*15a40*/  @!P5 BRA `(.L_x_247) ;  /* 0xfffffffc00ecd947 */ /* 0x008fea000383ffff */
[----:B------:R-:W-:Y:S05]  /*15a50*/  BRA `(.L_x_424) ;  /* 0xffffff84005c7947 */ /* 0x000fea000383ffff */
.L_x_252:
[----:B------:R-:W-:-:S07]  /*15a60*/  MOV R2, UR6 ;  /* 0x0000000600027c02 */ /* 0x000fce0008000f00 */
.L_x_425:
[----:B-1----:R1:W2:Y:S02]  /*15a70*/  SYNCS.PHASECHK.TRANS64.TRYWAIT P2, [R2+URZ], R0 ;  /* 0x00000000020075a7 */ /* 0x0022a400080411ff */
[----:B--2---:R-:W-:Y:S05]  /*15a80*/  @!P2 NANOSLEEP.SYNCS 0x989680 ;  /* 0x009896800000a95d */ /* 0x004fea0003900000 */
[----:B------:R-:W2:Y:S02]  /*15a90*/  @!P2 SYNCS.PHASECHK.TRANS64 P2, [R2+URZ], R0 ;  /* 0x000000000200a5a7 */ /* 0x000ea400080410ff */
[----:B--2---:R-:W-:Y:S05]  /*15aa0*/  @!P2 BRA `(.L_x_425) ;  /* 0xfffffffc00f0a947 */ /* 0x004fea000383ffff */
[----:B------:R-:W-:Y:S05]  /*15ab0*/  BRA `(.L_x_426) ;  /* 0xffffffb400407947 */ /* 0x000fea000383ffff */
.L_x_257:
[----:B------:R-:W-:-:S07]  /*15ac0*/  MOV R2, UR6 ;  /* 0x0000000600027c02 */ /* 0x000fce0008000f00 */
.L_x_427:
[----:B-1----:R1:W2:Y:S02]  /*15ad0*/  SYNCS.PHASECHK.TRANS64.TRYWAIT P1, [R2+URZ], R0 ;  /* 0x00000000020075a7 */ /* 0x0022a400080211ff */
[----:B--2---:R-:W-:Y:S05]  /*15ae0*/  @!P1 NANOSLEEP.SYNCS 0x989680 ;  /* 0x009896800000995d */ /* 0x004fea0003900000 */
[----:B------:R-:W2:Y:S02]  /*15af0*/  @!P1 SYNCS.PHASECHK.TRANS64 P1, [R2+URZ], R0 ;  /* 0x00000000020095a7 */ /* 0x000ea400080210ff */
[----:B--2---:R-:W-:Y:S05]  /*15b00*/  @!P1 BRA `(.L_x_427) ;  /* 0xfffffffc00f09947 */ /* 0x004fea000383ffff */
[----:B------:R-:W-:Y:S05]  /*15b10*/  BRA `(.L_x_428) ;  /* 0xffffffb800887947 */ /* 0x000fea000383ffff */
.L_x_262:
[----:B------:R-:W-:-:S07]  /*15b20*/  MOV R2, UR4 ;  /* 0x0000000400027c02 */ /* 0x000fce0008000f00 */
.L_x_429:
[----:B-1----:R1:W3:Y:S02]  /*15b30*/  SYNCS.PHASECHK.TRANS64.TRYWAIT P0, [R2+URZ], R0 ;  /* 0x00000000020075a7 */ /* 0x0022e400080011ff */
[----:B---3--:R-:W-:Y:S05]  /*15b40*/  @!P0 NANOSLEEP.SYNCS 0x989680 ;  /* 0x009896800000895d */ /* 0x008fea0003900000 */
[----:B------:R-:W3:Y:S02]  /*15b50*/  @!P0 SYNCS.PHASECHK.TRANS64 P0, [R2+URZ], R0 ;  /* 0x00000000020085a7 */ /* 0x000ee400080010ff */
[----:B---3--:R-:W-:Y:S05]  /*15b60*/  @!P0 BRA `(.L_x_429) ;  /* 0xfffffffc00f08947 */ /* 0x008fea000383ffff */
[----:B------:R-:W-:Y:S05]  /*15b70*/  BRA `(.L_x_430) ;  /* 0xffffffbc002c7947 */ /* 0x000fea000383ffff */
.L_x_268:
[----:B------:R-:W-:-:S07]  /*15b80*/  MOV R3, UR8 ;  /* 0x0000000800037c02 */ /* 0x000fce0008000f00 */
.L_x_431:
[----:B-1----:R1:W2:Y:S02]  /*15b90*/  SYNCS.PHASECHK.TRANS64.TRYWAIT P1, [R3+URZ+0x1c010], R0 ;  /* 0x01c01000030075a7 */ /* 0x0022a400080211ff */
[----:B--2---:R-:W-:Y:S05]  /*15ba0*/  @!P1 NANOSLEEP.SYNCS 0x989680 ;  /* 0x009896800000995d */ /* 0x004fea0003900000 */
[----:B------:R-:W2:Y:S02]  /*15bb0*/  @!P1 SYNCS.PHASECHK.TRANS64 P1, [R3+URZ+0x1c010], R0 ;  /* 0x01c01000030095a7 */ /* 0x000ea400080210ff */
[----:B--2---:R-:W-:Y:S05]  /*15bc0*/  @!P1 BRA `(.L_x_431) ;  /* 0xfffffffc00f09947 */ /* 0x004fea000383ffff */
[----:B------:R-:W-:Y:S05]  /*15bd0*/  BRA `(.L_x_432) ;  /* 0xffffffc000d87947 */ /* 0x000fea000383ffff */
.L_x_274:
[----:B------:R-:W-:-:S07]  /*15be0*/  MOV R5, UR17 ;  /* 0x0000001100057c02 */ /* 0x000fce0008000f00 */
.L_x_433:
[----:B-1----:R1:W2:Y:S02]  /*15bf0*/  SYNCS.PHASECHK.TRANS64.TRYWAIT P1, [R5+URZ+0x1c038], R2 ;  /* 0x01c03802050075a7 */ /* 0x0022a400080211ff */
[----:B--2---:R-:W-:Y:S05]  /*15c00*/  @!P1 NANOSLEEP.SYNCS 0x989680 ;  /* 0x009896800000995d */ /* 0x004fea0003900000 */
[----:B------:R-:W2:Y:S02]  /*15c10*/  @!P1 SYNCS.PHASECHK.TRANS64 P1, [R5+URZ+0x1c038], R2 ;  /* 0x01c03802050095a7 */ /* 0x000ea400080210ff */
[----:B--2---:R-:W-:Y:S05]  /*15c20*/  @!P1 BRA `(.L_x_433) ;  /* 0xfffffffc00f09947 */ /* 0x004fea000383ffff */
[----:B------:R-:W-:Y:S05]  /*15c30*/  BRA `(.L_x_434) ;  /* 0xffffffc4002c7947 */ /* 0x000fea000383ffff */
.L_x_280:
[----:B------:R-:W-:-:S07]  /*15c40*/  MOV R5, UR8 ;  /* 0x0000000800057c02 */ /* 0x000fce0008000f00 */
.L_x_435:
[----:B-1----:R1:W2:Y:S02]  /*15c50*/  SYNCS.PHASECHK.TRANS64.TRYWAIT P1, [R5+URZ+0x1c018], R0 ;  /* 0x01c01800050075a7 */ /* 0x0022a400080211ff */
[----:B--2---:R-:W-:Y:S05]  /*15c60*/  @!P1 NANOSLEEP.SYNCS 0x989680 ;  /* 0x009896800000995d */ /* 0x004fea0003900000 */
[----:B------:R-:W2:Y:S02]  /*15c70*/  @!P1 SYNCS.PHASECHK.TRANS64 P1, [R5+URZ+0x1c018], R0 ;  /* 0x01c01800050095a7 */ /* 0x000ea400080210ff */
[----:B--2---:R-:W-:Y:S05]  /*15c80*/  @!P1 BRA `(.L_x_435) ;  /* 0xfffffffc00f09947 */ /* 0x004fea000383ffff */
[----:B------:R-:W-:Y:S05]  /*15c90*/  BRA `(.L_x_436) ;  /* 0xffffffc400987947 */ /* 0x000fea000383ffff */
.L_x_286:
[----:B------:R-:W-:-:S07]  /*15ca0*/  MOV R3, UR17 ;  /* 0x0000001100037c02 */ /* 0x000fce0008000f00 */
.L_x_437:
[----:B-1----:R1:W2:Y:S02]  /*15cb0*/  SYNCS.PHASECHK.TRANS64.TRYWAIT P1, [R3+URZ+0x1c038], R0 ;  /* 0x01c03800030075a7 */ /* 0x0022a400080211ff */
[----:B--2---:R-:W-:Y:S05]  /*15cc0*/  @!P1 NANOSLEEP.SYNCS 0x989680 ;  /* 0x009896800000995d */ /* 0x004fea0003900000 */
[----:B------:R-:W2:Y:S02]  /*15cd0*/  @!P1 SYNCS.PHASECHK.TRANS64 P1, [R3+URZ+0x1c038], R0 ;  /* 0x01c03800030095a7 */ /* 0x000ea400080210ff */
[----:B--2---:R-:W-:Y:S05]  /*15ce0*/  @!P1 BRA `(.L_x_437) ;  /* 0xfffffffc00f09947 */ /* 0x004fea000383ffff */
[----:B------:R-:W-:Y:S05]  /*15cf0*/  BRA `(.L_x_438) ;  /* 0xffffffc400f87947 */ /* 0x000fea000383ffff */
.L_x_292:
[----:B------:R-:W-:-:S07]  /*15d00*/  MOV R3, UR17 ;  /* 0x0000001100037c02 */ /* 0x000fce0008000f00 */
.L_x_439:
[----:B-1----:R1:W2:Y:S02]  /*15d10*/  SYNCS.PHASECHK.TRANS64.TRYWAIT P1, [R3+URZ+0x1c038], R0 ;  /* 0x01c03800030075a7 */ /* 0x0022a400080211ff */
[----:B--2---:R-:W-:Y:S05]  /*15d20*/  @!P1 NANOSLEEP.SYNCS 0x989680 ;  /* 0x009896800000995d */ /* 0x004fea0003900000 */
[----:B------:R-:W2:Y:S02]  /*15d30*/  @!P1 SYNCS.PHASECHK.TRANS64 P1, [R3+URZ+0x1c038], R0 ;  /* 0x01c03800030095a7 */ /* 0x000ea400080210ff */
[----:B--2---:R-:W-:Y:S05]  /*15d40*/  @!P1 BRA `(.L_x_439) ;  /* 0xfffffffc00f09947 */ /* 0x004fea000383ffff */
[----:B------:R-:W-:Y:S05]  /*15d50*/  BRA `(.L_x_440) ;  /* 0xffffffc800b07947 */ /* 0x000fea000383ffff */
.L_x_297:
[----:B------:R-:W-:-:S07]  /*15d60*/  MOV R3, UR17 ;  /* 0x0000001100037c02 */ /* 0x000fce0008000f00 */
.L_x_441:
[----:B-1----:R1:W2:Y:S02]  /*15d70*/  SYNCS.PHASECHK.TRANS64.TRYWAIT P1, [R3+URZ+0x1c038], R0 ;  /* 0x01c03800030075a7 */ /* 0x0022a400080211ff */
[----:B--2---:R-:W-:Y:S05]  /*15d80*/  @!P1 NANOSLEEP.SYNCS 0x989680 ;  /* 0x009896800000995d */ /* 0x004fea0003900000 */
[----:B------:R-:W2:Y:S02]  /*15d90*/  @!P1 SYNCS.PHASECHK.TRANS64 P1, [R3+URZ+0x1c038], R0 ;  /* 0x01c03800030095a7 */ /* 0x000ea400080210ff */
[----:B--2---:R-:W-:Y:S05]  /*15da0*/  @!P1 BRA `(.L_x_441) ;  /* 0xfffffffc00f09947 */ /* 0x004fea000383ffff */
[----:B------:R-:W-:Y:S05]  /*15db0*/  BRA `(.L_x_442) ;  /* 0xffffffcc00247947 */ /* 0x000fea000383ffff */
.L_x_302:
[----:B------:R-:W-:-:S07]  /*15dc0*/  MOV R3, UR17 ;  /* 0x0000001100037c02 */ /* 0x000fce0008000f00 */
.L_x_443:
[----:B-1----:R1:W2:Y:S02]  /*15dd0*/  SYNCS.PHASECHK.TRANS64.TRYWAIT P1, [R3+URZ+0x1c038], R0 ;  /* 0x01c03800030075a7 */ /* 0x0022a400080211ff */
[----:B--2---:R-:W-:Y:S05]  /*15de0*/  @!P1 NANOSLEEP.SYNCS 0x989680 ;  /* 0x009896800000995d */ /* 0x004fea0003900000 */
[----:B------:R-:W2:Y:S02]  /*15df0*/  @!P1 SYNCS.PHASECHK.TRANS64 P1, [R3+URZ+0x1c038], R0 ;  /* 0x01c03800030095a7 */ /* 0x000ea400080210ff */
[----:B--2---:R-:W-:Y:S05]  /*15e00*/  @!P1 BRA `(.L_x_443) ;  /* 0xfffffffc00f09947 */ /* 0x004fea000383ffff */
[----:B------:R-:W-:Y:S05]  /*15e10*/  BRA `(.L_x_444) ;  /* 0xffffffcc008c7947 */ /* 0x000fea000383ffff */
.L_x_307:
[----:B------:R-:W-:-:S07]  /*15e20*/  MOV R3, UR17 ;  /* 0x0000001100037c02 */ /* 0x000fce0008000f00 */
.L_x_445:
[----:B-1----:R1:W2:Y:S02]  /*15e30*/  SYNCS.PHASECHK.TRANS64.TRYWAIT P1, [R3+URZ+0x1c038], R0 ;  /* 0x01c03800030075a7 */ /* 0x0022a400080211ff */
[----:B--2---:R-:W-:Y:S05]  /*15e40*/  @!P1 NANOSLEEP.SYNCS 0x989680 ;  /* 0x009896800000995d */ /* 0x004fea0003900000 */
[----:B------:R-:W2:Y:S02]  /*15e50*/  @!P1 SYNCS.PHASECHK.TRANS64 P1, [R3+URZ+0x1c038], R0 ;  /* 0x01c03800030095a7 */ /* 0x000ea400080210ff */
[----:B--2---:R-:W-:Y:S05]  /*15e60*/  @!P1 BRA `(.L_x_445) ;  /* 0xfffffffc00f09947 */ /* 0x004fea000383ffff */
[----:B------:R-:W-:Y:S05]  /*15e70*/  BRA `(.L_x_446) ;  /* 0xffffffcc00f47947 */ /* 0x000fea000383ffff */
.L_x_312:
[----:B------:R-:W-:-:S07]  /*15e80*/  MOV R3, UR17 ;  /* 0x0000001100037c02 */ /* 0x000fce0008000f00 */
.L_x_447:
[----:B-1----:R1:W2:Y:S02]  /*15e90*/  SYNCS.PHASECHK.TRANS64.TRYWAIT P1, [R3+URZ+0x1c038], R0 ;  /* 0x01c03800030075a7 */ /* 0x0022a400080211ff */
[----:B--2---:R-:W-:Y:S05]  /*15ea0*/  @!P1 NANOSLEEP.SYNCS 0x989680 ;  /* 0x009896800000995d */ /* 0x004fea0003900000 */
[----:B------:R-:W2:Y:S02]  /*15eb0*/  @!P1 SYNCS.PHASECHK.TRANS64 P1, [R3+URZ+0x1c038], R0 ;  /* 0x01c03800030095a7 */ /* 0x000ea400080210ff */
[----:B--2---:R-:W-:Y:S05]  /*15ec0*/  @!P1 BRA `(.L_x_447) ;  /* 0xfffffffc00f09947 */ /* 0x004fea000383ffff */
[----:B------:R-:W-:Y:S05]  /*15ed0*/  BRA `(.L_x_448) ;  /* 0xffffffd0005c7947 */ /* 0x000fea000383ffff */
.L_x_317:
[----:B------:R-:W-:-:S07]  /*15ee0*/  MOV R3, UR17 ;  /* 0x0000001100037c02 */ /* 0x000fce0008000f00 */
.L_x_449:
[----:B-1----:R1:W2:Y:S02]  /*15ef0*/  SYNCS.PHASECHK.TRANS64.TRYWAIT P1, [R3+URZ+0x1c038], R0 ;  /* 0x01c03800030075a7 */ /* 0x0022a400080211ff */
[----:B--2---:R-:W-:Y:S05]  /*15f00*/  @!P1 NANOSLEEP.SYNCS 0x989680 ;  /* 0x009896800000995d */ /* 0x004fea0003900000 */
[----:B------:R-:W2:Y:S02]  /*15f10*/  @!P1 SYNCS.PHASECHK.TRANS64 P1, [R3+URZ+0x1c038], R0 ;  /* 0x01c03800030095a7 */ /* 0x000ea400080210ff */
[----:B--2---:R-:W-:Y:S05]  /*15f20*/  @!P1 BRA `(.L_x_449) ;  /* 0xfffffffc00f09947 */ /* 0x004fea000383ffff */
[----:B------:R-:W-:Y:S05]  /*15f30*/  BRA `(.L_x_450) ;  /* 0xffffffd000c47947 */ /* 0x000fea000383ffff */
.L_x_322:
[----:B------:R-:W-:-:S07]  /*15f40*/  MOV R3, UR17 ;  /* 0x0000001100037c02 */ /* 0x000fce0008000f00 */
.L_x_451:
[----:B-1----:R1:W2:Y:S02]  /*15f50*/  SYNCS.PHASECHK.TRANS64.TRYWAIT P1, [R3+URZ+0x1c038], R0 ;  /* 0x01c03800030075a7 */ /* 0x0022a400080211ff */
[----:B--2---:R-:W-:Y:S05]  /*15f60*/  @!P1 NANOSLEEP.SYNCS 0x989680 ;  /* 0x009896800000995d */ /* 0x004fea0003900000 */
[----:B------:R-:W2:Y:S02]  /*15f70*/  @!P1 SYNCS.PHASECHK.TRANS64 P1, [R3+URZ+0x1c038], R0 ;  /* 0x01c03800030095a7 */ /* 0x000ea400080210ff */
[----:B--2---:R-:W-:Y:S05]  /*15f80*/  @!P1 BRA `(.L_x_451) ;  /* 0xfffffffc00f09947 */ /* 0x004fea000383ffff */
[----:B------:R-:W-:Y:S05]  /*15f90*/  BRA `(.L_x_452) ;  /* 0xffffffd400307947 */ /* 0x000fea000383ffff */
.L_x_327:
[----:B------:R-:W-:-:S07]  /*15fa0*/  MOV R3, UR17 ;  /* 0x0000001100037c02 */ /* 0x000fce0008000f00 */
.L_x_453:
[----:B-1----:R1:W2:Y:S02]  /*15fb0*/  SYNCS.PHASECHK.TRANS64.TRYWAIT P1, [R3+URZ+0x1c038], R0 ;  /* 0x01c03800030075a7 */ /* 0x0022a400080211ff */
[----:B--2---:R-:W-:Y:S05]  /*15fc0*/  @!P1 NANOSLEEP.SYNCS 0x989680 ;  /* 0x009896800000995d */ /* 0x004fea0003900000 */
[----:B------:R-:W2:Y:S02]  /*15fd0*/  @!P1 SYNCS.PHASECHK.TRANS64 P1, [R3+URZ+0x1c038], R0 ;  /* 0x01c03800030095a7 */ /* 0x000ea400080210ff */
[----:B--2---:R-:W-:Y:S05]  /*15fe0*/  @!P1 BRA `(.L_x_453) ;  /* 0xfffffffc00f09947 */ /* 0x004fea000383ffff */
[----:B------:R-:W-:Y:S05]  /*15ff0*/  BRA `(.L_x_454) ;  /* 0xffffffd400987947 */ /* 0x000fea000383ffff */
.L_x_333:
[----:B------:R-:W-:-:S07]  /*16000*/  MOV R3, UR17 ;  /* 0x0000001100037c02 */ /* 0x000fce0008000f00 */
.L_x_455:
[----:B-1----:R1:W2:Y:S02]  /*16010*/  SYNCS.PHASECHK.TRANS64.TRYWAIT P1, [R3+URZ+0x1c038], R0 ;  /* 0x01c03800030075a7 */ /* 0x0022a400080211ff */
[----:B--2---:R-:W-:Y:S05]  /*16020*/  @!P1 NANOSLEEP.SYNCS 0x989680 ;  /* 0x009896800000995d */ /* 0x004fea0003900000 */
[----:B------:R-:W2:Y:S02]  /*16030*/  @!P1 SYNCS.PHASECHK.TRANS64 P1, [R3+URZ+0x1c038], R0 ;  /* 0x01c03800030095a7 */ /* 0x000ea400080210ff */
[----:B--2---:R-:W-:Y:S05]  /*16040*/  @!P1 BRA `(.L_x_455) ;  /* 0xfffffffc00f09947 */ /* 0x004fea000383ffff */
[----:B------:R-:W-:Y:S05]  /*16050*/  BRA `(.L_x_456) ;  /* 0xffffffd800147947 */ /* 0x000fea000383ffff */
.L_x_338:
[----:B------:R-:W-:-:S07]  /*16060*/  MOV R3, UR17 ;  /* 0x0000001100037c02 */ /* 0x000fce0008000f00 */
.L_x_457:
[----:B-1----:R1:W2:Y:S02]  /*16070*/  SYNCS.PHASECHK.TRANS64.TRYWAIT P1, [R3+URZ+0x1c038], R0 ;  /* 0x01c03800030075a7 */ /* 0x0022a400080211ff */
[----:B--2---:R-:W-:Y:S05]  /*16080*/  @!P1 NANOSLEEP.SYNCS 0x989680 ;  /* 0x009896800000995d */ /* 0x004fea0003900000 */
[----:B------:R-:W2:Y:S02]  /*16090*/  @!P1 SYNCS.PHASECHK.TRANS64 P1, [R3+URZ+0x1c038], R0 ;  /* 0x01c03800030095a7 */ /* 0x000ea400080210ff */
[----:B--2---:R-:W-:Y:S05]  /*160a0*/  @!P1 BRA `(.L_x_457) ;  /* 0xfffffffc00f09947 */ /* 0x004fea000383ffff */
[----:B------:R-:W-:Y:S05]  /*160b0*/  BRA `(.L_x_458) ;  /* 0xffffffd8007c7947 */ /* 0x000fea000383ffff */
.L_x_343:
[----:B------:R-:W-:-:S07]  /*160c0*/  MOV R3, UR17 ;  /* 0x0000001100037c02 */ /* 0x000fce0008000f00 */
.L_x_459:
[----:B-1----:R1:W2:Y:S02]  /*160d0*/  SYNCS.PHASECHK.TRANS64.TRYWAIT P1, [R3+URZ+0x1c038], R0 ;  /* 0x01c03800030075a7 */ /* 0x0022a400080211ff */
[----:B--2---:R-:W-:Y:S05]  /*160e0*/  @!P1 NANOSLEEP.SYNCS 0x989680 ;  /* 0x009896800000995d */ /* 0x004fea0003900000 */
[----:B------:R-:W2:Y:S02]  /*160f0*/  @!P1 SYNCS.PHASECHK.TRANS64 P1, [R3+URZ+0x1c038], R0 ;  /* 0x01c03800030095a7 */ /* 0x000ea400080210ff */
[----:B--2---:R-:W-:Y:S05]  /*16100*/  @!P1 BRA `(.L_x_459) ;  /* 0xfffffffc00f09947 */ /* 0x004fea000383ffff */
[----:B------:R-:W-:Y:S05]  /*16110*/  BRA `(.L_x_460) ;  /* 0xffffffd800ec7947 */ /* 0x000fea000383ffff */
.L_x_348:
[----:B------:R-:W-:-:S07]  /*16120*/  MOV R3, UR17 ;  /* 0x0000001100037c02 */ /* 0x000fce0008000f00 */
.L_x_461:
[----:B-1----:R1:W2:Y:S02]  /*16130*/  SYNCS.PHASECHK.TRANS64.TRYWAIT P1, [R3+URZ+0x1c038], R0 ;  /* 0x01c03800030075a7 */ /* 0x0022a400080211ff */
[----:B--2---:R-:W-:Y:S05]  /*16140*/  @!P1 NANOSLEEP.SYNCS 0x989680 ;  /* 0x009896800000995d */ /* 0x004fea0003900000 */
[----:B------:R-:W2:Y:S02]  /*16150*/  @!P1 SYNCS.PHASECHK.TRANS64 P1, [R3+URZ+0x1c038], R0 ;  /* 0x01c03800030095a7 */ /* 0x000ea400080210ff */
[----:B--2---:R-:W-:Y:S05]  /*16160*/  @!P1 BRA `(.L_x_461) ;  /* 0xfffffffc00f09947 */ /* 0x004fea000383ffff */
[----:B------:R-:W-:Y:S05]  /*16170*/  BRA `(.L_x_462) ;  /* 0xffffffdc00547947 */ /* 0x000fea000383ffff */
.L_x_353:
[----:B------:R-:W-:-:S07]  /*16180*/  MOV R3, UR17 ;  /* 0x0000001100037c02 */ /* 0x000fce0008000f00 */
.L_x_463:
[----:B-1----:R1:W2:Y:S02]  /*16190*/  SYNCS.PHASECHK.TRANS64.TRYWAIT P1, [R3+URZ+0x1c038], R0 ;  /* 0x01c03800030075a7 */ /* 0x0022a400080211ff */
[----:B--2---:R-:W-:Y:S05]  /*161a0*/  @!P1 NANOSLEEP.SYNCS 0x989680 ;  /* 0x009896800000995d */ /* 0x004fea0003900000 */
[----:B------:R-:W2:Y:S02]  /*161b0*/  @!P1 SYNCS.PHASECHK.TRANS64 P1, [R3+URZ+0x1c038], R0 ;  /* 0x01c03800030095a7 */ /* 0x000ea400080210ff */
[----:B--2---:R-:W-:Y:S05]  /*161c0*/  @!P1 BRA `(.L_x_463) ;  /* 0xfffffffc00f09947 */ /* 0x004fea000383ffff */
[----:B------:R-:W-:Y:S05]  /*161d0*/  BRA `(.L_x_464) ;  /* 0xffffffdc00c87947 */ /* 0x000fea000383ffff */
.L_x_358:
[----:B------:R-:W-:-:S07]  /*161e0*/  MOV R3, UR9 ;  /* 0x0000000900037c02 */ /* 0x000fce0008000f00 */
.L_x_465:
[----:B-1----:R1:W2:Y:S02]  /*161f0*/  SYNCS.PHASECHK.TRANS64.TRYWAIT P1, [R3+URZ+0x1c038], R0 ;  /* 0x01c03800030075a7 */ /* 0x0022a400080211ff */
[----:B--2---:R-:W-:Y:S05]  /*16200*/  @!P1 NANOSLEEP.SYNCS 0x989680 ;  /* 0x009896800000995d */ /* 0x004fea0003900000 */
[----:B------:R-:W2:Y:S02]  /*16210*/  @!P1 SYNCS.PHASECHK.TRANS64 P1, [R3+URZ+0x1c038], R0 ;  /* 0x01c03800030095a7 */ /* 0x000ea400080210ff */
[----:B--2---:R-:W-:Y:S05]  /*16220*/  @!P1 BRA `(.L_x_465) ;  /* 0xfffffffc00f09947 */ /* 0x004fea000383ffff */
[----:B------:R-:W-:Y:S05]  /*16230*/  BRA `(.L_x_466) ;  /* 0xffffffe000307947 */ /* 0x000fea000383ffff */
.L_x_365:
[----:B------:R-:W-:-:S07]  /*16240*/  MOV R2, UR17 ;  /* 0x0000001100027c02 */ /* 0x000fce0008000f00 */
.L_x_467:
[----:B-1----:R1:W4:Y:S02]  /*16250*/  SYNCS.PHASECHK.TRANS64.TRYWAIT P0, [R2+URZ+0x1c0b0], R0 ;  /* 0x01c0b000020075a7 */ /* 0x00232400080011ff */
[----:B----4-:R-:W-:Y:S05]  /*16260*/  @!P0 NANOSLEEP.SYNCS 0x989680 ;  /* 0x009896800000895d */ /* 0x010fea0003900000 */
[----:B------:R-:W4:Y:S02]  /*16270*/  @!P0 SYNCS.PHASECHK.TRANS64 P0, [R2+URZ+0x1c0b0], R0 ;  /* 0x01c0b000020085a7 */ /* 0x000f2400080010ff */
[----:B----4-:R-:W-:Y:S05]  /*16280*/  @!P0 BRA `(.L_x_467) ;  /* 0xfffffffc00f08947 */ /* 0x010fea000383ffff */
[----:B------:R-:W-:Y:S05]  /*16290*/  BRA `(.L_x_468) ;  /* 0xffffffe400c87947 */ /* 0x000fea000383ffff */
.L_x_367:
[----:B-1----:R-:W-:-:S07]  /*162a0*/  MOV R2, UR17 ;  /* 0x0000001100027c02 */ /* 0x002fce0008000f00 */
.L_x_469:
[----:B-1----:R1:W4:Y:S02]  /*162b0*/  SYNCS.PHASECHK.TRANS64.TRYWAIT P0, [R2+URZ+0x1c0b8], R0 ;  /* 0x01c0b800020075a7 */ /* 0x00232400080011ff */
[----:B----4-:R-:W-:Y:S05]  /*162c0*/  @!P0 NANOSLEEP.SYNCS 0x989680 ;  /* 0x009896800000895d */ /* 0x010fea0003900000 */
[----:B------:R-:W4:Y:S02]  /*162d0*/  @!P0 SYNCS.PHASECHK.TRANS64 P0, [R2+URZ+0x1c0b8], R0 ;  /* 0x01c0b800020085a7 */ /* 0x000f2400080010ff */
[----:B----4-:R-:W-:Y:S05]  /*162e0*/  @!P0 BRA `(.L_x_469) ;  /* 0xfffffffc00f08947 */ /* 0x010fea000383ffff */
[----:B------:R-:W-:Y:S05]  /*162f0*/  BRA `(.L_x_470) ;  /* 0xffffffe400d87947 */ /* 0x000fea000383ffff */
        .weak           $__internal_0_$__cuda_sm10x_tcgen05_guardrail_trap_col_being_dealloced_not_returned_by_alloc
        .type           $__internal_0_$__cuda_sm10x_tcgen05_guardrail_trap_col_being_dealloced_not_returned_by_alloc,@function
        .size           $__internal_0_$__cuda_sm10x_tcgen05_guardrail_trap_col_being_dealloced_not_returned_by_alloc,($__internal_1_$__cuda_sm10x_tcgen05_guardrail_trap_phase_invalid_during_alloc - $__internal_0_$__cuda_sm10x_tcgen05_guardrail_trap_col_being_dealloced_not_returned_by_alloc)
$__internal_0_$__cuda_sm10x_tcgen05_guardrail_trap_col_being_dealloced_not_returned_by_alloc:
[----:B------:R-:W-:Y:S05]  /*16300*/  BPT.TRAP 0x1 ;  /* 0x000000040000795c */ /* 0x000fea0000300000 */
[----:B------:R-:W-:-:S04]  /*16310*/  MOV R3, 0x0 ;  /* 0x0000000000037802 */ /* 0x000fc80000000f00 */
[----:B------:R-:W-:Y:S05]  /*16320*/  RET.REL.NODEC R2 `(_ZN7cutlass13device_kernelINS_4fmha6kernel36Sm100FmhaFwdKernelTmaWarpspecializedIN4cute5tupleIJiiiNS5_IJNS5_IJiiEEEiEEEEEENS1_10collective38Sm100FmhaFwdMainloopTmaWarpspecializedINS_10bfloat16_tEffNS5_IJNS4_1CILi256EEENSC_ILi128EEENSC_ILi64EEEEEENS5_IJiNSC_ILi1EEES7_EEENS5_IJiSH_NS5_IJNS5_IJNSC_ILi0EEEiEEEiEEEEEESM_NS9_6NoMaskENS5_IJNSC_ILi2EEESH_SH_EEENSC_ILb0EEEEENS9_38Sm100FmhaFwdEpilogueTmaWarpspecializedINS_6half_tEfNS5_IJSE_SF_SE_EEESI_NS5_IJSH_S7_EEESQ_EENS2_23PersistentTileSchedulerENS2_41Sm100FmhaCtxKernelWarpspecializedScheduleEEEEEvNT_6ParamsE) ;  /* 0xfffffe9c02347950 */ /* 0x000fea0003c3ffff */
        .weak           $__internal_1_$__cuda_sm10x_tcgen05_guardrail_trap_phase_invalid_during_alloc
        .type           $__internal_1_$__cuda_sm10x_tcgen05_guardrail_trap_phase_invalid_during_alloc,@function
        .size           $__internal_1_$__cuda_sm10x_tcgen05_guardrail_trap_phase_invalid_during_alloc,($__internal_2_$__cuda_sm10x_tcgen05_guardrail_trap_unallocated_columns_being_dealloced - $__internal_1_$__cuda_sm10x_tcgen05_guardrail_trap_phase_invalid_during_alloc)
$__internal_1_$__cuda_sm10x_tcgen05_guardrail_trap_phase_invalid_during_alloc:
[----:B------:R-:W-:Y:S05]  /*16330*/  BPT.TRAP 0x1 ;  /* 0x000000040000795c */ /* 0x000fea0000300000 */
[----:B------:R-:W-:-:S04]  /*16340*/  HFMA2 R3, -RZ, RZ, 0, 0 ;  /* 0x00000000ff037431 */ /* 0x000fc800000001ff */
[----:B------:R-:W-:Y:S05]  /*16350*/  RET.REL.NODEC R2 `(_ZN7cutlass13device_kernelINS_4fmha6kernel36Sm100FmhaFwdKernelTmaWarpspecializedIN4cute5tupleIJiiiNS5_IJNS5_IJiiEEEiEEEEEENS1_10collective38Sm100FmhaFwdMainloopTmaWarpspecializedINS_10bfloat16_tEffNS5_IJNS4_1CILi256EEENSC_ILi128EEENSC_ILi64EEEEEENS5_IJiNSC_ILi1EEES7_EEENS5_IJiSH_NS5_IJNS5_IJNSC_ILi0EEEiEEEiEEEEEESM_NS9_6NoMaskENS5_IJNSC_ILi2EEESH_SH_EEENSC_ILb0EEEEENS9_38Sm100FmhaFwdEpilogueTmaWarpspecializedINS_6half_tEfNS5_IJSE_SF_SE_EEESI_NS5_IJSH_S7_EEESQ_EENS2_23PersistentTileSchedulerENS2_41Sm100FmhaCtxKernelWarpspecializedScheduleEEEEEvNT_6ParamsE) ;  /* 0xfffffe9c02287950 */ /* 0x000fea0003c3ffff */
        .weak           $__internal_2_$__cuda_sm10x_tcgen05_guardrail_trap_unallocated_columns_being_dealloced
        .type           $__internal_2_$__cuda_sm10x_tcgen05_guardrail_trap_unallocated_columns_being_dealloced,@function
        .size           $__internal_2_$__cuda_sm10x_tcgen05_guardrail_trap_unallocated_columns_being_dealloced,($__internal_3_$__cuda_sm3x_div_rn_noftz_f32_slowpath - $__internal_2_$__cuda_sm10x_tcgen05_guardrail_trap_unallocated_columns_being_dealloced)
$__internal_2_$__cuda_sm10x_tcgen05_guardrail_trap_unallocated_columns_being_dealloced:
[----:B------:R-:W-:Y:S05]  /*16360*/  BPT.TRAP 0x1 ;  /* 0x000000040000795c */ /* 0x000fea0000300000 */
[----:B------:R-:W-:-:S04]  /*16370*/  MOV R3, 0x0 ;  /* 0x0000000000037802 */ /* 0x000fc80000000f00 */
[----:B------:R-:W-:Y:S05]  /*16380*/  RET.REL.NODEC R2 `(_ZN7cutlass13device_kernelINS_4fmha6kernel36Sm100FmhaFwdKernelTmaWarpspecializedIN4cute5tupleIJiiiNS5_IJNS5_IJiiEEEiEEEEEENS1_10collective38Sm100FmhaFwdMainloopTmaWarpspecializedINS_10bfloat16_tEffNS5_IJNS4_1CILi256EEENSC_ILi128EEENSC_ILi64EEEEEENS5_IJiNSC_ILi1EEES7_EEENS5_IJiSH_NS5_IJNS5_IJNSC_ILi0EEEiEEEiEEEEEESM_NS9_6NoMaskENS5_IJNSC_ILi2EEESH_SH_EEENSC_ILb0EEEEENS9_38Sm100FmhaFwdEpilogueTmaWarpspecializedINS_6half_tEfNS5_IJSE_SF_SE_EEESI_NS5_IJSH_S7_EEESQ_EENS2_23PersistentTileSchedulerENS2_41Sm100FmhaCtxKernelWarpspecializedScheduleEEEEEvNT_6ParamsE) ;  /* 0xfffffe9c021c7950 */ /* 0x000fea0003c3ffff */
        .weak           $__internal_3_$__cuda_sm3x_div_rn_noftz_f32_slowpath
        .type           $__internal_3_$__cuda_sm3x_div_rn_noftz_f32_slowpath,@function
        .size           $__internal_3_$__cuda_sm3x_div_rn_noftz_f32_slowpath,(.L_x_487 - $__internal_3_$__cuda_sm3x_div_rn_noftz_f32_slowpath)
$__internal_3_$__cuda_sm3x_div_rn_noftz_f32_slowpath:
[----:B------:R-:W-:Y:S01]  /*16390*/  SHF.R.U32.HI R7, RZ, 0x17, R0 ;  /* 0x00000017ff077819 */ /* 0x000fe20000011600 */
[----:B------:R-:W-:Y:S01]  /*163a0*/  BSSY B1, `(.L_x_471) ;  /* 0x0000063000017945 */ /* 0x000fe20003800000 */
[--C-:B------:R-:W-:Y:S01]  /*163b0*/  SHF.R.U32.HI R9, RZ, 0x17, R34.reuse ;  /* 0x00000017ff097819 */ /* 0x100fe20000011622 */
[----:B------:R-:W-:Y:S01]  /*163c0*/  IMAD.MOV.U32 R2, RZ, RZ, R34 ;  /* 0x000000ffff027224 */ /* 0x000fe200078e0022 */
[----:B------:R-:W-:Y:S02]  /*163d0*/  LOP3.LUT R7, R7, 0xff, RZ, 0xc0, !PT ;  /* 0x000000ff07077812 */ /* 0x000fe400078ec0ff */
[----:B------:R-:W-:-:S03]  /*163e0*/  LOP3.LUT R9, R9, 0xff, RZ, 0xc0, !PT ;  /* 0x000000ff09097812 */ /* 0x000fc600078ec0ff */
[----:B------:R-:W-:Y:S02]  /*163f0*/  VIADD R3, R7, 0xffffffff ;  /* 0xffffffff07037836 */ /* 0x000fe40000000000 */
[----:B------:R-:W-:-:S03]  /*16400*/  VIADD R4, R9, 0xffffffff ;  /* 0xffffffff09047836 */ /* 0x000fc60000000000 */
[----:B------:R-:W-:-:S04]  /*16410*/  ISETP.GT.U32.AND P0, PT, R3, 0xfd, PT ;  /* 0x000000fd0300780c */ /* 0x000fc80003f04070 */
[----:B------:R-:W-:-:S13]  /*16420*/  ISETP.GT.U32.OR P0, PT, R4, 0xfd, P0 ;  /* 0x000000fd0400780c */ /* 0x000fda0000704470 */
[----:B------:R-:W-:Y:S01]  /*16430*/  @!P0 IMAD.MOV.U32 R5, RZ, RZ, RZ ;  /* 0x000000ffff058224 */ /* 0x000fe200078e00ff */
[----:B------:R-:W-:Y:S06]  /*16440*/  @!P0 BRA `(.L_x_472) ;  /* 0x00000000005c8947 */ /* 0x000fec0003800000 */
[----:B------:R-:W-:Y:S02]  /*16450*/  FSETP.GTU.FTZ.AND P1, PT, |R34|, +INF , PT ;  /* 0x7f8000002200780b */ /* 0x000fe40003f3c200 */
[----:B------:R-:W-:-:S04]  /*16460*/  FSETP.GTU.FTZ.AND P0, PT, |R0|, +INF , PT ;  /* 0x7f8000000000780b */ /* 0x000fc80003f1c200 */
[----:B------:R-:W-:-:S13]  /*16470*/  PLOP3.LUT P0, PT, P1, P0, PT, 0xf8, 0x8f ;  /* 0x00000000008f781c */ /* 0x000fda0000f01f70 */
[----:B------:R-:W-:Y:S05]  /*16480*/  @P0 BRA `(.L_x_473) ;  /* 0x00000004004c0947 */ /* 0x000fea0003800000 */
[----:B------:R-:W-:-:S13]  /*16490*/  LOP3.LUT P0, RZ, R0, 0x7fffffff, R2, 0xc8, !PT ;  /* 0x7fffffff00ff7812 */ /* 0x000fda000780c802 */
[----:B------:R-:W-:Y:S05]  /*164a0*/  @!P0 BRA `(.L_x_474) ;  /* 0x00000004003c8947 */ /* 0x000fea0003800000 */
[----:B------:R-:W-:Y:S02]  /*164b0*/  FSETP.NEU.FTZ.AND P0, PT, |R34|, +INF , PT ;  /* 0x7f8000002200780b */ /* 0x000fe40003f1d200 */
[----:B------:R-:W-:Y:S02]  /*164c0*/  FSETP.NEU.FTZ.AND P1, PT, |R0|, +INF , PT ;  /* 0x7f8000000000780b */ /* 0x000fe40003f3d200 */
[----:B------:R-:W-:-:S11]  /*164d0*/  FSETP.NEU.FTZ.AND P2, PT, |R34|, +INF , PT ;  /* 0x7f8000002200780b */ /* 0x000fd60003f5d200 */
[----:B------:R-:W-:Y:S05]  /*164e0*/  @!P1 BRA !P0, `(.L_x_474) ;  /* 0x00000004002c9947 */ /* 0x000fea0004000000 */
[----:B------:R-:W-:-:S04]  /*164f0*/  LOP3.LUT P0, RZ, R2, 0x7fffffff, RZ, 0xc0, !PT ;  /* 0x7fffffff02ff7812 */ /* 0x000fc8000780c0ff */
[----:B------:R-:W-:-:S13]  /*16500*/  PLOP3.LUT P0, PT, P1, P0, PT, 0x2f, 0xf2 ;  /* 0x0000000000f2781c */ /* 0x000fda0000f00577 */
[----:B------:R-:W-:Y:S05]  /*16510*/  @P0 BRA `(.L_x_475) ;  /* 0x0000000400180947 */ /* 0x000fea0003800000 */
[----:B------:R-:W-:-:S04]  /*16520*/  LOP3.LUT P0, RZ, R0, 0x7fffffff, RZ, 0xc0, !PT ;  /* 0x7fffffff00ff7812 */ /* 0x000fc8000780c0ff */
[----:B------:R-:W-:-:S13]  /*16530*/  PLOP3.LUT P0, PT, P2, P0, PT, 0x2f, 0xf2 ;  /* 0x0000000000f2781c */ /* 0x000fda0001700577 */
[----:B------:R-:W-:Y:S05]  /*16540*/  @P0 BRA `(.L_x_476) ;  /* 0x0000000400000947 */ /* 0x000fea0003800000 */
[----:B------:R-:W-:Y:S02]  /*16550*/  ISETP.GE.AND P1, PT, R4, RZ, PT ;  /* 0x000000ff0400720c */ /* 0x000fe40003f26270 */
[----:B------:R-:W-:-:S11]  /*16560*/  ISETP.GE.AND P0, PT, R3, RZ, PT ;  /* 0x000000ff0300720c */ /* 0x000fd60003f06270 */
[----:B------:R-:W-:Y:S01]  /*16570*/  @P1 MOV R5, RZ ;  /* 0x000000ff00051202 */ /* 0x000fe20000000f00 */
[----:B------:R-:W-:Y:S01]  /*16580*/  @!P1 FFMA R2, R34, 1.84467440737095516160e+19, RZ ;  /* 0x5f80000022029823 */ /* 0x000fe200000000ff */
[----:B------:R-:W-:Y:S01]  /*16590*/  @!P1 MOV R5, 0xffffffc0 ;  /* 0xffffffc000059802 */ /* 0x000fe20000000f00 */
[----:B------:R-:W-:-:S03]  /*165a0*/  @!P0 FFMA R0, R0, 1.84467440737095516160e+19, RZ ;  /* 0x5f80000000008823 */ /* 0x000fc600000000ff */
[----:B------:R-:W-:-:S07]  /*165b0*/  @!P0 IADD3 R5, PT, PT, R5, 0x40, RZ ;  /* 0x0000004005058810 */ /* 0x000fce0007ffe0ff */
.L_x_472:
[----:B------:R-:W-:Y:S01]  /*165c0*/  LEA R3, R7, 0xc0800000, 0x17 ;  /* 0xc080000007037811 */ /* 0x000fe200078eb8ff */
[----:B------:R-:W-:Y:S01]  /*165d0*/  BSSY B0, `(.L_x_477) ;  /* 0x0000036000007945 */ /* 0x000fe20003800000 */
[----:B------:R-:W-:Y:S02]  /*165e0*/  IADD3 R9, PT, PT, R9, -0x7f, RZ ;  /* 0xffffff8109097810 */ /* 0x000fe40007ffe0ff */
[----:B------:R-:W-:Y:S02]  /*165f0*/  IADD3 R0, PT, PT, -R3, R0, RZ ;  /* 0x0000000003007210 */ /* 0x000fe40007ffe1ff */
[----:B------:R-:W-:Y:S02]  /*16600*/  IADD3 R7, PT, PT, R9, 0x7f, -R7 ;  /* 0x0000007f09077810 */ /* 0x000fe40007ffe807 */
[----:B------:R-:W1:Y:S01]  /*16610*/  MUFU.RCP R3, R0 ;  /* 0x0000000000037308 */ /* 0x000e620000001000 */
[----:B------:R-:W-:Y:S01]  /*16620*/  FADD.FTZ R6, -R0, -RZ ;  /* 0x800000ff00067221 */ /* 0x000fe20000010100 */
[----:B------:R-:W-:-:S03]  /*16630*/  IADD3 R5, PT, PT, R7, R5, RZ ;  /* 0x0000000507057210 */ /* 0x000fc60007ffe0ff */
[----:B-1----:R-:W-:Y:S01]  /*16640*/  FFMA R4, R3, R6, 1 ;  /* 0x3f80000003047423 */ /* 0x002fe20000000006 */
[----:B------:R-:W-:-:S03]  /*16650*/  IMAD R0, R9, -0x800000, R2 ;  /* 0xff80000009007824 */ /* 0x000fc600078e0202 */
[----:B------:R-:W-:-:S04]  /*16660*/  FFMA R3, R3, R4, R3 ;  /* 0x0000000403037223 */ /* 0x000fc80000000003 */
[----:B------:R-:W-:-:S04]  /*16670*/  FFMA R4, R0, R3, RZ ;  /* 0x0000000300047223 */ /* 0x000fc800000000ff */
[----:B------:R-:W-:-:S04]  /*16680*/  FFMA R2, R6, R4, R0 ;  /* 0x0000000406027223 */ /* 0x000fc80000000000 */
[----:B------:R-:W-:-:S04]  /*16690*/  FFMA R4, R3, R2, R4 ;  /* 0x0000000203047223 */ /* 0x000fc80000000004 */
[----:B------:R-:W-:-:S04]  /*166a0*/  FFMA R6, R6, R4, R0 ;  /* 0x0000000406067223 */ /* 0x000fc80000000000 */
[----:B------:R-:W-:-:S05]  /*166b0*/  FFMA R0, R3, R6, R4 ;  /* 0x0000000603007223 */ /* 0x000fca0000000004 */
[----:B------:R-:W-:-:S04]  /*166c0*/  SHF.R.U32.HI R2, RZ, 0x17, R0 ;  /* 0x00000017ff027819 */ /* 0x000fc80000011600 */
[----:B------:R-:W-:-:S04]  /*166d0*/  LOP3.LUT R2, R2, 0xff, RZ, 0xc0, !PT ;  /* 0x000000ff02027812 */ /* 0x000fc800078ec0ff */
[----:B------:R-:W-:-:S04]  /*166e0*/  IADD3 R2, PT, PT, R2, R5, RZ ;  /* 0x0000000502027210 */ /* 0x000fc80007ffe0ff */
[----:B------:R-:W-:-:S04]  /*166f0*/  IADD3 R7, PT, PT, R2, -0x1, RZ ;  /* 0xffffffff02077810 */ /* 0x000fc80007ffe0ff */
[----:B------:R-:W-:-:S13]  /*16700*/  ISETP.GE.U32.AND P0, PT, R7, 0xfe, PT ;  /* 0x000000fe0700780c */ /* 0x000fda0003f06070 */
[----:B------:R-:W-:Y:S05]  /*16710*/  @!P0 BRA `(.L_x_478) ;  /* 0x0000000000808947 */ /* 0x000fea0003800000 */
[----:B------:R-:W-:-:S13]  /*16720*/  ISETP.GT.AND P0, PT, R2, 0xfe, PT ;  /* 0x000000fe0200780c */ /* 0x000fda0003f04270 */
[----:B------:R-:W-:Y:S05]  /*16730*/  @P0 BRA `(.L_x_479) ;  /* 0x00000000006c0947 */ /* 0x000fea0003800000 */
[----:B------:R-:W-:-:S13]  /*16740*/  ISETP.GE.AND P0, PT, R2, 0x1, PT ;  /* 0x000000010200780c */ /* 0x000fda0003f06270 */
[----:B------:R-:W-:Y:S05]  /*16750*/  @P0 BRA `(.L_x_480) ;  /* 0x0000000000740947 */ /* 0x000fea0003800000 */
[----:B------:R-:W-:Y:S02]  /*16760*/  ISETP.GE.AND P0, PT, R2, -0x18, PT ;  /* 0xffffffe80200780c */ /* 0x000fe40003f06270 */
[----:B------:R-:W-:-:S11]  /*16770*/  LOP3.LUT R0, R0, 0x80000000, RZ, 0xc0, !PT ;  /* 0x8000000000007812 */ /* 0x000fd600078ec0ff */
[----:B------:R-:W-:Y:S05]  /*16780*/  @!P0 BRA `(.L_x_480) ;  /* 0x0000000000688947 */ /* 0x000fea0003800000 */
[CCC-:B------:R-:W-:Y:S01]  /*16790*/  FFMA.RZ R5, R3.reuse, R6.reuse, R4.reuse ;  /* 0x0000000603057223 */ /* 0x1c0fe2000000c004 */
[CCC-:B------:R-:W-:Y:S01]  /*167a0*/  FFMA.RP R7, R3.reuse, R6.reuse, R4.reuse ;  /* 0x0000000603077223 */ /* 0x1c0fe20000008004 */
[----:B------:R-:W-:Y:S01]  /*167b0*/  FFMA.RM R6, R3, R6, R4 ;  /* 0x0000000603067223 */ /* 0x000fe20000004004 */
[C---:B------:R-:W-:Y:S01]  /*167c0*/  VIADD R4, R2.reuse, 0x20 ;  /* 0x0000002002047836 */ /* 0x040fe20000000000 */
[C---:B------:R-:W-:Y:S02]  /*167d0*/  ISETP.NE.AND P0, PT, R2.reuse, RZ, PT ;  /* 0x000000ff0200720c */ /* 0x040fe40003f05270 */
[----:B------:R-:W-:Y:S02]  /*167e0*/  LOP3.LUT R5, R5, 0x7fffff, RZ, 0xc0, !PT ;  /* 0x007fffff05057812 */ /* 0x000fe400078ec0ff */
[----:B------:R-:W-:Y:S01]  /*167f0*/  ISETP.NE.AND P1, PT, R2, RZ, PT ;  /* 0x000000ff0200720c */ /* 0x000fe20003f25270 */
[----:B------:R-:W-:Y:S01]  /*16800*/  IMAD.MOV R2, RZ, RZ, -R2 ;  /* 0x000000ffff027224 */ /* 0x000fe200078e0a02 */
[----:B------:R-:W-:-:S02]  /*16810*/  LOP3.LUT R3, R5, 0x800000, RZ, 0xfc, !PT ;  /* 0x0080000005037812 */ /* 0x000fc400078efcff */
[----:B------:R-:W-:Y:S02]  /*16820*/  FSETP.NEU.FTZ.AND P2, PT, R7, R6, PT ;  /* 0x000000060700720b */ /* 0x000fe40003f5d000 */
[----:B------:R-:W-:Y:S02]  /*16830*/  SHF.L.U32 R4, R3, R4, RZ ;  /* 0x0000000403047219 */ /* 0x000fe400000006ff */
[----:B------:R-:W-:Y:S02]  /*16840*/  SEL R2, R2, RZ, P0 ;  /* 0x000000ff02027207 */ /* 0x000fe40000000000 */
[----:B------:R-:W-:Y:S02]  /*16850*/  ISETP.NE.AND P1, PT, R4, RZ, P1 ;  /* 0x000000ff0400720c */ /* 0x000fe40000f25270 */
[----:B------:R-:W-:Y:S02]  /*16860*/  SHF.R.U32.HI R3, RZ, R2, R3 ;  /* 0x00000002ff037219 */ /* 0x000fe40000011603 */
[----:B------:R-:W-:-:S02]  /*16870*/  PLOP3.LUT P1, PT, P2, P1, PT, 0xf8, 0x8f ;  /* 0x00000000008f781c */ /* 0x000fc40001723f70 */
[----:B------:R-:W-:Y:S02]  /*16880*/  SHF.R.U32.HI R2, RZ, 0x1, R3 ;  /* 0x00000001ff027819 */ /* 0x000fe40000011603 */
[----:B------:R-:W-:-:S04]  /*16890*/  SEL R4, RZ, 0x1, !P1 ;  /* 0x00000001ff047807 */ /* 0x000fc80004800000 */
[----:B------:R-:W-:-:S04]  /*168a0*/  LOP3.LUT R4, R4, 0x1, R2, 0xf8, !PT ;  /* 0x0000000104047812 */ /* 0x000fc800078ef802 */
[----:B------:R-:W-:-:S05]  /*168b0*/  LOP3.LUT R3, R4, R3, RZ, 0xc0, !PT ;  /* 0x0000000304037212 */ /* 0x000fca00078ec0ff */
[----:B------:R-:W-:-:S05]  /*168c0*/  IMAD.IADD R2, R2, 0x1, R3 ;  /* 0x0000000102027824 */ /* 0x000fca00078e0203 */
[----:B------:R-:W-:Y:S01]  /*168d0*/  LOP3.LUT R0, R2, R0, RZ, 0xfc, !PT ;  /* 0x0000000002007212 */ /* 0x000fe200078efcff */
[----:B------:R-:W-:Y:S05]  /*168e0*/  BRA `(.L_x_480) ;  /* 0x0000000000107947 */ /* 0x000fea0003800000 */
.L_x_479:
[----:B------:R-:W-:-:S04]  /*168f0*/  LOP3.LUT R0, R0, 0x80000000, RZ, 0xc0, !PT ;  /* 0x8000000000007812 */ /* 0x000fc800078ec0ff */
[----:B------:R-:W-:Y:S01]  /*16900*/  LOP3.LUT R0, R0, 0x7f800000, RZ, 0xfc, !PT ;  /* 0x7f80000000007812 */ /* 0x000fe200078efcff */
[----:B------:R-:W-:Y:S05]  /*16910*/  BRA `(.L_x_480) ;  /* 0x0000000000047947 */ /* 0x000fea0003800000 */
.L_x_478:
[----:B------:R-:W-:Y:S02]  /*16920*/  LEA R0, R5, R0, 0x17 ;  /* 0x0000000005007211 */ /* 0x000fe400078eb8ff */
.L_x_480:
[----:B------:R-:W-:Y:S05]  /*16930*/  BSYNC B0 ;  /* 0x0000000000007941 */ /* 0x000fea0003800000 */
.L_x_477:
[----:B------:R-:W-:Y:S05]  /*16940*/  BRA `(.L_x_481) ;  /* 0x0000000000207947 */ /* 0x000fea0003800000 */
.L_x_476:
[----:B------:R-:W-:-:S04]  /*16950*/  LOP3.LUT R0, R0, 0x80000000, R2, 0x48, !PT ;  /* 0x8000000000007812 */ /* 0x000fc800078e4802 */
[----:B------:R-:W-:Y:S01]  /*16960*/  LOP3.LUT R0, R0, 0x7f800000, RZ, 0xfc, !PT ;  /* 0x7f80000000007812 */ /* 0x000fe200078efcff */
[----:B------:R-:W-:Y:S05]  /*16970*/  BRA `(.L_x_481) ;  /* 0x0000000000147947 */ /* 0x000fea0003800000 */
.L_x_475:
[----:B------:R-:W-:Y:S01]  /*16980*/  LOP3.LUT R0, R0, 0x80000000, R2, 0x48, !PT ;  /* 0x8000000000007812 */ /* 0x000fe200078e4802 */
[----:B------:R-:W-:Y:S05]  /*16990*/  BRA `(.L_x_481) ;  /* 0x00000000000c7947 */ /* 0x000fea0003800000 */
.L_x_474:
[----:B------:R-:W1:Y:S01]  /*169a0*/  MUFU.RSQ R0, -QNAN ;  /* 0xffc0000000007908 */ /* 0x000e620000001400 */
[----:B------:R-:W-:Y:S05]  /*169b0*/  BRA `(.L_x_481) ;  /* 0x0000000000047947 */ /* 0x000fea0003800000 */
.L_x_473:
[----:B------:R-:W-:-:S07]  /*169c0*/  FADD.FTZ R0, R34, R0 ;  /* 0x0000000022007221 */ /* 0x000fce0000010000 */
.L_x_481:
[----:B------:R-:W-:Y:S05]  /*169d0*/  BSYNC B1 ;  /* 0x0000000000017941 */ /* 0x000fea0003800000 */
.L_x_471:
[----:B------:R-:W-:-:S04]  /*169e0*/  HFMA2 R9, -RZ, RZ, 0, 0 ;  /* 0x00000000ff097431 */ /* 0x000fc800000001ff */
[----:B-1----:R-:W-:Y:S05]  /*169f0*/  RET.REL.NODEC R8 `(_ZN7cutlass13device_kernelINS_4fmha6kernel36Sm100FmhaFwdKernelTmaWarpspecializedIN4cute5tupleIJiiiNS5_IJNS5_IJiiEEEiEEEEEENS1_10collective38Sm100FmhaFwdMainloopTmaWarpspecializedINS_10bfloat16_tEffNS5_IJNS4_1CILi256EEENSC_ILi128EEENSC_ILi64EEEEEENS5_IJiNSC_ILi1EEES7_EEENS5_IJiSH_NS5_IJNS5_IJNSC_ILi0EEEiEEEiEEEEEESM_NS9_6NoMaskENS5_IJNSC_ILi2EEESH_SH_EEENSC_ILb0EEEEENS9_38Sm100FmhaFwdEpilogueTmaWarpspecializedINS_6half_tEfNS5_IJSE_SF_SE_EEESI_NS5_IJSH_S7_EEESQ_EENS2_23PersistentTileSchedulerENS2_41Sm100FmhaCtxKernelWarpspecializedScheduleEEEEEvNT_6ParamsE) ;  /* 0xfffffe9408807950 */ /* 0x002fea0003c3ffff */
.L_x_482:
[----:B------:R-:W-:-:S00]  /*16a00*/  BRA `(.L_x_482) ;  /* 0xfffffffc00fc7947 */ /* 0x000fc0000383ffff */
[----:B------:R-:W-:-:S00]  /*16a10*/  NOP ;  /* 0x0000000000007918 */ /* 0x000fc00000000000 */
        /* <DEDUP_REMOVED lines=14> */
.L_x_487:


//--------------------- .nv.global.init           --------------------------
	.section	.nv.global.init,"aw",@progbits
.nv.global.init:
	.type		$str$23,@object
	.size		$str$23,($str$37 - $str$23)
$str$23:
        /*0000*/ 	.byte	0x0a, 0x00
	.type		$str$37,@object
	.size		$str$37,($str$32 - $str$37)
$str$37:
        /*0002*/ 	.byte	0x3a, 0x00
	.type		$str$32,@object
	.size		$str$32,($str$29 - $str$32)
$str$32:
        /*0004*/ 	.byte	0x5f, 0x00
	.type		$str$29,@object
	.size		$str$29,($str$28 - $str$29)
$str$29:
        /*0006*/ 	.byte	0x25, 0x64, 0x00
	.type		$str$28,@object
	.size		$str$28,($str$30 - $str$28)
$str$28:
        /*0009*/ 	.byte	0x25, 0x63, 0x00
	.type		$str$30,@object
	.size		$str$30,($str$31 - $str$30)
$str$30:
        /*000c*/ 	.byte	0x25, 0x73, 0x00
	.type		$str$31,@object
	.size		$str$31,($str$35 - $str$31)
$str$31:
        /*000f*/ 	.byte	0x20, 0x6f, 0x20, 0x00
	.type		$str$35,@object
	.size		$str$35,($str$22 - $str$35)
$str$35:
        /*0013*/ 	.byte	0x70, 0x74, 0x72, 0x5b, 0x00
	.type		$str$22,@object
	.size		$str$22,($str$34 - $str$22)
$str$22:
        /*0018*/ 	.byte	0x73, 0x4f, 0x3a, 0x20, 0x00
	.type		$str$34,@object
	.size		$str$34,($str$36 - $str$34)
$str$34:
        /*001d*/ 	.byte	0x73, 0x6d, 0x65, 0x6d, 0x5f, 0x00
	.type		$str$36,@object
	.size		$str$36,($str$33 - $str$36)
$str$36:
        /*0023*/ 	.byte	0x62, 0x5d, 0x28, 0x25, 0x70, 0x29, 0x00
	.type		$str$33,@object
	.size		$str$33,($str$27 - $str$33)
$str$33:
        /*002a*/ 	.byte	0x53, 0x77, 0x3c, 0x25, 0x64, 0x2c, 0x25, 0x64, 0x2c, 0x25, 0x64, 0x3e, 0x00
	.type		$str$27,@object
	.size		$str$27,($str$26 - $str$27)
$str$27:
        /*0037*/ 	.byte	0x2f, 0x74, 0x6d, 0x70, 0x2f, 0x63, 0x75, 0x74, 0x6c, 0x61, 0x73, 0x73, 0x5f, 0x73, 0x77, 0x65
        /*0047*/ 	.byte	0x65, 0x70, 0x5f, 0x73, 0x72, 0x63, 0x2f, 0x69, 0x6e, 0x63, 0x6c, 0x75, 0x64, 0x65, 0x2f, 0x63
        /*0057*/ 	.byte	0x75, 0x74, 0x65, 0x2f, 0x61, 0x74, 0x6f, 0x6d, 0x2f, 0x63, 0x6f, 0x70, 0x79, 0x5f, 0x74, 0x72
        /*0067*/ 	.byte	0x61, 0x69, 0x74, 0x73, 0x5f, 0x73, 0x6d, 0x31, 0x30, 0x30, 0x2e, 0x68, 0x70, 0x70, 0x00
	.type		$str$26,@object
	.size		$str$26,(__unnamed_4 - $str$26)
$str$26:
        /*0076*/ 	.byte	0x28, 0x28, 0x75, 0x69, 0x6e, 0x74, 0x33, 0x32, 0x5f, 0x74, 0x28, 0x74, 0x68, 0x72, 0x65, 0x61
        /*0086*/ 	.byte	0x64, 0x49, 0x64, 0x78, 0x2e, 0x78, 0x29, 0x20, 0x2f, 0x20, 0x33, 0x32, 0x29, 0x20, 0x25, 0x20
        /*0096*/ 	.byte	0x34, 0x29, 0x20, 0x3d, 0x3d, 0x20, 0x28, 0x28, 0x28, 0x74, 0x6d, 0x65, 0x6d, 0x5f, 0x61, 0x64
        /*00a6*/ 	.byte	0x64, 0x72, 0x20, 0x3e, 0x3e, 0x20, 0x31, 0x36, 0x29, 0x20, 0x2f, 0x20, 0x33, 0x32, 0x29, 0x20
        /*00b6*/ 	.byte	0x25, 0x20, 0x34, 0x29, 0x00
	.type		__unnamed_4,@object
	.size		__unnamed_4,(__unnamed_1 - __unnamed_4)
__unnamed_4:
        /* <DEDUP_REMOVED lines=37> */
        /*030b*/ 	.byte	0x30, 0x3e, 0x3e, 0x3e, 0x3e, 0x5d, 0x00
	.type		__unnamed_1,@object
	.size		__unnamed_1,(__unnamed_5 - __unnamed_1)
__unnamed_1:
        /* <DEDUP_REMOVED lines=37> */
        /*0562*/ 	.byte	0x3a, 0x43, 0x3c, 0x30, 0x3e, 0x3e, 0x3e, 0x3e, 0x5d, 0x00
	.type		__unnamed_5,@object
	.size		__unnamed_5,(__unnamed_6 - __unnamed_5)
__unnamed_5:
        /* <DEDUP_REMOVED lines=38> */
	.type		__unnamed_6,@object
	.size		__unnamed_6,(__unnamed_7 - __unnamed_6)
__unnamed_6:
        /* <DEDUP_REMOVED lines=37> */
        /*0a16*/ 	.byte	0x74, 0x65, 0x3a, 0x3a, 0x43, 0x3c, 0x30, 0x3e, 0x3e, 0x3e, 0x3e, 0x5d, 0x00
	.type		__unnamed_7,@object
	.size		__unnamed_7,(__unnamed_2 - __unnamed_7)
__unnamed_7:
        /* <DEDUP_REMOVED lines=37> */
        /*0c73*/ 	.byte	0x63, 0x75, 0x74, 0x65, 0x3a, 0x3a, 0x43, 0x3c, 0x30, 0x3e, 0x3e, 0x3e, 0x3e, 0x5d, 0x00
	.type		__unnamed_2,@object
	.size		__unnamed_2,(__unnamed_3 - __unnamed_2)
__unnamed_2:
        /* <DEDUP_REMOVED lines=38> */
	.type		__unnamed_3,@object
	.size		__unnamed_3,(.L_3 - __unnamed_3)
__unnamed_3:
        /* <DEDUP_REMOVED lines=38> */
        /*1142*/ 	.byte	0x3e, 0x3e, 0x5d, 0x00
.L_3:


//--------------------- .nv.shared._ZN7cutlass13device_kernelINS_4fmha6kernel36Sm100FmhaFwdKernelTmaWarpspecializedIN4cute5tupleIJiiiNS5_IJNS5_IJiiEEEiEEEEEENS1_10collective38Sm100FmhaFwdMainloopTmaWarpspecializedINS_10bfloat16_tEffNS5_IJNS4_1CILi256EEENSC_ILi128EEENSC_ILi64EEEEEENS5_IJiNSC_ILi1EEES7_EEENS5_IJiSH_NS5_IJNS5_IJNSC_ILi0EEEiEEEiEEEEEESM_NS9_6NoMaskENS5_IJNSC_ILi2EEESH_SH_EEENSC_ILb0EEEEENS9_38Sm100FmhaFwdEpilogueTmaWarpspecializedINS_6half_tEfNS5_IJSE_SF_SE_EEESI_NS5_IJSH_S7_EEESQ_EENS2_23PersistentTileSchedulerENS2_41Sm100FmhaCtxKernelWarpspecializedScheduleEEEEEvNT_6ParamsE --------------------------
	.section	.nv.shared._ZN7cutlass13device_kernelINS_4fmha6kernel36Sm100FmhaFwdKernelTmaWarpspecializedIN4cute5tupleIJiiiNS5_IJNS5_IJiiEEEiEEEEEENS1_10collective38Sm100FmhaFwdMainloopTmaWarpspecializedINS_10bfloat16_tEffNS5_IJNS4_1CILi256EEENSC_ILi128EEENSC_ILi64EEEEEENS5_IJiNSC_ILi1EEES7_EEENS5_IJiSH_NS5_IJNS5_IJNSC_ILi0EEEiEEEiEEEEEESM_NS9_6NoMaskENS5_IJNSC_ILi2EEESH_SH_EEENSC_ILb0EEEEENS9_38Sm100FmhaFwdEpilogueTmaWarpspecializedINS_6half_tEfNS5_IJSE_SF_SE_EEESI_NS5_IJSH_S7_EEESQ_EENS2_23PersistentTileSchedulerENS2_41Sm100FmhaCtxKernelWarpspecializedScheduleEEEEEvNT_6ParamsE,"aw",@nobits
	.sectionflags	@""
	.align	16
	.zero		1024


//--------------------- .nv.shared.reserved.0     --------------------------
	.section	.nv.shared.reserved.0,"aw",@nobits
	.weak		__nv_reservedSMEM_offset_0_alias
	.size		__nv_reservedSMEM_offset_0_alias, 0, 64
	.other		__nv_reservedSMEM_offset_0_alias,@"STO_CUDA_RESERVED_SHARED STV_DEFAULT"
__nv_reservedSMEM_offset_0_alias:
	.zero		0
.nv.shared.reserved.0:
	.zero		64
	.weak		__nv_reservedSMEM_tcgen05_partition
	.type		__nv_reservedSMEM_tcgen05_partition,@object
	.size		__nv_reservedSMEM_tcgen05_partition,(.L_0 - __nv_reservedSMEM_tcgen05_partition)
__nv_reservedSMEM_tcgen05_partition:
	.zero		32
.L_0:


//--------------------- .nv.global                --------------------------
	.section	.nv.global,"aw",@nobits
.nv.global:
	.type		_ZN39_INTERNAL_0a7b2957_4_k_cu_d19eed4d_26504cute1_E,@object
	.size		_ZN39_INTERNAL_0a7b2957_4_k_cu_d19eed4d_26504cute1_E,(_ZN39_INTERNAL_0a7b2957_4_k_cu_d19eed4d_26504cuda3std3__45__cpo6cbeginE - _ZN39_INTERNAL_0a7b2957_4_k_cu_d19eed4d_26504cute1_E)
_ZN39_INTERNAL_0a7b2957_4_k_cu_d19eed4d_26504cute1_E:
	.zero		1
	.type		_ZN39_INTERNAL_0a7b2957_4_k_cu_d19eed4d_26504cuda3std3__45__cpo6cbeginE,@object
	.size		_ZN39_INTERNAL_0a7b2957_4_k_cu_d19eed4d_26504cuda3std3__45__cpo6cbeginE,(_ZN39_INTERNAL_0a7b2957_4_k_cu_d19eed4d_26504cuda3std3__48in_placeE - _ZN39_INTERNAL_0a7b2957_4_k_cu_d19eed4d_26504cuda3std3__45__cpo6cbeginE)
_ZN39_INTERNAL_0a7b2957_4_k_cu_d19eed4d_26504cuda3std3__45__cpo6cbeginE:
	.zero		1
	.type		_ZN39_INTERNAL_0a7b2957_4_k_cu_d19eed4d_26504cuda3std3__48in_placeE,@object
	.size		_ZN39_INTERNAL_0a7b2957_4_k_cu_d19eed4d_26504cuda3std3__48in_placeE,(_ZN39_INTERNAL_0a7b2957_4_k_cu_d19eed4d_26504cuda3std6ranges3__45__cpo9iter_moveE - _ZN39_INTERNAL_0a7b2957_4_k_cu_d19eed4d_26504cuda3std3__48in_placeE)
_ZN39_INTERNAL_0a7b2957_4_k_cu_d19eed4d_26504cuda3std3__48in_placeE:
	.zero		1
	.type		_ZN39_INTERNAL_0a7b2957_4_k_cu_d19eed4d_26504cuda3std6ranges3__45__cpo9iter_moveE,@object
	.size		_ZN39_INTERNAL_0a7b2957_4_k_cu_d19eed4d_26504cuda3std6ranges3__45__cpo9iter_moveE,(_ZN39_INTERNAL_0a7b2957_4_k_cu_d19eed4d_26504cuda3std3__45__cpo5beginE - _ZN39_INTERNAL_0a7b2957_4_k_cu_d19eed4d_26504cuda3std6ranges3__45__cpo9iter_moveE)
_ZN39_INTERNAL_0a7b2957_4_k_cu_d19eed4d_26504cuda3std6ranges3__45__cpo9iter_moveE:
	.zero		1
	.type		_ZN39_INTERNAL_0a7b2957_4_k_cu_d19eed4d_26504cuda3std3__45__cpo5beginE,@object
	.size		_ZN39_INTERNAL_0a7b2957_4_k_cu_d19eed4d_26504cuda3std3__45__cpo5beginE,(_ZN39_INTERNAL_0a7b2957_4_k_cu_d19eed4d_26504cuda3std3__441_GLOBAL__N__0a7b2957_4_k_cu_d19eed4d_26506ignoreE - _ZN39_INTERNAL_0a7b2957_4_k_cu_d19eed4d_26504cuda3std3__45__cpo5beginE)
_ZN39_INTERNAL_0a7b2957_4_k_cu_d19eed4d_26504cuda3std3__45__cpo5beginE:
	.zero		1
	.type		_ZN39_INTERNAL_0a7b2957_4_k_cu_d19eed4d_26504cuda3std3__441_GLOBAL__N__0a7b2957_4_k_cu_d19eed4d_26506ignoreE,@object
	.size		_ZN39_INTERNAL_0a7b2957_4_k_cu_d19eed4d_26504cuda3std3__441_GLOBAL__N__0a7b2957_4_k_cu_d19eed4d_26506ignoreE,(_ZN39_INTERNAL_0a7b2957_4_k_cu_d19eed4d_26504cute7productE - _ZN39_INTERNAL_0a7b2957_4_k_cu_d19eed4d_26504cuda3std3__441_GLOBAL__N__0a7b2957_4_k_cu_d19eed4d_26506ignoreE)
_ZN39_INTERNAL_0a7b2957_4_k_cu_d19eed4d_26504cuda3std3__441_GLOBAL__N__0a7b2957_4_k_cu_d19eed4d_26506ignoreE:
	.zero		1
	.type		_ZN39_INTERNAL_0a7b2957_4_k_cu_d19eed4d_26504cute7productE,@object
	.size		_ZN39_INTERNAL_0a7b2957_4_k_cu_d19eed4d_26504cute7productE,(_ZN39_INTERNAL_0a7b2957_4_k_cu_d19eed4d_26504cuda3std3__45__cpo3endE - _ZN39_INTERNAL_0a7b2957_4_k_cu_d19eed4d_26504cute7productE)
_ZN39_INTERNAL_0a7b2957_4_k_cu_d19eed4d_26504cute7productE:
	.zero		1
	.type		_ZN39_INTERNAL_0a7b2957_4_k_cu_d19eed4d_26504cuda3std3__45__cpo3endE,@object
	.size		_ZN39_INTERNAL_0a7b2957_4_k_cu_d19eed4d_26504cuda3std3__45__cpo3endE,(_ZN39_INTERNAL_0a7b2957_4_k_cu_d19eed4d_26504cuda3std3__419piecewise_constructE - _ZN39_INTERNAL_0a7b2957_4_k_cu_d19eed4d_26504cuda3std3__45__cpo3endE)
_ZN39_INTERNAL_0a7b2957_4_k_cu_d19eed4d_26504cuda3std3__45__cpo3endE:
	.zero		1
	.type		_ZN39_INTERNAL_0a7b2957_4_k_cu_d19eed4d_26504cuda3std3__419piecewise_constructE,@object
	.size		_ZN39_INTERNAL_0a7b2957_4_k_cu_d19eed4d_26504cuda3std3__419piecewise_constructE,(_ZN39_INTERNAL_0a7b2957_4_k_cu_d19eed4d_26504cuda3std3__45__cpo4cendE - _ZN39_INTERNAL_0a7b2957_4_k_cu_d19eed4d_26504cuda3std3__419piecewise_constructE)
_ZN39_INTERNAL_0a7b2957_4_k_cu_d19eed4d_26504cuda3std3__419piecewise_constructE:
	.zero		1
	.type		_ZN39_INTERNAL_0a7b2957_4_k_cu_d19eed4d_26504cuda3std3__45__cpo4cendE,@object
	.size		_ZN39_INTERNAL_0a7b2957_4_k_cu_d19eed4d_26504cuda3std3__45__cpo4cendE,(_ZN39_INTERNAL_0a7b2957_4_k_cu_d19eed4d_26504cuda3std6ranges3__45__cpo4swapE - _ZN39_INTERNAL_0a7b2957_4_k_cu_d19eed4d_26504cuda3std3__45__cpo4cendE)
_ZN39_INTERNAL_0a7b2957_4_k_cu_d19eed4d_26504cuda3std3__45__cpo4cendE:
	.zero		1
	.type		_ZN39_INTERNAL_0a7b2957_4_k_cu_d19eed4d_26504cuda3std6ranges3__45__cpo4swapE,@object
	.size		_ZN39_INTERNAL_0a7b2957_4_k_cu_d19eed4d_26504cuda3std6ranges3__45__cpo4swapE,(.L_15 - _ZN39_INTERNAL_0a7b2957_4_k_cu_d19eed4d_26504cuda3std6ranges3__45__cpo4swapE)
_ZN39_INTERNAL_0a7b2957_4_k_cu_d19eed4d_26504cuda3std6ranges3__45__cpo4swapE:
	.zero		1
.L_15:


//--------------------- .nv.constant0._ZN7cutlass13device_kernelINS_4fmha6kernel36Sm100FmhaFwdKernelTmaWarpspecializedIN4cute5tupleIJiiiNS5_IJNS5_IJiiEEEiEEEEEENS1_10collective38Sm100FmhaFwdMainloopTmaWarpspecializedINS_10bfloat16_tEffNS5_IJNS4_1CILi256EEENSC_ILi128EEENSC_ILi64EEEEEENS5_IJiNSC_ILi1EEES7_EEENS5_IJiSH_NS5_IJNS5_IJNSC_ILi0EEEiEEEiEEEEEESM_NS9_6NoMaskENS5_IJNSC_ILi2EEESH_SH_EEENSC_ILb0EEEEENS9_38Sm100FmhaFwdEpilogueTmaWarpspecializedINS_6half_tEfNS5_IJSE_SF_SE_EEESI_NS5_IJSH_S7_EEESQ_EENS2_23PersistentTileSchedulerENS2_41Sm100FmhaCtxKernelWarpspecializedScheduleEEEEEvNT_6ParamsE --------------------------
	.section	.nv.constant0._ZN7cutlass13device_kernelINS_4fmha6kernel36Sm100FmhaFwdKernelTmaWarpspecializedIN4cute5tupleIJiiiNS5_IJNS5_IJiiEEEiEEEEEENS1_10collective38Sm100FmhaFwdMainloopTmaWarpspecializedINS_10bfloat16_tEffNS5_IJNS4_1CILi256EEENSC_ILi128EEENSC_ILi64EEEEEENS5_IJiNSC_ILi1EEES7_EEENS5_IJiSH_NS5_IJNS5_IJNSC_ILi0EEEiEEEiEEEEEESM_NS9_6NoMaskENS5_IJNSC_ILi2EEESH_SH_EEENSC_ILb0EEEEENS9_38Sm100FmhaFwdEpilogueTmaWarpspecializedINS_6half_tEfNS5_IJSE_SF_SE_EEESI_NS5_IJSH_S7_EEESQ_EENS2_23PersistentTileSchedulerENS2_41Sm100FmhaCtxKernelWarpspecializedScheduleEEEEEvNT_6ParamsE,"a",@progbits
	.sectionflags	@""
	.align	4
.nv.constant0._ZN7cutlass13device_kernelINS_4fmha6kernel36Sm100FmhaFwdKernelTmaWarpspecializedIN4cute5tupleIJiiiNS5_IJNS5_IJiiEEEiEEEEEENS1_10collective38Sm100FmhaFwdMainloopTmaWarpspecializedINS_10bfloat16_tEffNS5_IJNS4_1CILi256EEENSC_ILi128EEENSC_ILi64EEEEEENS5_IJiNSC_ILi1EEES7_EEENS5_IJiSH_NS5_IJNS5_IJNSC_ILi0EEEiEEEiEEEEEESM_NS9_6NoMaskENS5_IJNSC_ILi2EEESH_SH_EEENSC_ILb0EEEEENS9_38Sm100FmhaFwdEpilogueTmaWarpspecializedINS_6half_tEfNS5_IJSE_SF_SE_EEESI_NS5_IJSH_S7_EEESQ_EENS2_23PersistentTileSchedulerENS2_41Sm100FmhaCtxKernelWarpspecializedScheduleEEEEEvNT_6ParamsE:
	.zero		2432


//--------------------- SYMBOLS --------------------------

	.type		.nv.reservedSmem.offset0,@object
	.size		.nv.reservedSmem.offset0,0x4
	.type		.nv.reservedSmem.cap,@object
	.size		.nv.reservedSmem.cap,0x4
	.type		vprintf,@function
	.type		__assertfail,@function
